	.target	sm_90a

	.elftype	@"ET_EXEC"


//--------------------- .note.nv.tkinfo           --------------------------
	.section	.note.nv.tkinfo,"",@"SHT_NOTE"
	.sectionflags	@"SHF_NOTE_NV_TKINFO"
	.tkinfo
        /*0018*/ 	.word	0x00000002
        /*0030*/ 	.string	""
        /*0030*/ 	.string	"ptxas"
        /*0030*/ 	.string	"Cuda compilation tools, release 13.0, V13.0.88"
        /*0030*/ 	.string	"Build cuda_13.0.r13.0/compiler.36424714_0"
        /*0030*/ 	.string	"-v  -suppress-debug-info  -lineinfo  -arch sm_90a "



//--------------------- .note.nv.cuinfo           --------------------------
	.section	.note.nv.cuinfo,"",@"SHT_NOTE"
	.sectionflags	@"SHF_NOTE_NV_CUINFO"
        /*0018*/ 	.short	0x0002
        /*001a*/ 	.short	0x005a
        /*001c*/ 	.short	0x0082
	.zero		2


//--------------------- .nv.info                  --------------------------
	.section	.nv.info,"",@"SHT_CUDA_INFO"
	.align	4


	//----- nvinfo : EIATTR_REGCOUNT
	.align		4
        /*0000*/ 	.byte	0x04, 0x2f
        /*0002*/ 	.short	(.L_1 - .L_0)
	.align		4
.L_0:
        /*0004*/ 	.word	index@(matmul_kernel)
        /*0008*/ 	.word	0x000000ff


	//----- nvinfo : EIATTR_FRAME_SIZE
	.align		4
.L_1:
        /*000c*/ 	.byte	0x04, 0x11
        /*000e*/ 	.short	(.L_3 - .L_2)
	.align		4
.L_2:
        /*0010*/ 	.word	index@(matmul_kernel)
        /*0014*/ 	.word	0x00001648


	//----- nvinfo : EIATTR_MIN_STACK_SIZE
	.align		4
.L_3:
        /*0018*/ 	.byte	0x04, 0x12
        /*001a*/ 	.short	(.L_5 - .L_4)
	.align		4
.L_4:
        /*001c*/ 	.word	index@(matmul_kernel)
        /*0020*/ 	.word	0x00001648
.L_5:


//--------------------- .nv.compat                --------------------------
	.section	.nv.compat,"",@"SHT_CUDA_COMPAT_INFO"
	.align	4
        /*0000*/ 	.byte	0x02, 0x09, 0x01, 0x00, 0x02, 0x02, 0x04, 0x00, 0x02, 0x05, 0x05, 0x00, 0x03, 0x07, 0x01, 0x01
        /*0010*/ 	.byte	0x02, 0x03, 0x00, 0x00, 0x02, 0x06, 0x01, 0x00, 0x04, 0x0b, 0x08, 0x00, 0x00, 0x00, 0x00, 0x00
        /*0020*/ 	.byte	0x00, 0x00, 0x00, 0x00


//--------------------- .nv.info.matmul_kernel    --------------------------
	.section	.nv.info.matmul_kernel,"",@"SHT_CUDA_INFO"
	.sectionflags	@""
	.align	4


	//----- nvinfo : EIATTR_CUDA_API_VERSION
	.align		4
        /*0000*/ 	.byte	0x04, 0x37
        /*0002*/ 	.short	(.L_7 - .L_6)
.L_6:
        /*0004*/ 	.word	0x00000082


	//----- nvinfo : EIATTR_KPARAM_INFO
	.align		4
.L_7:
        /*0008*/ 	.byte	0x04, 0x17
        /*000a*/ 	.short	(.L_9 - .L_8)
.L_8:
        /*000c*/ 	.word	0x00000000
        /*0010*/ 	.short	0x000d
        /*0012*/ 	.short	0x0048
        /*0014*/ 	.byte	0x00, 0xf4, 0x21, 0x00


	//----- nvinfo : EIATTR_KPARAM_INFO
	.align		4
.L_9:
        /*0018*/ 	.byte	0x04, 0x17
        /*001a*/ 	.short	(.L_11 - .L_10)
.L_10:
        /*001c*/ 	.word	0x00000000
        /*0020*/ 	.short	0x000c
        /*0022*/ 	.short	0x0040
        /*0024*/ 	.byte	0x00, 0xf4, 0x21, 0x00


	//----- nvinfo : EIATTR_KPARAM_INFO
	.align		4
.L_11:
        /*0028*/ 	.byte	0x04, 0x17
        /*002a*/ 	.short	(.L_13 - .L_12)
.L_12:
        /*002c*/ 	.word	0x00000000
        /*0030*/ 	.short	0x000b
        /*0032*/ 	.short	0x0038
        /*0034*/ 	.byte	0x00, 0xf0, 0x11, 0x00


	//----- nvinfo : EIATTR_KPARAM_INFO
	.align		4
.L_13:
        /*0038*/ 	.byte	0x04, 0x17
        /*003a*/ 	.short	(.L_15 - .L_14)
.L_14:
        /*003c*/ 	.word	0x00000000
        /*0040*/ 	.short	0x000a
        /*0042*/ 	.short	0x0034
        /*0044*/ 	.byte	0x00, 0xf0, 0x11, 0x00


	//----- nvinfo : EIATTR_KPARAM_INFO
	.align		4
.L_15:
        /*0048*/ 	.byte	0x04, 0x17
        /*004a*/ 	.short	(.L_17 - .L_16)
.L_16:
        /*004c*/ 	.word	0x00000000
        /*0050*/ 	.short	0x0009
        /*0052*/ 	.short	0x0030
        /*0054*/ 	.byte	0x00, 0xf0, 0x11, 0x00


	//----- nvinfo : EIATTR_KPARAM_INFO
	.align		4
.L_17:
        /*0058*/ 	.byte	0x04, 0x17
        /*005a*/ 	.short	(.L_19 - .L_18)
.L_18:
        /*005c*/ 	.word	0x00000000
        /*0060*/ 	.short	0x0008
        /*0062*/ 	.short	0x002c
        /*0064*/ 	.byte	0x00, 0xf0, 0x11, 0x00


	//----- nvinfo : EIATTR_KPARAM_INFO
	.align		4
.L_19:
        /*0068*/ 	.byte	0x04, 0x17
        /*006a*/ 	.short	(.L_21 - .L_20)
.L_20:
        /*006c*/ 	.word	0x00000000
        /*0070*/ 	.short	0x0007
        /*0072*/ 	.short	0x0028
        /*0074*/ 	.byte	0x00, 0xf0, 0x11, 0x00


	//----- nvinfo : EIATTR_KPARAM_INFO
	.align		4
.L_21:
        /*0078*/ 	.byte	0x04, 0x17
        /*007a*/ 	.short	(.L_23 - .L_22)
.L_22:
        /*007c*/ 	.word	0x00000000
        /*0080*/ 	.short	0x0006
        /*0082*/ 	.short	0x0024
        /*0084*/ 	.byte	0x00, 0xf0, 0x11, 0x00


	//----- nvinfo : EIATTR_KPARAM_INFO
	.align		4
.L_23:
        /*0088*/ 	.byte	0x04, 0x17
        /*008a*/ 	.short	(.L_25 - .L_24)
.L_24:
        /*008c*/ 	.word	0x00000000
        /*0090*/ 	.short	0x0005
        /*0092*/ 	.short	0x0020
        /*0094*/ 	.byte	0x00, 0xf0, 0x11, 0x00


	//----- nvinfo : EIATTR_KPARAM_INFO
	.align		4
.L_25:
        /*0098*/ 	.byte	0x04, 0x17
        /*009a*/ 	.short	(.L_27 - .L_26)
.L_26:
        /*009c*/ 	.word	0x00000000
        /*00a0*/ 	.short	0x0004
        /*00a2*/ 	.short	0x001c
        /*00a4*/ 	.byte	0x00, 0xf0, 0x11, 0x00


	//----- nvinfo : EIATTR_KPARAM_INFO
	.align		4
.L_27:
        /*00a8*/ 	.byte	0x04, 0x17
        /*00aa*/ 	.short	(.L_29 - .L_28)
.L_28:
        /*00ac*/ 	.word	0x00000000
        /*00b0*/ 	.short	0x0003
        /*00b2*/ 	.short	0x0018
        /*00b4*/ 	.byte	0x00, 0xf0, 0x11, 0x00


	//----- nvinfo : EIATTR_KPARAM_INFO
	.align		4
.L_29:
        /*00b8*/ 	.byte	0x04, 0x17
        /*00ba*/ 	.short	(.L_31 - .L_30)
.L_30:
        /*00bc*/ 	.word	0x00000000
        /*00c0*/ 	.short	0x0002
        /*00c2*/ 	.short	0x0010
        /*00c4*/ 	.byte	0x00, 0xf4, 0x21, 0x00


	//----- nvinfo : EIATTR_KPARAM_INFO
	.align		4
.L_31:
        /*00c8*/ 	.byte	0x04, 0x17
        /*00ca*/ 	.short	(.L_33 - .L_32)
.L_32:
        /*00cc*/ 	.word	0x00000000
        /*00d0*/ 	.short	0x0001
        /*00d2*/ 	.short	0x0008
        /*00d4*/ 	.byte	0x00, 0xf4, 0x21, 0x00


	//----- nvinfo : EIATTR_KPARAM_INFO
	.align		4
.L_33:
        /*00d8*/ 	.byte	0x04, 0x17
        /*00da*/ 	.short	(.L_35 - .L_34)
.L_34:
        /*00dc*/ 	.word	0x00000000
        /*00e0*/ 	.short	0x0000
        /*00e2*/ 	.short	0x0000
        /*00e4*/ 	.byte	0x00, 0xf4, 0x21, 0x00


	//----- nvinfo : EIATTR_SPARSE_MMA_MASK
	.align		4
.L_35:
        /*00e8*/ 	.byte	0x03, 0x50
        /*00ea*/ 	.short	0x0000


	//----- nvinfo : EIATTR_MAXREG_COUNT
	.align		4
        /*00ec*/ 	.byte	0x03, 0x1b
        /*00ee*/ 	.short	0x00ff


	//----- nvinfo : EIATTR_NUM_BARRIERS
	.align		4
        /*00f0*/ 	.byte	0x02, 0x4c
        /*00f2*/ 	.byte	0x01
	.zero		1


	//----- nvinfo : EIATTR_ANNOTATIONS
	.align		4
        /*00f4*/ 	.byte	0x04, 0x55
        /*00f6*/ 	.short	(.L_37 - .L_36)


	//   ....[0]....
.L_36:
        /*00f8*/ 	.word	0x00000001
        /*00fc*/ 	.byte	0x70, 0x00, 0x00, 0x00, 0x01, 0x00, 0x00, 0x00, 0xb0, 0x00, 0x00, 0x00, 0x01, 0x00, 0x00, 0x00
        /* <DEDUP_REMOVED lines=1923> */
        /*793c*/ 	.byte	0x30, 0x8e, 0x03, 0x00, 0x01, 0x00, 0x00, 0x00, 0xc0, 0x8f, 0x03, 0x00


	//----- nvinfo : EIATTR_MERCURY_ISA_VERSION
	.align		4
.L_37:
        /*7948*/ 	.byte	0x03, 0x5f
        /*794a*/ 	.short	0x0101


	//----- nvinfo : EIATTR_EXIT_INSTR_OFFSETS
	.align		4
        /*794c*/ 	.byte	0x04, 0x1c
        /*794e*/ 	.short	(.L_39 - .L_38)


	//   ....[0]....
.L_38:
        /*7950*/ 	.word	0x000393e0


	//   ....[1]....
        /*7954*/ 	.word	0x00039400


	//----- nvinfo : EIATTR_REQNTID
	.align		4
.L_39:
        /*7958*/ 	.byte	0x04, 0x10
        /*795a*/ 	.short	(.L_41 - .L_40)
.L_40:
        /*795c*/ 	.word	0x00000080
        /*7960*/ 	.word	0x00000001
        /*7964*/ 	.word	0x00000001


	//----- nvinfo : EIATTR_CBANK_PARAM_SIZE
	.align		4
.L_41:
        /*7968*/ 	.byte	0x03, 0x19
        /*796a*/ 	.short	0x0050


	//----- nvinfo : EIATTR_PARAM_CBANK
	.align		4
        /*796c*/ 	.byte	0x04, 0x0a
        /*796e*/ 	.short	(.L_43 - .L_42)
	.align		4
.L_42:
        /*7970*/ 	.word	index@(.nv.constant0.matmul_kernel)
        /*7974*/ 	.short	0x0210
        /*7976*/ 	.short	0x0050


	//----- nvinfo : EIATTR_SW_WAR
	.align		4
.L_43:
        /*7978*/ 	.byte	0x04, 0x36
        /*797a*/ 	.short	(.L_45 - .L_44)
.L_44:
        /*797c*/ 	.word	0x00000008
.L_45:


//--------------------- .nv.callgraph             --------------------------
	.section	.nv.callgraph,"",@"SHT_CUDA_CALLGRAPH"
	.align	4
	.sectionentsize	8
	.align		4
        /*0000*/ 	.word	0x00000000
	.align		4
        /*0004*/ 	.word	0xffffffff
	.align		4
        /*0008*/ 	.word	0x00000000
	.align		4
        /*000c*/ 	.word	0xfffffffe
	.align		4
        /*0010*/ 	.word	0x00000000
	.align		4
        /*0014*/ 	.word	0xfffffffd
	.align		4
        /*0018*/ 	.word	0x00000000
	.align		4
        /*001c*/ 	.word	0xfffffffc


//--------------------- .text.matmul_kernel       --------------------------
	.section	.text.matmul_kernel,"ax",@progbits
	.align	128
        .global         matmul_kernel
        .type           matmul_kernel,@function
        .size           matmul_kernel,(.L_x_3 - matmul_kernel)
        .other          matmul_kernel,@"STO_CUDA_ENTRY STV_DEFAULT"
matmul_kernel:
.text.matmul_kernel:
[----:B------:R-:W0:Y:S02]  /*0000*/  LDC R1, c[0x0][0x28] ;  /* 0x00000a00ff017b82 */ /* 0x000e240000000800 */
[----:B0-----:R-:W-:-:S06]  /*0010*/  VIADD R1, R1, 0xffffe9b8 ;  /* 0xffffe9b801017836 */ /* 0x001fcc0000000000 */
[----:B------:R-:W0:Y:S01]  /*0020*/  LDC.64 R2, c[0x0][0x228] ;  /* 0x00008a00ff027b82 */ /* 0x000e220000000a00 */
[----:B------:R-:W1:Y:S01]  /*0030*/  S2R R7, SR_CTAID.X ;  /* 0x0000000000077919 */ /* 0x000e620000002500 */
[----:B------:R-:W-:Y:S01]  /*0040*/  UMOV UR8, 0x400 ;  /* 0x0000040000087882 */ /* 0x000fe20000000000 */
[----:B------:R-:W-:Y:S01]  /*0050*/  ULDC.64 UR32, c[0x0][0x208] ;  /* 0x0000820000207ab9 */ /* 0x000fe20000000a00 */
[----:B------:R-:W-:Y:S01]  /*0060*/  CS2R R152, SRZ ;  /* 0x0000000000987805 */ /* 0x000fe2000001ff00 */
[----:B------:R2:W-:Y:S01]  /*0070*/  STL [R1+0x400], RZ ;  /* 0x000400ff01007387 */ /* 0x0005e20000100800 */
[----:B------:R-:W-:Y:S02]  /*0080*/  CS2R R154, SRZ ;  /* 0x00000000009a7805 */ /* 0x000fe4000001ff00 */
[----:B------:R-:W-:Y:S01]  /*0090*/  CS2R R156, SRZ ;  /* 0x00000000009c7805 */ /* 0x000fe2000001ff00 */
[----:B------:R-:W3:Y:S01]  /*00a0*/  S2UR UR4, SR_CgaCtaId ;  /* 0x00000000000479c3 */ /* 0x000ee20000008800 */
[----:B------:R2:W-:Y:S01]  /*00b0*/  STL [R1+0x404], RZ ;  /* 0x000404ff01007387 */ /* 0x0005e20000100800 */
[----:B------:R-:W-:-:S02]  /*00c0*/  CS2R R158, SRZ ;  /* 0x00000000009e7805 */ /* 0x000fc4000001ff00 */
[----:B------:R-:W-:Y:S02]  /*00d0*/  CS2R R160, SRZ ;  /* 0x0000000000a07805 */ /* 0x000fe4000001ff00 */
[----:B------:R-:W-:Y:S01]  /*00e0*/  CS2R R162, SRZ ;  /* 0x0000000000a27805 */ /* 0x000fe2000001ff00 */
[----:B------:R2:W-:Y:S01]  /*00f0*/  STL [R1+0x408], RZ ;  /* 0x000408ff01007387 */ /* 0x0005e20000100800 */
[----:B------:R-:W-:Y:S02]  /*0100*/  CS2R R164, SRZ ;  /* 0x0000000000a47805 */ /* 0x000fe4000001ff00 */
[----:B------:R-:W-:Y:S02]  /*0110*/  CS2R R166, SRZ ;  /* 0x0000000000a67805 */ /* 0x000fe4000001ff00 */
[----:B------:R-:W-:Y:S01]  /*0120*/  CS2R R168, SRZ ;  /* 0x0000000000a87805 */ /* 0x000fe2000001ff00 */
[----:B------:R2:W-:Y:S01]  /*0130*/  STL [R1+0x40c], RZ ;  /* 0x00040cff01007387 */ /* 0x0005e20000100800 */
[----:B------:R-:W-:-:S02]  /*0140*/  CS2R R170, SRZ ;  /* 0x0000000000aa7805 */ /* 0x000fc4000001ff00 */
[----:B------:R-:W-:Y:S02]  /*0150*/  CS2R R172, SRZ ;  /* 0x0000000000ac7805 */ /* 0x000fe4000001ff00 */
[----:B------:R-:W-:Y:S01]  /*0160*/  CS2R R174, SRZ ;  /* 0x0000000000ae7805 */ /* 0x000fe2000001ff00 */
[----:B------:R2:W-:Y:S01]  /*0170*/  STL [R1+0x410], RZ ;  /* 0x000410ff01007387 */ /* 0x0005e20000100800 */
[----:B------:R-:W-:Y:S02]  /*0180*/  CS2R R176, SRZ ;  /* 0x0000000000b07805 */ /* 0x000fe4000001ff00 */
[----:B------:R-:W-:Y:S01]  /*0190*/  CS2R R178, SRZ ;  /* 0x0000000000b27805 */ /* 0x000fe2000001ff00 */
[----:B0-----:R-:W-:Y:S01]  /*01a0*/  VIADD R0, R3, 0x7f ;  /* 0x0000007f03007836 */ /* 0x001fe20000000000 */
[----:B------:R2:W-:Y:S01]  /*01b0*/  STL [R1+0x414], RZ ;  /* 0x000414ff01007387 */ /* 0x0005e20000100800 */
[----:B------:R-:W-:Y:S02]  /*01c0*/  CS2R R180, SRZ ;  /* 0x0000000000b47805 */ /* 0x000fe4000001ff00 */
[----:B------:R-:W-:-:S02]  /*01d0*/  CS2R R182, SRZ ;  /* 0x0000000000b67805 */ /* 0x000fc4000001ff00 */
[----:B------:R-:W-:Y:S01]  /*01e0*/  CS2R R184, SRZ ;  /* 0x0000000000b87805 */ /* 0x000fe2000001ff00 */
[----:B------:R2:W-:Y:S01]  /*01f0*/  STL [R1+0x418], RZ ;  /* 0x000418ff01007387 */ /* 0x0005e20000100800 */
[----:B------:R-:W-:Y:S02]  /*0200*/  SHF.R.S32.HI R5, RZ, 0x1f, R0 ;  /* 0x0000001fff057819 */ /* 0x000fe40000011400 */
[----:B------:R-:W-:Y:S01]  /*0210*/  CS2R R186, SRZ ;  /* 0x0000000000ba7805 */ /* 0x000fe2000001ff00 */
[----:B---3--:R-:W-:Y:S01]  /*0220*/  ULEA UR8, UR4, UR8, 0x18 ;  /* 0x0000000804087291 */ /* 0x008fe2000f8ec03f */
[----:B------:R2:W-:Y:S01]  /*0230*/  STL [R1+0x41c], RZ ;  /* 0x00041cff01007387 */ /* 0x0005e20000100800 */
[----:B------:R-:W-:Y:S02]  /*0240*/  LEA.HI R5, R5, R0, RZ, 0x7 ;  /* 0x0000000005057211 */ /* 0x000fe400078f38ff */
[----:B------:R-:W-:Y:S02]  /*0250*/  CS2R R188, SRZ ;  /* 0x0000000000bc7805 */ /* 0x000fe4000001ff00 */
[----:B-1----:R-:W-:Y:S01]  /*0260*/  IABS R10, R7 ;  /* 0x00000007000a7213 */ /* 0x002fe20000000000 */
[----:B------:R2:W-:Y:S01]  /*0270*/  STL [R1+0x420], RZ ;  /* 0x000420ff01007387 */ /* 0x0005e20000100800 */
[----:B------:R-:W-:-:S02]  /*0280*/  SHF.R.S32.HI R5, RZ, 0x7, R5 ;  /* 0x00000007ff057819 */ /* 0x000fc40000011405 */
[----:B------:R-:W-:Y:S02]  /*0290*/  CS2R R190, SRZ ;  /* 0x0000000000be7805 */ /* 0x000fe4000001ff00 */
[----:B------:R-:W-:Y:S01]  /*02a0*/  CS2R R192, SRZ ;  /* 0x0000000000c07805 */ /* 0x000fe2000001ff00 */
[----:B------:R2:W-:Y:S01]  /*02b0*/  STL [R1+0x424], RZ ;  /* 0x000424ff01007387 */ /* 0x0005e20000100800 */
[----:B------:R-:W-:Y:S01]  /*02c0*/  CS2R R194, SRZ ;  /* 0x0000000000c27805 */ /* 0x000fe2000001ff00 */
[----:B------:R-:W-:Y:S01]  /*02d0*/  IMAD.SHL.U32 R6, R5, 0x8, RZ ;  /* 0x0000000805067824 */ /* 0x000fe200078e00ff */
[----:B------:R-:W-:Y:S01]  /*02e0*/  CS2R R196, SRZ ;  /* 0x0000000000c47805 */ /* 0x000fe2000001ff00 */
[----:B------:R2:W-:Y:S01]  /*02f0*/  STL [R1+0x428], RZ ;  /* 0x000428ff01007387 */ /* 0x0005e20000100800 */
[----:B------:R-:W-:Y:S02]  /*0300*/  CS2R R198, SRZ ;  /* 0x0000000000c67805 */ /* 0x000fe4000001ff00 */
[----:B------:R-:W-:-:S02]  /*0310*/  CS2R R200, SRZ ;  /* 0x0000000000c87805 */ /* 0x000fc4000001ff00 */
[-C--:B------:R-:W-:Y:S01]  /*0320*/  IABS R9, R6.reuse ;  /* 0x0000000600097213 */ /* 0x080fe20000000000 */
[----:B------:R2:W-:Y:S01]  /*0330*/  STL [R1+0x42c], RZ ;  /* 0x00042cff01007387 */ /* 0x0005e20000100800 */
[----:B------:R-:W-:Y:S02]  /*0340*/  IABS R12, R6 ;  /* 0x00000006000c7213 */ /* 0x000fe40000000000 */
[----:B------:R-:W-:Y:S01]  /*0350*/  CS2R R202, SRZ ;  /* 0x0000000000ca7805 */ /* 0x000fe2000001ff00 */
[----:B------:R-:W0:Y:S01]  /*0360*/  I2F.RP R0, R9 ;  /* 0x0000000900007306 */ /* 0x000e220000209400 */
        /* <DEDUP_REMOVED lines=13> */
[----:B------:R-:W-:Y:S01]  /*0440*/  CS2R R94, SRZ ;  /* 0x00000000005e7805 */ /* 0x000fe2000001ff00 */
[----:B0-----:R-:W0:Y:S01]  /*0450*/  MUFU.RCP R0, R0 ;  /* 0x0000000000007308 */ /* 0x001e220000001000 */
        /* <DEDUP_REMOVED lines=18> */
[----:B------:R-:W-:Y:S01]  /*0580*/  IMAD.MOV R0, RZ, RZ, -R12 ;  /* 0x000000ffff007224 */ /* 0x000fe200078e0a0c */
[----:B------:R-:W-:Y:S01]  /*0590*/  CS2R R120, SRZ ;  /* 0x0000000000787805 */ /* 0x000fe2000001ff00 */
[----:B------:R0:W1:Y:S01]  /*05a0*/  F2I.FTZ.U32.TRUNC.NTZ R5, R4 ;  /* 0x0000000400057305 */ /* 0x000062000021f000 */
        /* <DEDUP_REMOVED lines=9> */
[----:B0-----:R-:W-:Y:S01]  /*0640*/  IMAD.MOV.U32 R4, RZ, RZ, RZ ;  /* 0x000000ffff047224 */ /* 0x001fe200078e00ff */
[----:B------:R-:W-:-:S02]  /*0650*/  CS2R R134, SRZ ;  /* 0x0000000000867805 */ /* 0x000fc4000001ff00 */
[----:B------:R-:W-:Y:S01]  /*0660*/  CS2R R136, SRZ ;  /* 0x0000000000887805 */ /* 0x000fe2000001ff00 */
[----:B------:R2:W-:Y:S01]  /*0670*/  STL [R1+0x460], RZ ;  /* 0x000460ff01007387 */ /* 0x0005e20000100800 */
[----:B------:R-:W-:Y:S01]  /*0680*/  CS2R R138, SRZ ;  /* 0x00000000008a7805 */ /* 0x000fe2000001ff00 */
[--C-:B-1----:R-:W-:Y:S01]  /*0690*/  IMAD.MOV R8, RZ, RZ, -R5.reuse ;  /* 0x000000ffff087224 */ /* 0x102fe200078e0a05 */
[----:B------:R-:W-:Y:S01]  /*06a0*/  CS2R R140, SRZ ;  /* 0x00000000008c7805 */ /* 0x000fe2000001ff00 */
[----:B------:R2:W-:Y:S01]  /*06b0*/  STL [R1+0x464], RZ ;  /* 0x000464ff01007387 */ /* 0x0005e20000100800 */
[----:B------:R-:W-:Y:S01]  /*06c0*/  CS2R R142, SRZ ;  /* 0x00000000008e7805 */ /* 0x000fe2000001ff00 */
[----:B------:R-:W-:Y:S01]  /*06d0*/  IMAD R11, R8, R9, RZ ;  /* 0x00000009080b7224 */ /* 0x000fe200078e02ff */
[----:B------:R-:W-:Y:S01]  /*06e0*/  CS2R R144, SRZ ;  /* 0x0000000000907805 */ /* 0x000fe2000001ff00 */
[----:B------:R2:W-:Y:S01]  /*06f0*/  STL [R1+0x468], RZ ;  /* 0x000468ff01007387 */ /* 0x0005e20000100800 */
[----:B------:R-:W-:Y:S01]  /*0700*/  IMAD.MOV.U32 R8, RZ, RZ, R10 ;  /* 0x000000ffff087224 */ /* 0x000fe200078e000a */
[----:B------:R-:W-:Y:S01]  /*0710*/  CS2R R146, SRZ ;  /* 0x0000000000927805 */ /* 0x000fe2000001ff00 */
[----:B------:R-:W-:Y:S01]  /*0720*/  IMAD.HI.U32 R5, R5, R11, R4 ;  /* 0x0000000b05057227 */ /* 0x000fe200078e0004 */
[----:B------:R2:W-:Y:S01]  /*0730*/  STL [R1+0x46c], RZ ;  /* 0x00046cff01007387 */ /* 0x0005e20000100800 */
[----:B------:R-:W-:-:S02]  /*0740*/  CS2R R148, SRZ ;  /* 0x0000000000947805 */ /* 0x000fc4000001ff00 */
[----:B------:R-:W-:Y:S02]  /*0750*/  CS2R R150, SRZ ;  /* 0x0000000000967805 */ /* 0x000fe4000001ff00 */
[----:B------:R-:W-:Y:S01]  /*0760*/  CS2R R24, SRZ ;  /* 0x0000000000187805 */ /* 0x000fe2000001ff00 */
[----:B------:R2:W-:Y:S01]  /*0770*/  STL [R1+0x470], RZ ;  /* 0x000470ff01007387 */ /* 0x0005e20000100800 */
[----:B------:R-:W-:Y:S01]  /*0780*/  IMAD.HI.U32 R5, R5, R8, RZ ;  /* 0x0000000805057227 */ /* 0x000fe200078e00ff */
[----:B------:R-:W-:Y:S02]  /*0790*/  CS2R R26, SRZ ;  /* 0x00000000001a7805 */ /* 0x000fe4000001ff00 */
[----:B------:R-:W-:Y:S01]  /*07a0*/  CS2R R28, SRZ ;  /* 0x00000000001c7805 */ /* 0x000fe2000001ff00 */
[----:B------:R2:W-:Y:S01]  /*07b0*/  STL [R1+0x474], RZ ;  /* 0x000474ff01007387 */ /* 0x0005e20000100800 */
[----:B------:R-:W-:Y:S01]  /*07c0*/  IMAD R0, R5, R0, R8 ;  /* 0x0000000005007224 */ /* 0x000fe200078e0208 */
[----:B------:R-:W-:-:S02]  /*07d0*/  CS2R R30, SRZ ;  /* 0x00000000001e7805 */ /* 0x000fc4000001ff00 */
[----:B------:R-:W-:Y:S01]  /*07e0*/  CS2R R32, SRZ ;  /* 0x0000000000207805 */ /* 0x000fe2000001ff00 */
[----:B------:R2:W-:Y:S01]  /*07f0*/  STL [R1+0x478], RZ ;  /* 0x000478ff01007387 */ /* 0x0005e20000100800 */
[----:B------:R-:W-:Y:S02]  /*0800*/  CS2R R34, SRZ ;  /* 0x0000000000227805 */ /* 0x000fe4000001ff00 */
[----:B------:R-:W-:Y:S02]  /*0810*/  ISETP.GT.U32.AND P1, PT, R9, R0, PT ;  /* 0x000000000900720c */ /* 0x000fe40003f24070 */
[----:B------:R-:W-:Y:S01]  /*0820*/  CS2R R36, SRZ ;  /* 0x0000000000247805 */ /* 0x000fe2000001ff00 */
[----:B------:R2:W-:Y:S01]  /*0830*/  STL [R1+0x47c], RZ ;  /* 0x00047cff01007387 */ /* 0x0005e20000100800 */
[----:B------:R-:W-:Y:S02]  /*0840*/  CS2R R38, SRZ ;  /* 0x0000000000267805 */ /* 0x000fe4000001ff00 */
[----:B------:R-:W-:-:S02]  /*0850*/  CS2R R40, SRZ ;  /* 0x0000000000287805 */ /* 0x000fc4000001ff00 */
[----:B------:R-:W-:Y:S01]  /*0860*/  CS2R R42, SRZ ;  /* 0x00000000002a7805 */ /* 0x000fe2000001ff00 */
[----:B------:R2:W-:Y:S01]  /*0870*/  STL [R1+0x480], RZ ;  /* 0x000480ff01007387 */ /* 0x0005e20000100800 */
[----:B------:R-:W-:Y:S02]  /*0880*/  CS2R R44, SRZ ;  /* 0x00000000002c7805 */ /* 0x000fe4000001ff00 */
[----:B------:R-:W-:Y:S02]  /*0890*/  CS2R R46, SRZ ;  /* 0x00000000002e7805 */ /* 0x000fe4000001ff00 */
[----:B------:R-:W-:Y:S01]  /*08a0*/  CS2R R48, SRZ ;  /* 0x0000000000307805 */ /* 0x000fe2000001ff00 */
[----:B------:R2:W-:Y:S01]  /*08b0*/  STL [R1+0x484], RZ ;  /* 0x000484ff01007387 */ /* 0x0005e20000100800 */
[----:B------:R-:W-:Y:S02]  /*08c0*/  CS2R R50, SRZ ;  /* 0x0000000000327805 */ /* 0x000fe4000001ff00 */
[----:B------:R-:W-:Y:S01]  /*08d0*/  CS2R R52, SRZ ;  /* 0x0000000000347805 */ /* 0x000fe2000001ff00 */
[----:B------:R-:W-:Y:S01]  /*08e0*/  @!P1 IMAD.IADD R0, R0, 0x1, -R9 ;  /* 0x0000000100009824 */ /* 0x000fe200078e0a09 */
[----:B------:R2:W-:Y:S01]  /*08f0*/  STL [R1+0x488], RZ ;  /* 0x000488ff01007387 */ /* 0x0005e20000100800 */
[----:B------:R-:W-:Y:S01]  /*0900*/  @!P1 VIADD R5, R5, 0x1 ;  /* 0x0000000105059836 */ /* 0x000fe20000000000 */
[----:B------:R-:W-:-:S02]  /*0910*/  ISETP.NE.AND P1, PT, R6, RZ, PT ;  /* 0x000000ff0600720c */ /* 0x000fc40003f25270 */
[----:B------:R-:W-:Y:S01]  /*0920*/  CS2R R54, SRZ ;  /* 0x0000000000367805 */ /* 0x000fe2000001ff00 */
[----:B------:R2:W-:Y:S01]  /*0930*/  STL [R1+0x48c], RZ ;  /* 0x00048cff01007387 */ /* 0x0005e20000100800 */
[----:B------:R-:W-:Y:S02]  /*0940*/  ISETP.GE.U32.AND P0, PT, R0, R9, PT ;  /* 0x000000090000720c */ /* 0x000fe40003f06070 */
[----:B------:R-:W-:Y:S02]  /*0950*/  CS2R R56, SRZ ;  /* 0x0000000000387805 */ /* 0x000fe4000001ff00 */
[----:B------:R-:W-:Y:S01]  /*0960*/  LOP3.LUT R0, R7, R6, RZ, 0x3c, !PT ;  /* 0x0000000607007212 */ /* 0x000fe200078e3cff */
[----:B------:R2:W-:Y:S01]  /*0970*/  STL [R1+0x490], RZ ;  /* 0x000490ff01007387 */ /* 0x0005e20000100800 */
[----:B------:R-:W-:Y:S02]  /*0980*/  CS2R R58, SRZ ;  /* 0x00000000003a7805 */ /* 0x000fe4000001ff00 */
[----:B------:R-:W-:-:S02]  /*0990*/  CS2R R60, SRZ ;  /* 0x00000000003c7805 */ /* 0x000fc4000001ff00 */
[----:B------:R-:W-:Y:S01]  /*09a0*/  ISETP.GE.AND P2, PT, R0, RZ, PT ;  /* 0x000000ff0000720c */ /* 0x000fe20003f46270 */
[----:B------:R2:W-:Y:S01]  /*09b0*/  STL [R1+0x494], RZ ;  /* 0x000494ff01007387 */ /* 0x0005e20000100800 */
[----:B------:R-:W-:Y:S01]  /*09c0*/  VIADD R0, R2, 0x1ff ;  /* 0x000001ff02007836 */ /* 0x000fe20000000000 */
[----:B------:R-:W-:Y:S02]  /*09d0*/  CS2R R62, SRZ ;  /* 0x00000000003e7805 */ /* 0x000fe4000001ff00 */
[----:B------:R-:W-:Y:S01]  /*09e0*/  CS2R R64, SRZ ;  /* 0x0000000000407805 */ /* 0x000fe2000001ff00 */
[----:B------:R2:W-:Y:S01]  /*09f0*/  STL [R1+0x498], RZ ;  /* 0x000498ff01007387 */ /* 0x0005e20000100800 */
[----:B------:R-:W-:Y:S01]  /*0a00*/  CS2R R66, SRZ ;  /* 0x0000000000427805 */ /* 0x000fe2000001ff00 */
[----:B------:R-:W-:Y:S01]  /*0a10*/  @P0 VIADD R5, R5, 0x1 ;  /* 0x0000000105050836 */ /* 0x000fe20000000000 */
[----:B------:R-:W-:Y:S01]  /*0a20*/  CS2R R68, SRZ ;  /* 0x0000000000447805 */ /* 0x000fe2000001ff00 */
[----:B------:R2:W-:Y:S01]  /*0a30*/  STL [R1+0x49c], RZ ;  /* 0x00049cff01007387 */ /* 0x0005e20000100800 */
[----:B------:R-:W-:Y:S01]  /*0a40*/  CS2R R70, SRZ ;  /* 0x0000000000467805 */ /* 0x000fe2000001ff00 */
[----:B------:R-:W-:Y:S01]  /*0a50*/  IMAD.MOV.U32 R4, RZ, RZ, R5 ;  /* 0x000000ffff047224 */ /* 0x000fe200078e0005 */
[----:B------:R-:W-:Y:S01]  /*0a60*/  SHF.R.S32.HI R5, RZ, 0x1f, R0 ;  /* 0x0000001fff057819 */ /* 0x000fe20000011400 */
[----:B------:R2:W-:Y:S01]  /*0a70*/  STL [R1+0x4a0], RZ ;  /* 0x0004a0ff01007387 */ /* 0x0005e20000100800 */
[----:B------:R-:W-:Y:S01]  /*0a80*/  CS2R R72, SRZ ;  /* 0x0000000000487805 */ /* 0x000fe2000001ff00 */
[----:B------:R-:W-:Y:S01]  /*0a90*/  @!P2 IMAD.MOV R4, RZ, RZ, -R4 ;  /* 0x000000ffff04a224 */ /* 0x000fe200078e0a04 */
[----:B------:R-:W-:Y:S01]  /*0aa0*/  @!P1 LOP3.LUT R4, RZ, R6, RZ, 0x33, !PT ;  /* 0x00000006ff049212 */ /* 0x000fe200078e33ff */
[----:B------:R2:W-:Y:S01]  /*0ab0*/  STL [R1+0x4a4], RZ ;  /* 0x0004a4ff01007387 */ /* 0x0005e20000100800 */
[----:B------:R-:W-:-:S02]  /*0ac0*/  LEA.HI R5, R5, R0, RZ, 0x9 ;  /* 0x0000000005057211 */ /* 0x000fc400078f48ff */
[----:B------:R-:W-:Y:S02]  /*0ad0*/  CS2R R74, SRZ ;  /* 0x00000000004a7805 */ /* 0x000fe4000001ff00 */
[----:B------:R-:W-:Y:S01]  /*0ae0*/  CS2R R76, SRZ ;  /* 0x00000000004c7805 */ /* 0x000fe2000001ff00 */
[----:B------:R2:W-:Y:S01]  /*0af0*/  STL [R1+0x4a8], RZ ;  /* 0x0004a8ff01007387 */ /* 0x0005e20000100800 */
[----:B------:R-:W-:Y:S01]  /*0b00*/  IMAD.SHL.U32 R8, R4, 0x8, RZ ;  /* 0x0000000804087824 */ /* 0x000fe200078e00ff */
[----:B------:R-:W-:Y:S01]  /*0b10*/  CS2R R78, SRZ ;  /* 0x00000000004e7805 */ /* 0x000fe2000001ff00 */
[----:B------:R-:W-:Y:S01]  /*0b20*/  IMAD.MOV R4, RZ, RZ, -R4 ;  /* 0x000000ffff047224 */ /* 0x000fe200078e0a04 */
[----:B------:R2:W-:Y:S01]  /*0b30*/  STL [R1+0x4ac], RZ ;  /* 0x0004acff01007387 */ /* 0x0005e20000100800 */
[----:B------:R-:W-:Y:S02]  /*0b40*/  CS2R R80, SRZ ;  /* 0x0000000000507805 */ /* 0x000fe4000001ff00 */
[----:B------:R-:W-:Y:S01]  /*0b50*/  LEA.HI.SX32 R5, R5, -R8, 0x17 ;  /* 0x8000000805057211 */ /* 0x000fe200078fbaff */
[----:B------:R-:W-:Y:S01]  /*0b60*/  IMAD R13, R6, R4, R7 ;  /* 0x00000004060d7224 */ /* 0x000fe200078e0207 */
[----:B------:R2:W-:Y:S01]  /*0b70*/  STL [R1+0x4b0], RZ ;  /* 0x0004b0ff01007387 */ /* 0x0005e20000100800 */
[----:B------:R-:W-:-:S02]  /*0b80*/  CS2R R82, SRZ ;  /* 0x0000000000527805 */ /* 0x000fc4000001ff00 */
[----:B------:R-:W-:Y:S02]  /*0b90*/  VIMNMX R10, R5, 0x8, PT ;  /* 0x00000008050a7848 */ /* 0x000fe40003fe0100 */
[----:B------:R-:W-:Y:S01]  /*0ba0*/  CS2R R84, SRZ ;  /* 0x0000000000547805 */ /* 0x000fe2000001ff00 */
[----:B------:R2:W-:Y:S01]  /*0bb0*/  STL [R1+0x4b4], RZ ;  /* 0x0004b4ff01007387 */ /* 0x0005e20000100800 */
[----:B------:R-:W-:Y:S02]  /*0bc0*/  CS2R R86, SRZ ;  /* 0x0000000000567805 */ /* 0x000fe4000001ff00 */
[-C--:B------:R-:W-:Y:S01]  /*0bd0*/  IABS R9, R10.reuse ;  /* 0x0000000a00097213 */ /* 0x080fe20000000000 */
[----:B------:R2:W-:Y:S01]  /*0be0*/  STL [R1+0x4b8], RZ ;  /* 0x0004b8ff01007387 */ /* 0x0005e20000100800 */
[----:B------:R-:W-:Y:S02]  /*0bf0*/  IABS R6, R10 ;  /* 0x0000000a00067213 */ /* 0x000fe40000000000 */
[----:B------:R-:W0:Y:S01]  /*0c00*/  I2F.RP R0, R9 ;  /* 0x0000000900007306 */ /* 0x000e220000209400 */
[----:B------:R2:W-:Y:S04]  /*0c10*/  STL [R1+0x4bc], RZ ;  /* 0x0004bcff01007387 */ /* 0x0005e80000100800 */
[----:B------:R2:W-:Y:S04]  /*0c20*/  STL [R1+0x4c0], RZ ;  /* 0x0004c0ff01007387 */ /* 0x0005e80000100800 */
[----:B------:R2:W-:Y:S04]  /*0c30*/  STL [R1+0x4c4], RZ ;  /* 0x0004c4ff01007387 */ /* 0x0005e80000100800 */
[----:B------:R2:W-:Y:S01]  /*0c40*/  STL [R1+0x4c8], RZ ;  /* 0x0004c8ff01007387 */ /* 0x0005e20000100800 */
[----:B0-----:R-:W0:Y:S03]  /*0c50*/  MUFU.RCP R0, R0 ;  /* 0x0000000000007308 */ /* 0x001e260000001000 */
[----:B------:R2:W-:Y:S04]  /*0c60*/  STL [R1+0x4cc], RZ ;  /* 0x0004ccff01007387 */ /* 0x0005e80000100800 */
[----:B------:R2:W-:Y:S04]  /*0c70*/  STL [R1+0x4d0], RZ ;  /* 0x0004d0ff01007387 */ /* 0x0005e80000100800 */
[----:B------:R2:W-:Y:S04]  /*0c80*/  STL [R1+0x4d4], RZ ;  /* 0x0004d4ff01007387 */ /* 0x0005e80000100800 */
[----:B------:R2:W-:Y:S01]  /*0c90*/  STL [R1+0x4d8], RZ ;  /* 0x0004d8ff01007387 */ /* 0x0005e20000100800 */
[----:B0-----:R-:W-:-:S03]  /*0ca0*/  VIADD R5, R0, 0xffffffe ;  /* 0x0ffffffe00057836 */ /* 0x001fc60000000000 */
[----:B------:R2:W-:Y:S01]  /*0cb0*/  STL [R1+0x4dc], RZ ;  /* 0x0004dcff01007387 */ /* 0x0005e20000100800 */
[----:B------:R-:W-:-:S03]  /*0cc0*/  IMAD.MOV R0, RZ, RZ, -R6 ;  /* 0x000000ffff007224 */ /* 0x000fc600078e0a06 */
[----:B------:R2:W-:Y:S01]  /*0cd0*/  STL [R1+0x4e0], RZ ;  /* 0x0004e0ff01007387 */ /* 0x0005e20000100800 */
[----:B------:R-:W0:Y:S03]  /*0ce0*/  F2I.FTZ.U32.TRUNC.NTZ R5, R5 ;  /* 0x0000000500057305 */ /* 0x000e26000021f000 */
[----:B------:R2:W-:Y:S04]  /*0cf0*/  STL [R1+0x4e4], RZ ;  /* 0x0004e4ff01007387 */ /* 0x0005e80000100800 */
[----:B------:R2:W-:Y:S04]  /*0d00*/  STL [R1+0x4e8], RZ ;  /* 0x0004e8ff01007387 */ /* 0x0005e80000100800 */
[----:B------:R2:W-:Y:S04]  /*0d10*/  STL [R1+0x4ec], RZ ;  /* 0x0004ecff01007387 */ /* 0x0005e80000100800 */
[----:B------:R2:W-:Y:S01]  /*0d20*/  STL [R1+0x4f0], RZ ;  /* 0x0004f0ff01007387 */ /* 0x0005e20000100800 */
[----:B0-----:R-:W-:-:S03]  /*0d30*/  IMAD.MOV R11, RZ, RZ, -R5 ;  /* 0x000000ffff0b7224 */ /* 0x001fc600078e0a05 */
[----:B------:R2:W-:Y:S01]  /*0d40*/  STL [R1+0x4f4], RZ ;  /* 0x0004f4ff01007387 */ /* 0x0005e20000100800 */
[----:B------:R-:W-:Y:S01]  /*0d50*/  IMAD.MOV.U32 R4, RZ, RZ, R11 ;  /* 0x000000ffff047224 */ /* 0x000fe200078e000b */
[----:B------:R-:W-:Y:S02]  /*0d60*/  IABS R11, R13 ;  /* 0x0000000d000b7213 */ /* 0x000fe40000000000 */
[----:B------:R2:W-:Y:S01]  /*0d70*/  STL [R1+0x4f8], RZ ;  /* 0x0004f8ff01007387 */ /* 0x0005e20000100800 */
[----:B------:R-:W-:Y:S02]  /*0d80*/  IMAD R7, R4, R9, RZ ;  /* 0x0000000904077224 */ /* 0x000fe400078e02ff */
[----:B------:R-:W-:Y:S01]  /*0d90*/  IMAD.MOV.U32 R4, RZ, RZ, RZ ;  /* 0x000000ffff047224 */ /* 0x000fe200078e00ff */
[----:B------:R2:W-:Y:S03]  /*0da0*/  STL [R1+0x4fc], RZ ;  /* 0x0004fcff01007387 */ /* 0x0005e60000100800 */
[----:B------:R-:W-:Y:S01]  /*0db0*/  IMAD.HI.U32 R4, R5, R7, R4 ;  /* 0x0000000705047227 */ /* 0x000fe200078e0004 */
[----:B------:R2:W-:Y:S04]  /*0dc0*/  STL [R1+0x300], RZ ;  /* 0x000300ff01007387 */ /* 0x0005e80000100800 */
[----:B------:R2:W-:Y:S01]  /*0dd0*/  STL [R1+0x304], RZ ;  /* 0x000304ff01007387 */ /* 0x0005e20000100800 */
[----:B------:R-:W-:-:S03]  /*0de0*/  IMAD.HI.U32 R216, R4, R11, RZ ;  /* 0x0000000b04d87227 */ /* 0x000fc600078e00ff */
[----:B------:R2:W-:Y:S01]  /*0df0*/  STL [R1+0x308], RZ ;  /* 0x000308ff01007387 */ /* 0x0005e20000100800 */
[----:B------:R-:W-:-:S03]  /*0e00*/  IMAD R0, R216, R0, R11 ;  /* 0x00000000d8007224 */ /* 0x000fc600078e020b */
[----:B------:R2:W-:Y:S02]  /*0e10*/  STL [R1+0x30c], RZ ;  /* 0x00030cff01007387 */ /* 0x0005e40000100800 */
[----:B------:R-:W-:Y:S02]  /*0e20*/  ISETP.GT.U32.AND P1, PT, R9, R0, PT ;  /* 0x000000000900720c */ /* 0x000fe40003f24070 */
[----:B------:R2:W-:Y:S04]  /*0e30*/  STL [R1+0x310], RZ ;  /* 0x000310ff01007387 */ /* 0x0005e80000100800 */
[----:B------:R2:W-:Y:S04]  /*0e40*/  STL [R1+0x314], RZ ;  /* 0x000314ff01007387 */ /* 0x0005e80000100800 */
[----:B------:R2:W-:Y:S03]  /*0e50*/  STL [R1+0x318], RZ ;  /* 0x000318ff01007387 */ /* 0x0005e60000100800 */
[----:B------:R-:W-:Y:S01]  /*0e60*/  @!P1 IMAD.IADD R0, R0, 0x1, -R9 ;  /* 0x0000000100009824 */ /* 0x000fe200078e0a09 */
[----:B------:R2:W-:Y:S01]  /*0e70*/  STL [R1+0x31c], RZ ;  /* 0x00031cff01007387 */ /* 0x0005e20000100800 */
[----:B------:R-:W-:Y:S01]  /*0e80*/  @!P1 VIADD R216, R216, 0x1 ;  /* 0x00000001d8d89836 */ /* 0x000fe20000000000 */
[----:B------:R-:W-:-:S02]  /*0e90*/  ISETP.NE.AND P1, PT, R10, RZ, PT ;  /* 0x000000ff0a00720c */ /* 0x000fc40003f25270 */
[----:B------:R2:W-:Y:S01]  /*0ea0*/  STL [R1+0x320], RZ ;  /* 0x000320ff01007387 */ /* 0x0005e20000100800 */
[----:B------:R-:W-:Y:S02]  /*0eb0*/  ISETP.GE.U32.AND P0, PT, R0, R9, PT ;  /* 0x000000090000720c */ /* 0x000fe40003f06070 */
[----:B------:R-:W-:Y:S01]  /*0ec0*/  LOP3.LUT R0, R13, R10, RZ, 0x3c, !PT ;  /* 0x0000000a0d007212 */ /* 0x000fe200078e3cff */
[----:B------:R2:W-:Y:S03]  /*0ed0*/  STL [R1+0x324], RZ ;  /* 0x000324ff01007387 */ /* 0x0005e60000100800 */
[----:B------:R-:W-:Y:S01]  /*0ee0*/  ISETP.GE.AND P2, PT, R0, RZ, PT ;  /* 0x000000ff0000720c */ /* 0x000fe20003f46270 */
[----:B------:R2:W-:Y:S01]  /*0ef0*/  STL [R1+0x328], RZ ;  /* 0x000328ff01007387 */ /* 0x0005e20000100800 */
[----:B------:R-:W0:Y:S03]  /*0f00*/  LDC R0, c[0x0][0x230] ;  /* 0x00008c00ff007b82 */ /* 0x000e260000000800 */
[----:B------:R2:W-:Y:S02]  /*0f10*/  STL [R1+0x32c], RZ ;  /* 0x00032cff01007387 */ /* 0x0005e40000100800 */
[----:B------:R-:W-:-:S02]  /*0f20*/  @P0 VIADD R216, R216, 0x1 ;  /* 0x00000001d8d80836 */ /* 0x000fc40000000000 */
[----:B------:R2:W-:Y:S04]  /*0f30*/  STL [R1+0x330], RZ ;  /* 0x000330ff01007387 */ /* 0x0005e80000100800 */
[----:B------:R2:W-:Y:S01]  /*0f40*/  STL [R1+0x334], RZ ;  /* 0x000334ff01007387 */ /* 0x0005e20000100800 */
[----:B------:R-:W-:Y:S01]  /*0f50*/  @!P2 IMAD.MOV R216, RZ, RZ, -R216 ;  /* 0x000000ffffd8a224 */ /* 0x000fe200078e0ad8 */
[----:B------:R-:W-:Y:S02]  /*0f60*/  @!P1 LOP3.LUT R216, RZ, R10, RZ, 0x33, !PT ;  /* 0x0000000affd89212 */ /* 0x000fe400078e33ff */
[----:B------:R2:W-:Y:S03]  /*0f70*/  STL [R1+0x338], RZ ;  /* 0x000338ff01007387 */ /* 0x0005e60000100800 */
[----:B------:R-:W-:Y:S01]  /*0f80*/  IMAD.MOV R217, RZ, RZ, -R216 ;  /* 0x000000ffffd97224 */ /* 0x000fe200078e0ad8 */
[----:B------:R2:W-:Y:S01]  /*0f90*/  STL [R1+0x33c], RZ ;  /* 0x00033cff01007387 */ /* 0x0005e20000100800 */
[----:B------:R-:W-:-:S02]  /*0fa0*/  IMAD.SHL.U32 R216, R216, 0x80, RZ ;  /* 0x00000080d8d87824 */ /* 0x000fc400078e00ff */
[----:B------:R-:W-:Y:S01]  /*0fb0*/  IMAD R217, R10, R217, R13 ;  /* 0x000000d90ad97224 */ /* 0x000fe200078e020d */
[----:B------:R2:W-:Y:S01]  /*0fc0*/  STL [R1+0x340], RZ ;  /* 0x000340ff01007387 */ /* 0x0005e20000100800 */
[----:B0-----:R-:W-:Y:S02]  /*0fd0*/  VIADD R0, R0, 0x1f ;  /* 0x0000001f00007836 */ /* 0x001fe40000000000 */
[----:B------:R-:W-:Y:S01]  /*0fe0*/  IMAD.IADD R217, R8, 0x1, R217 ;  /* 0x0000000108d97824 */ /* 0x000fe200078e02d9 */
[----:B------:R2:W-:Y:S02]  /*0ff0*/  STL [R1+0x344], RZ ;  /* 0x000344ff01007387 */ /* 0x0005e40000100800 */
[----:B------:R-:W-:Y:S02]  /*1000*/  ISETP.GE.AND P0, PT, R0, 0x20, PT ;  /* 0x000000200000780c */ /* 0x000fe40003f06270 */
[----:B------:R2:W-:Y:S04]  /*1010*/  STL [R1+0x348], RZ ;  /* 0x000348ff01007387 */ /* 0x0005e80000100800 */
        /* <DEDUP_REMOVED lines=173> */
[----:B------:R2:W-:Y:S04]  /*1af0*/  STL [R1], RZ ;  /* 0x000000ff01007387 */ /* 0x0005e80000100800 */
        /* <DEDUP_REMOVED lines=40> */
[----:B------:R2:W-:Y:S01]  /*1d80*/  STL [R1+0xa4], RZ ;  /* 0x0000a4ff01007387 */ /* 0x0005e20000100800 */
[----:B------:R-:W0:Y:S03]  /*1d90*/  S2R R246, SR_TID.X ;  /* 0x0000000000f67919 */ /* 0x000e260000002100 */
        /* <DEDUP_REMOVED lines=8> */
[----:B0-----:R-:W-:-:S02]  /*1e20*/  LOP3.LUT R4, R246, 0x7f, RZ, 0xc0, !PT ;  /* 0x0000007ff6047812 */ /* 0x001fc400078ec0ff */
[----:B------:R-:W-:Y:S01]  /*1e30*/  LOP3.LUT R13, R246, 0x60, RZ, 0xc0, !PT ;  /* 0x00000060f60d7812 */ /* 0x000fe200078ec0ff */
[----:B------:R2:W-:Y:S02]  /*1e40*/  STL [R1+0xc8], RZ ;  /* 0x0000c8ff01007387 */ /* 0x0005e40000100800 */
[----:B------:R-:W-:Y:S02]  /*1e50*/  IMAD R217, R217, 0x200, R4 ;  /* 0x00000200d9d97824 */ /* 0x000fe400078e0204 */
[----:B------:R2:W-:Y:S02]  /*1e60*/  STL [R1+0xcc], RZ ;  /* 0x0000ccff01007387 */ /* 0x0005e40000100800 */
[C---:B------:R-:W-:Y:S02]  /*1e70*/  VIADD R220, R217.reuse, 0x80 ;  /* 0x00000080d9dc7836 */ /* 0x040fe40000000000 */
[----:B------:R2:W-:Y:S01]  /*1e80*/  STL [R1+0xd0], RZ ;  /* 0x0000d0ff01007387 */ /* 0x0005e20000100800 */
[----:B------:R-:W-:-:S02]  /*1e90*/  VIADD R219, R217, 0x100 ;  /* 0x00000100d9db7836 */ /* 0x000fc40000000000 */
[----:B------:R-:W-:Y:S01]  /*1ea0*/  VIADD R218, R217, 0x180 ;  /* 0x00000180d9da7836 */ /* 0x000fe20000000000 */
        /* <DEDUP_REMOVED lines=11> */
[----:B------:R-:W-:Y:S05]  /*1f60*/  @!P0 BRA `(.L_x_0) ;  /* 0x000000ec00f88947 */ /* 0x000fea0003800000 */
[----:B------:R-:W-:Y:S01]  /*1f70*/  IABS R17, R2 ;  /* 0x0000000200117213 */ /* 0x000fe20000000000 */
[----:B------:R-:W-:Y:S01]  /*1f80*/  ULDC UR4, c[0x0][0x240] ;  /* 0x0000900000047ab9 */ /* 0x000fe20000000800 */
[----:B------:R-:W-:Y:S01]  /*1f90*/  IABS R8, R3 ;  /* 0x0000000300087213 */ /* 0x000fe20000000000 */
[----:B------:R-:W-:Y:S01]  /*1fa0*/  IMAD.SHL.U32 R222, R246, 0x20, RZ ;  /* 0x00000020f6de7824 */ /* 0x000fe200078e00ff */
[----:B------:R-:W0:Y:S01]  /*1fb0*/  I2F.RP R10, R17 ;  /* 0x00000011000a7306 */ /* 0x000e220000209400 */
[----:B------:R-:W-:Y:S01]  /*1fc0*/  IABS R14, R219 ;  /* 0x000000db000e7213 */ /* 0x000fe20000000000 */
[----:B------:R-:W-:Y:S01]  /*1fd0*/  ULDC.64 UR14, c[0x0][0x218] ;  /* 0x00008600000e7ab9 */ /* 0x000fe20000000a00 */
[----:B------:R-:W-:Y:S01]  /*1fe0*/  IABS R16, R220 ;  /* 0x000000dc00107213 */ /* 0x000fe20000000000 */
[----:B------:R-:W-:Y:S01]  /*1ff0*/  ULDC UR11, c[0x0][0x234] ;  /* 0x00008d00000b7ab9 */ /* 0x000fe20000000800 */
[----:B------:R-:W-:Y:S01]  /*2000*/  IABS R18, R217 ;  /* 0x000000d900127213 */ /* 0x000fe20000000000 */
[----:B------:R-:W-:Y:S01]  /*2010*/  ULDC UR19, c[0x0][0x238] ;  /* 0x00008e0000137ab9 */ /* 0x000fe20000000800 */
[----:B------:R-:W-:Y:S01]  /*2020*/  LEA.HI R20, R13, R216, RZ, 0x1b ;  /* 0x000000d80d147211 */ /* 0x000fe200078fd8ff */
[----:B------:R-:W1:Y:S01]  /*2030*/  I2F.RP R9, R8 ;  /* 0x0000000800097306 */ /* 0x000e620000209400 */
[----:B------:R-:W-:Y:S01]  /*2040*/  ULDC UR22, c[0x0][0x238] ;  /* 0x00008e0000167ab9 */ /* 0x000fe20000000800 */
[----:B------:R-:W-:Y:S01]  /*2050*/  ULDC UR23, c[0x0][0x238] ;  /* 0x00008e0000177ab9 */ /* 0x000fe20000000800 */
[----:B------:R-:W-:Y:S01]  /*2060*/  IABS R73, R20 ;  /* 0x0000001400497213 */ /* 0x000fe20000000000 */
[C---:B------:R-:W-:Y:S01]  /*2070*/  VIADD R21, R20.reuse, 0x6c ;  /* 0x0000006c14157836 */ /* 0x040fe20000000000 */
[----:B------:R-:W-:Y:S01]  /*2080*/  USHF.R.U32.HI UR12, URZ, 0x4, UR8 ;  /* 0x000000043f0c7899 */ /* 0x000fe20008011608 */
[C---:B------:R-:W-:Y:S01]  /*2090*/  VIADD R24, R20.reuse, 0x44 ;  /* 0x0000004414187836 */ /* 0x040fe20000000000 */
[----:B------:R-:W-:Y:S01]  /*20a0*/  UIADD3 UR5, UR8, 0x4000, URZ ;  /* 0x0000400008057890 */ /* 0x000fe2000fffe03f */
[----:B0-----:R-:W0:Y:S01]  /*20b0*/  MUFU.RCP R10, R10 ;  /* 0x0000000a000a7308 */ /* 0x001e220000001000 */
[----:B------:R-:W-:Y:S01]  /*20c0*/  IABS R19, R21 ;  /* 0x0000001500137213 */ /* 0x000fe20000000000 */
[C---:B------:R-:W-:Y:S01]  /*20d0*/  VIADD R22, R20.reuse, 0x48 ;  /* 0x0000004814167836 */ /* 0x040fe20000000000 */
[----:B------:R-:W-:Y:S01]  /*20e0*/  IABS R39, R24 ;  /* 0x0000001800277213 */ /* 0x000fe20000000000 */
[C---:B------:R-:W-:Y:S01]  /*20f0*/  VIADD R26, R20.reuse, 0x18 ;  /* 0x00000018141a7836 */ /* 0x040fe20000000000 */
[----:B------:R-:W-:Y:S01]  /*2100*/  USGXT.U32 UR12, UR12, 0xe ;  /* 0x0000000e0c0c789a */ /* 0x000fe20008000000 */
[C---:B------:R-:W-:Y:S01]  /*2110*/  VIADD R28, R20.reuse, 0x14 ;  /* 0x00000014141c7836 */ /* 0x040fe20000000000 */
[----:B------:R-:W-:Y:S01]  /*2120*/  IABS R37, R22 ;  /* 0x0000001600257213 */ /* 0x000fe20000000000 */
[----:B-1----:R-:W1:Y:S01]  /*2130*/  MUFU.RCP R9, R9 ;  /* 0x0000000900097308 */ /* 0x002e620000001000 */
[----:B------:R-:W-:Y:S01]  /*2140*/  IABS R61, R26 ;  /* 0x0000001a003d7213 */ /* 0x000fe20000000000 */
[C---:B------:R-:W-:Y:S01]  /*2150*/  VIADD R30, R20.reuse, 0x10 ;  /* 0x00000010141e7836 */ /* 0x040fe20000000000 */
[----:B------:R-:W-:Y:S01]  /*2160*/  IABS R63, R28 ;  /* 0x0000001c003f7213 */ /* 0x000fe20000000000 */
[C---:B------:R-:W-:Y:S01]  /*2170*/  VIADD R34, R20.reuse, 0x8 ;  /* 0x0000000814227836 */ /* 0x040fe20000000000 */
[----:B------:R-:W-:Y:S01]  /*2180*/  ULDC UR7, c[0x0][0x23c] ;  /* 0x00008f0000077ab9 */ /* 0x000fe20000000800 */
[C---:B------:R-:W-:Y:S01]  /*2190*/  VIADD R36, R20.reuse, 0x4 ;  /* 0x0000000414247836 */ /* 0x040fe20000000000 */
[----:B------:R-:W-:Y:S01]  /*21a0*/  IABS R65, R30 ;  /* 0x0000001e00417213 */ /* 0x000fe20000000000 */
[----:B------:R-:W-:Y:S01]  /*21b0*/  VIADD R32, R20, 0xc ;  /* 0x0000000c14207836 */ /* 0x000fe20000000000 */
[----:B------:R-:W-:Y:S01]  /*21c0*/  IABS R69, R34 ;  /* 0x0000002200457213 */ /* 0x000fe20000000000 */
[----:B0-----:R-:W-:Y:S01]  /*21d0*/  VIADD R6, R10, 0xffffffe ;  /* 0x0ffffffe0a067836 */ /* 0x001fe20000000000 */
[----:B------:R-:W-:Y:S01]  /*21e0*/  IABS R71, R36 ;  /* 0x0000002400477213 */ /* 0x000fe20000000000 */
[----:B------:R-:W-:Y:S01]  /*21f0*/  USHF.R.U32.HI UR5, URZ, 0x4, UR5 ;  /* 0x000000043f057899 */ /* 0x000fe20008011605 */
[----:B------:R-:W-:Y:S01]  /*2200*/  IABS R67, R32 ;  /* 0x0000002000437213 */ /* 0x000fe20000000000 */
[----:B------:R0:W3:Y:S01]  /*2210*/  F2I.FTZ.U32.TRUNC.NTZ R7, R6 ;  /* 0x0000000600077305 */ /* 0x0000e2000021f000 */
[----:B------:R-:W-:Y:S01]  /*2220*/  UIADD3 UR6, UP0, UR12, 0x80, URZ ;  /* 0x000000800c067890 */ /* 0x000fe2000ff1e03f */
[----:B------:R-:W-:Y:S01]  /*2230*/  CS2R R152, SRZ ;  /* 0x0000000000987805 */ /* 0x000fe2000001ff00 */
[----:B-1----:R-:W-:Y:S01]  /*2240*/  VIADD R4, R9, 0xffffffe ;  /* 0x0ffffffe09047836 */ /* 0x002fe20000000000 */
[----:B------:R-:W-:Y:S01]  /*2250*/  ULDC UR13, c[0x0][0x230] ;  /* 0x00008c00000d7ab9 */ /* 0x000fe20000000800 */
[----:B------:R-:W-:Y:S01]  /*2260*/  ULDC UR18, c[0x0][0x210] ;  /* 0x0000840000127ab9 */ /* 0x000fe20000000800 */
[----:B------:R-:W-:Y:S01]  /*2270*/  USHF.L.U32 UR9, UR7, 0x5, URZ ;  /* 0x0000000507097899 */ /* 0x000fe2000800063f */
[----:B------:R-:W-:Y:S01]  /*2280*/  CS2R R154, SRZ ;  /* 0x00000000009a7805 */ /* 0x000fe2000001ff00 */
[----:B------:R1:W4:Y:S01]  /*2290*/  F2I.FTZ.U32.TRUNC.NTZ R5, R4 ;  /* 0x0000000400057305 */ /* 0x000322000021f000 */
[----:B0-----:R-:W-:Y:S01]  /*22a0*/  IMAD.MOV.U32 R6, RZ, RZ, RZ ;  /* 0x000000ffff067224 */ /* 0x001fe200078e00ff */
[----:B------:R-:W-:-:S02]  /*22b0*/  CS2R R156, SRZ ;  /* 0x00000000009c7805 */ /* 0x000fc4000001ff00 */
[----:B------:R-:W-:Y:S02]  /*22c0*/  CS2R R158, SRZ ;  /* 0x00000000009e7805 */ /* 0x000fe4000001ff00 */
[----:B------:R-:W-:Y:S02]  /*22d0*/  CS2R R160, SRZ ;  /* 0x0000000000a07805 */ /* 0x000fe4000001ff00 */
[----:B------:R-:W-:Y:S02]  /*22e0*/  CS2R R162, SRZ ;  /* 0x0000000000a27805 */ /* 0x000fe4000001ff00 */
[----:B------:R-:W-:Y:S01]  /*22f0*/  CS2R R164, SRZ ;  /* 0x0000000000a47805 */ /* 0x000fe2000001ff00 */
[----:B---3--:R-:W-:Y:S01]  /*2300*/  IMAD.MOV R12, RZ, RZ, -R7 ;  /* 0x000000ffff0c7224 */ /* 0x008fe200078e0a07 */
[----:B------:R-:W-:Y:S01]  /*2310*/  CS2R R166, SRZ ;  /* 0x0000000000a67805 */ /* 0x000fe2000001ff00 */
[----:B-1----:R-:W-:Y:S01]  /*2320*/  IMAD.MOV.U32 R4, RZ, RZ, RZ ;  /* 0x000000ffff047224 */ /* 0x002fe200078e00ff */
[----:B------:R-:W-:Y:S01]  /*2330*/  CS2R R168, SRZ ;  /* 0x0000000000a87805 */ /* 0x000fe2000001ff00 */
[----:B------:R-:W-:Y:S01]  /*2340*/  IMAD R11, R12, R17, RZ ;  /* 0x000000110c0b7224 */ /* 0x000fe200078e02ff */
[----:B------:R-:W-:-:S02]  /*2350*/  IABS R12, R218 ;  /* 0x000000da000c7213 */ /* 0x000fc40000000000 */
[----:B------:R-:W-:Y:S02]  /*2360*/  CS2R R170, SRZ ;  /* 0x0000000000aa7805 */ /* 0x000fe4000001ff00 */
[----:B------:R-:W-:Y:S01]  /*2370*/  CS2R R172, SRZ ;  /* 0x0000000000ac7805 */ /* 0x000fe2000001ff00 */
[----:B------:R-:W-:Y:S01]  /*2380*/  IMAD.HI.U32 R7, R7, R11, R6 ;  /* 0x0000000b07077227 */ /* 0x000fe200078e0006 */
[----:B------:R-:W-:Y:S02]  /*2390*/  CS2R R174, SRZ ;  /* 0x0000000000ae7805 */ /* 0x000fe4000001ff00 */
[----:B------:R-:W-:Y:S02]  /*23a0*/  CS2R R176, SRZ ;  /* 0x0000000000b07805 */ /* 0x000fe4000001ff00 */
[----:B------:R-:W-:Y:S01]  /*23b0*/  CS2R R178, SRZ ;  /* 0x0000000000b27805 */ /* 0x000fe2000001ff00 */
[----:B----4-:R-:W-:Y:S01]  /*23c0*/  IMAD.MOV R9, RZ, RZ, -R5 ;  /* 0x000000ffff097224 */ /* 0x010fe200078e0a05 */
[----:B------:R-:W-:Y:S01]  /*23d0*/  CS2R R180, SRZ ;  /* 0x0000000000b47805 */ /* 0x000fe2000001ff00 */
[----:B------:R-:W-:Y:S01]  /*23e0*/  IMAD.HI.U32 R10, R7, R14, RZ ;  /* 0x0000000e070a7227 */ /* 0x000fe200078e00ff */
[----:B------:R-:W-:-:S02]  /*23f0*/  CS2R R182, SRZ ;  /* 0x0000000000b67805 */ /* 0x000fc4000001ff00 */
[----:B------:R-:W-:Y:S02]  /*2400*/  CS2R R184, SRZ ;  /* 0x0000000000b87805 */ /* 0x000fe4000001ff00 */
[----:B------:R-:W-:Y:S01]  /*2410*/  CS2R R186, SRZ ;  /* 0x0000000000ba7805 */ /* 0x000fe2000001ff00 */
[----:B------:R-:W-:Y:S01]  /*2420*/  IMAD.HI.U32 R6, R7, R12, RZ ;  /* 0x0000000c07067227 */ /* 0x000fe200078e00ff */
[----:B------:R-:W-:Y:S02]  /*2430*/  CS2R R188, SRZ ;  /* 0x0000000000bc7805 */ /* 0x000fe4000001ff00 */
[----:B------:R-:W-:Y:S02]  /*2440*/  CS2R R190, SRZ ;  /* 0x0000000000be7805 */ /* 0x000fe4000001ff00 */
[----:B------:R-:W-:Y:S01]  /*2450*/  CS2R R192, SRZ ;  /* 0x0000000000c07805 */ /* 0x000fe2000001ff00 */
[----:B------:R-:W-:Y:S01]  /*2460*/  IMAD R9, R9, R8, RZ ;  /* 0x0000000809097224 */ /* 0x000fe200078e02ff */
[----:B------:R-:W-:Y:S01]  /*2470*/  CS2R R194, SRZ ;  /* 0x0000000000c27805 */ /* 0x000fe2000001ff00 */
[----:B------:R-:W-:Y:S01]  /*2480*/  IMAD.MOV R10, RZ, RZ, -R10 ;  /* 0x000000ffff0a7224 */ /* 0x000fe200078e0a0a */
[----:B------:R-:W-:Y:S01]  /*2490*/  CS2R R196, SRZ ;  /* 0x0000000000c47805 */ /* 0x000fe2000001ff00 */
[----:B------:R-:W-:Y:S01]  /*24a0*/  IMAD.MOV R6, RZ, RZ, -R6 ;  /* 0x000000ffff067224 */ /* 0x000fe200078e0a06 */
[----:B------:R-:W-:Y:S01]  /*24b0*/  CS2R R198, SRZ ;  /* 0x0000000000c67805 */ /* 0x000fe2000001ff00 */
[----:B------:R-:W-:Y:S01]  /*24c0*/  IMAD.HI.U32 R9, R5, R9, R4 ;  /* 0x0000000905097227 */ /* 0x000fe200078e0004 */
[----:B------:R-:W-:-:S02]  /*24d0*/  CS2R R200, SRZ ;  /* 0x0000000000c87805 */ /* 0x000fc4000001ff00 */
[----:B------:R-:W-:Y:S02]  /*24e0*/  CS2R R202, SRZ ;  /* 0x0000000000ca7805 */ /* 0x000fe4000001ff00 */
[----:B------:R-:W-:Y:S01]  /*24f0*/  CS2R R204, SRZ ;  /* 0x0000000000cc7805 */ /* 0x000fe2000001ff00 */
[----:B------:R-:W-:Y:S01]  /*2500*/  IMAD R10, R17, R10, R14 ;  /* 0x0000000a110a7224 */ /* 0x000fe200078e020e */
[----:B------:R-:W-:Y:S01]  /*2510*/  CS2R R206, SRZ ;  /* 0x0000000000ce7805 */ /* 0x000fe2000001ff00 */
[----:B------:R-:W-:Y:S01]  /*2520*/  IMAD.HI.U32 R11, R7, R16, RZ ;  /* 0x00000010070b7227 */ /* 0x000fe200078e00ff */
[----:B------:R-:W-:Y:S02]  /*2530*/  CS2R R208, SRZ ;  /* 0x0000000000d07805 */ /* 0x000fe4000001ff00 */
[----:B------:R-:W-:Y:S02]  /*2540*/  CS2R R210, SRZ ;  /* 0x0000000000d27805 */ /* 0x000fe4000001ff00 */
[----:B------:R-:W-:Y:S01]  /*2550*/  ISETP.GT.U32.AND P4, PT, R17, R10, PT ;  /* 0x0000000a1100720c */ /* 0x000fe20003f84070 */
[----:B------:R-:W-:Y:S01]  /*2560*/  IMAD.HI.U32 R4, R7, R18, RZ ;  /* 0x0000001207047227 */ /* 0x000fe200078e00ff */
[----:B------:R-:W-:-:S02]  /*2570*/  CS2R R212, SRZ ;  /* 0x0000000000d47805 */ /* 0x000fc4000001ff00 */
[----:B------:R-:W-:Y:S02]  /*2580*/  CS2R R214, SRZ ;  /* 0x0000000000d67805 */ /* 0x000fe4000001ff00 */
[----:B------:R-:W-:Y:S01]  /*2590*/  CS2R R88, SRZ ;  /* 0x0000000000587805 */ /* 0x000fe2000001ff00 */
[C---:B------:R-:W-:Y:S01]  /*25a0*/  IMAD R7, R17.reuse, R6, R12 ;  /* 0x0000000611077224 */ /* 0x040fe200078e020c */
[----:B------:R-:W-:Y:S01]  /*25b0*/  CS2R R90, SRZ ;  /* 0x00000000005a7805 */ /* 0x000fe2000001ff00 */
[----:B------:R-:W-:Y:S01]  /*25c0*/  IMAD.MOV R5, RZ, RZ, -R4 ;  /* 0x000000ffff057224 */ /* 0x000fe200078e0a04 */
[----:B------:R-:W-:Y:S01]  /*25d0*/  CS2R R92, SRZ ;  /* 0x00000000005c7805 */ /* 0x000fe2000001ff00 */
[----:B------:R-:W-:Y:S01]  /*25e0*/  IMAD.MOV R11, RZ, RZ, -R11 ;  /* 0x000000ffff0b7224 */ /* 0x000fe200078e0a0b */
[C---:B------:R-:W-:Y:S01]  /*25f0*/  ISETP.GT.U32.AND P0, PT, R17.reuse, R7, PT ;  /* 0x000000071100720c */ /* 0x040fe20003f04070 */
[C---:B------:R-:W-:Y:S01]  /*2600*/  IMAD R14, R17.reuse, R5, R18 ;  /* 0x00000005110e7224 */ /* 0x040fe200078e0212 */
[----:B------:R-:W-:Y:S01]  /*2610*/  CS2R R94, SRZ ;  /* 0x00000000005e7805 */ /* 0x000fe2000001ff00 */
[C---:B------:R-:W-:Y:S01]  /*2620*/  IMAD R12, R17.reuse, R11, R16 ;  /* 0x0000000b110c7224 */ /* 0x040fe200078e0210 */
[----:B------:R-:W-:Y:S01]  /*2630*/  CS2R R96, SRZ ;  /* 0x0000000000607805 */ /* 0x000fe2000001ff00 */
[--C-:B------:R-:W-:Y:S01]  /*2640*/  @!P4 IMAD.IADD R10, R10, 0x1, -R17.reuse ;  /* 0x000000010a0ac824 */ /* 0x100fe200078e0a11 */
[C---:B------:R-:W-:Y:S01]  /*2650*/  ISETP.GT.U32.AND P2, PT, R17.reuse, R14, PT ;  /* 0x0000000e1100720c */ /* 0x040fe20003f44070 */
[C---:B------:R-:W-:Y:S01]  /*2660*/  VIADD R5, R20.reuse, 0x78 ;  /* 0x0000007814057836 */ /* 0x040fe20000000000 */
[----:B------:R-:W-:Y:S01]  /*2670*/  ISETP.GT.U32.AND P5, PT, R17, R12, PT ;  /* 0x0000000c1100720c */ /* 0x000fe20003fa4070 */
[C---:B------:R-:W-:Y:S01]  /*2680*/  VIADD R16, R20.reuse, 0x74 ;  /* 0x0000007414107836 */ /* 0x040fe20000000000 */
[----:B------:R-:W-:Y:S01]  /*2690*/  CS2R R98, SRZ ;  /* 0x0000000000627805 */ /* 0x000fe2000001ff00 */
[C---:B------:R-:W-:Y:S01]  /*26a0*/  VIADD R4, R20.reuse, 0x7c ;  /* 0x0000007c14047836 */ /* 0x040fe20000000000 */
[----:B------:R-:W-:Y:S01]  /*26b0*/  IABS R13, R5 ;  /* 0x00000005000d7213 */ /* 0x000fe20000000000 */
[----:B------:R-:W-:Y:S01]  /*26c0*/  @!P0 IMAD.IADD R7, R7, 0x1, -R17 ;  /* 0x0000000107078824 */ /* 0x000fe200078e0a11 */
[----:B------:R-:W-:Y:S01]  /*26d0*/  ISETP.GT.U32.AND P0, PT, R17, R10, PT ;  /* 0x0000000a1100720c */ /* 0x000fe20003f04070 */
[----:B------:R-:W-:Y:S01]  /*26e0*/  VIADD R18, R20, 0x70 ;  /* 0x0000007014127836 */ /* 0x000fe20000000000 */
[----:B------:R-:W-:Y:S01]  /*26f0*/  ISETP.GE.AND P3, PT, R5, RZ, PT ;  /* 0x000000ff0500720c */ /* 0x000fe20003f66270 */
[----:B------:R-:W-:Y:S01]  /*2700*/  IMAD.HI.U32 R5, R9, R13, RZ ;  /* 0x0000000d09057227 */ /* 0x000fe200078e00ff */
[----:B------:R-:W-:-:S02]  /*2710*/  ISETP.GT.U32.AND P6, PT, R17, R7, PT ;  /* 0x000000071100720c */ /* 0x000fc40003fc4070 */
[----:B------:R-:W-:Y:S02]  /*2720*/  CS2R R100, SRZ ;  /* 0x0000000000647805 */ /* 0x000fe4000001ff00 */
[----:B------:R-:W-:Y:S01]  /*2730*/  IABS R15, R16 ;  /* 0x00000010000f7213 */ /* 0x000fe20000000000 */
[--C-:B------:R-:W-:Y:S01]  /*2740*/  @!P2 IMAD.IADD R14, R14, 0x1, -R17.reuse ;  /* 0x000000010e0ea824 */ /* 0x100fe200078e0a11 */
[----:B------:R-:W-:Y:S01]  /*2750*/  ISETP.GE.AND P2, PT, R218, RZ, PT ;  /* 0x000000ffda00720c */ /* 0x000fe20003f46270 */
[----:B------:R-:W-:Y:S01]  /*2760*/  @!P5 IMAD.IADD R12, R12, 0x1, -R17 ;  /* 0x000000010c0cd824 */ /* 0x000fe200078e0a11 */
[----:B------:R-:W-:Y:S01]  /*2770*/  IABS R11, R4 ;  /* 0x00000004000b7213 */ /* 0x000fe20000000000 */
[----:B------:R-:W-:Y:S01]  /*2780*/  IMAD.MOV R5, RZ, RZ, -R5 ;  /* 0x000000ffff057224 */ /* 0x000fe200078e0a05 */
[----:B------:R-:W-:Y:S01]  /*2790*/  ISETP.GT.U32.AND P4, PT, R17, R14, PT ;  /* 0x0000000e1100720c */ /* 0x000fe20003f84070 */
[----:B------:R-:W-:Y:S01]  /*27a0*/  @!P0 IMAD.IADD R10, R10, 0x1, -R17 ;  /* 0x000000010a0a8824 */ /* 0x000fe200078e0a11 */
[----:B------:R-:W-:Y:S01]  /*27b0*/  ISETP.GE.AND P0, PT, R219, RZ, PT ;  /* 0x000000ffdb00720c */ /* 0x000fe20003f06270 */
[----:B------:R-:W-:Y:S01]  /*27c0*/  IMAD.HI.U32 R6, R9, R15, RZ ;  /* 0x0000000f09067227 */ /* 0x000fe200078e00ff */
[----:B------:R-:W-:-:S02]  /*27d0*/  ISETP.GT.U32.AND P5, PT, R17, R12, PT ;  /* 0x0000000c1100720c */ /* 0x000fc40003fa4070 */
[----:B------:R-:W-:Y:S02]  /*27e0*/  CS2R R102, SRZ ;  /* 0x0000000000667805 */ /* 0x000fe4000001ff00 */
[----:B------:R-:W-:Y:S01]  /*27f0*/  ISETP.GE.AND P1, PT, R4, RZ, PT ;  /* 0x000000ff0400720c */ /* 0x000fe20003f26270 */
[----:B------:R-:W-:Y:S01]  /*2800*/  @!P6 IMAD.IADD R7, R7, 0x1, -R17 ;  /* 0x000000010707e824 */ /* 0x000fe200078e0a11 */
[----:B------:R-:W-:Y:S01]  /*2810*/  ISETP.GE.AND P6, PT, R16, RZ, PT ;  /* 0x000000ff1000720c */ /* 0x000fe20003fc6270 */
[C---:B------:R-:W-:Y:S01]  /*2820*/  IMAD R13, R8.reuse, R5, R13 ;  /* 0x00000005080d7224 */ /* 0x040fe200078e020d */
[----:B------:R-:W-:Y:S01]  /*2830*/  IABS R16, R18 ;  /* 0x0000001200107213 */ /* 0x000fe20000000000 */
[----:B------:R-:W-:Y:S01]  /*2840*/  @!P2 IMAD.MOV R7, RZ, RZ, -R7 ;  /* 0x000000ffff07a224 */ /* 0x000fe200078e0a07 */
[----:B------:R-:W-:Y:S01]  /*2850*/  ISETP.GE.AND P2, PT, R217, RZ, PT ;  /* 0x000000ffd900720c */ /* 0x000fe20003f46270 */
[----:B------:R-:W-:Y:S01]  /*2860*/  IMAD.MOV.U32 R5, RZ, RZ, R10 ;  /* 0x000000ffff057224 */ /* 0x000fe200078e000a */
[----:B------:R-:W-:Y:S01]  /*2870*/  CS2R R104, SRZ ;  /* 0x0000000000687805 */ /* 0x000fe2000001ff00 */
[----:B------:R-:W-:Y:S01]  /*2880*/  IMAD.MOV R6, RZ, RZ, -R6 ;  /* 0x000000ffff067224 */ /* 0x000fe200078e0a06 */
[----:B------:R-:W-:Y:S01]  /*2890*/  CS2R R106, SRZ ;  /* 0x00000000006a7805 */ /* 0x000fe2000001ff00 */
[----:B------:R-:W-:Y:S01]  /*28a0*/  @!P0 IMAD.MOV R5, RZ, RZ, -R5 ;  /* 0x000000ffff058224 */ /* 0x000fe200078e0a05 */
[----:B------:R-:W-:Y:S01]  /*28b0*/  ISETP.GT.U32.AND P0, PT, R8, R13, PT ;  /* 0x0000000d0800720c */ /* 0x000fe20003f04070 */
[----:B------:R-:W-:Y:S01]  /*28c0*/  IMAD.HI.U32 R4, R9, R11, RZ ;  /* 0x0000000b09047227 */ /* 0x000fe200078e00ff */
[----:B------:R-:W-:-:S02]  /*28d0*/  CS2R R108, SRZ ;  /* 0x00000000006c7805 */ /* 0x000fc4000001ff00 */
[----:B------:R-:W-:Y:S02]  /*28e0*/  CS2R R110, SRZ ;  /* 0x00000000006e7805 */ /* 0x000fe4000001ff00 */
[----:B------:R-:W-:Y:S01]  /*28f0*/  CS2R R112, SRZ ;  /* 0x0000000000707805 */ /* 0x000fe2000001ff00 */
[----:B------:R-:W-:Y:S01]  /*2900*/  IMAD R15, R8, R6, R15 ;  /* 0x00000006080f7224 */ /* 0x000fe200078e020f */
[----:B------:R-:W-:Y:S01]  /*2910*/  CS2R R114, SRZ ;  /* 0x0000000000727805 */ /* 0x000fe2000001ff00 */
[--C-:B------:R-:W-:Y:S01]  /*2920*/  @!P4 IMAD.IADD R14, R14, 0x1, -R17.reuse ;  /* 0x000000010e0ec824 */ /* 0x100fe200078e0a11 */
[----:B------:R-:W-:Y:S01]  /*2930*/  CS2R R116, SRZ ;  /* 0x0000000000747805 */ /* 0x000fe2000001ff00 */
[----:B------:R-:W-:Y:S01]  /*2940*/  @!P5 IMAD.IADD R12, R12, 0x1, -R17 ;  /* 0x000000010c0cd824 */ /* 0x000fe200078e0a11 */
[----:B------:R-:W-:Y:S01]  /*2950*/  ISETP.GE.AND P5, PT, R220, RZ, PT ;  /* 0x000000ffdc00720c */ /* 0x000fe20003fa6270 */
[----:B------:R-:W-:Y:S01]  /*2960*/  IMAD.MOV R4, RZ, RZ, -R4 ;  /* 0x000000ffff047224 */ /* 0x000fe200078e0a04 */
[----:B------:R-:W-:Y:S01]  /*2970*/  CS2R R118, SRZ ;  /* 0x0000000000767805 */ /* 0x000fe2000001ff00 */
[----:B------:R-:W-:Y:S01]  /*2980*/  @!P2 IMAD.MOV R14, RZ, RZ, -R14 ;  /* 0x000000ffff0ea224 */ /* 0x000fe200078e0a0e */
[C---:B------:R-:W-:Y:S01]  /*2990*/  ISETP.GT.U32.AND P2, PT, R8.reuse, R15, PT ;  /* 0x0000000f0800720c */ /* 0x040fe20003f44070 */
[C---:B------:R-:W-:Y:S01]  /*29a0*/  IMAD R11, R8.reuse, R4, R11 ;  /* 0x00000004080b7224 */ /* 0x040fe200078e020b */
[----:B------:R-:W-:Y:S01]  /*29b0*/  CS2R R120, SRZ ;  /* 0x0000000000787805 */ /* 0x000fe2000001ff00 */
[----:B------:R-:W-:Y:S01]  /*29c0*/  IMAD.MOV.U32 R17, RZ, RZ, R12 ;  /* 0x000000ffff117224 */ /* 0x000fe200078e000c */
[----:B------:R-:W-:Y:S01]  /*29d0*/  LOP3.LUT R12, RZ, R2, RZ, 0x33, !PT ;  /* 0x00000002ff0c7212 */ /* 0x000fe200078e33ff */
[----:B------:R-:W-:Y:S01]  /*29e0*/  @!P0 IMAD.IADD R13, R13, 0x1, -R8 ;  /* 0x000000010d0d8824 */ /* 0x000fe200078e0a08 */
[----:B------:R-:W-:Y:S01]  /*29f0*/  ISETP.GT.U32.AND P4, PT, R8, R11, PT ;  /* 0x0000000b0800720c */ /* 0x000fe20003f84070 */
[----:B------:R-:W-:Y:S01]  /*2a00*/  IMAD.HI.U32 R10, R9, R19, RZ ;  /* 0x00000013090a7227 */ /* 0x000fe200078e00ff */
[----:B------:R-:W-:-:S02]  /*2a10*/  CS2R R122, SRZ ;  /* 0x00000000007a7805 */ /* 0x000fc4000001ff00 */
[----:B------:R-:W-:Y:S02]  /*2a20*/  CS2R R124, SRZ ;  /* 0x00000000007c7805 */ /* 0x000fe4000001ff00 */
[----:B------:R-:W-:Y:S01]  /*2a30*/  ISETP.GT.U32.AND P0, PT, R8, R13, PT ;  /* 0x0000000d0800720c */ /* 0x000fe20003f04070 */
[----:B------:R-:W-:Y:S01]  /*2a40*/  @!P5 IMAD.MOV R17, RZ, RZ, -R17 ;  /* 0x000000ffff11d224 */ /* 0x000fe200078e0a11 */
[----:B------:R-:W-:Y:S01]  /*2a50*/  ISETP.NE.AND P5, PT, R2, RZ, PT ;  /* 0x000000ff0200720c */ /* 0x000fe20003fa5270 */
[----:B------:R-:W-:Y:S01]  /*2a60*/  IMAD.HI.U32 R2, R9, R16, RZ ;  /* 0x0000001009027227 */ /* 0x000fe200078e00ff */
[----:B------:R-:W-:Y:S02]  /*2a70*/  CS2R R126, SRZ ;  /* 0x00000000007e7805 */ /* 0x000fe4000001ff00 */
[----:B------:R-:W-:Y:S02]  /*2a80*/  CS2R R128, SRZ ;  /* 0x0000000000807805 */ /* 0x000fe4000001ff00 */
[C---:B------:R-:W-:Y:S01]  /*2a90*/  SEL R6, R12.reuse, R17, !P5 ;  /* 0x000000110c067207 */ /* 0x040fe20006800000 */
[----:B------:R-:W-:Y:S01]  /*2aa0*/  @!P2 IMAD.IADD R15, R15, 0x1, -R8 ;  /* 0x000000010f0fa824 */ /* 0x000fe200078e0a08 */
[C---:B------:R-:W-:Y:S01]  /*2ab0*/  SEL R4, R12.reuse, R7, !P5 ;  /* 0x000000070c047207 */ /* 0x040fe20006800000 */
[----:B------:R-:W-:Y:S01]  /*2ac0*/  IMAD.MOV R17, RZ, RZ, -R2 ;  /* 0x000000ffff117224 */ /* 0x000fe200078e0a02 */
[----:B------:R-:W-:Y:S01]  /*2ad0*/  SEL R5, R12, R5, !P5 ;  /* 0x000000050c057207 */ /* 0x000fe20006800000 */
[----:B------:R-:W-:Y:S01]  /*2ae0*/  @!P4 IMAD.IADD R11, R11, 0x1, -R8 ;  /* 0x000000010b0bc824 */ /* 0x000fe200078e0a08 */
[C---:B------:R-:W-:Y:S01]  /*2af0*/  ISETP.GT.U32.AND P2, PT, R8.reuse, R15, PT ;  /* 0x0000000f0800720c */ /* 0x040fe20003f44070 */
[----:B------:R-:W-:Y:S01]  /*2b00*/  IMAD R17, R8, R17, R16 ;  /* 0x0000001108117224 */ /* 0x000fe200078e0210 */
[----:B------:R-:W-:Y:S01]  /*2b10*/  SEL R7, R12, R14, !P5 ;  /* 0x0000000e0c077207 */ /* 0x000fe20006800000 */
[----:B------:R-:W-:Y:S01]  /*2b20*/  @!P0 IMAD.IADD R13, R13, 0x1, -R8 ;  /* 0x000000010d0d8824 */ /* 0x000fe200078e0a08 */
[C---:B------:R-:W-:Y:S01]  /*2b30*/  ISETP.GT.U32.AND P4, PT, R8.reuse, R11, PT ;  /* 0x0000000b0800720c */ /* 0x040fe20003f84070 */
[----:B------:R-:W-:Y:S01]  /*2b40*/  IMAD.MOV R10, RZ, RZ, -R10 ;  /* 0x000000ffff0a7224 */ /* 0x000fe200078e0a0a */
[----:B------:R-:W-:Y:S01]  /*2b50*/  ISETP.GT.U32.AND P0, PT, R8, R17, PT ;  /* 0x000000110800720c */ /* 0x000fe20003f04070 */
[----:B------:R-:W-:Y:S01]  /*2b60*/  VIADD R2, R20, 0x68 ;  /* 0x0000006814027836 */ /* 0x000fe20000000000 */
[----:B------:R-:W-:Y:S01]  /*2b70*/  ISETP.GE.AND P5, PT, R18, RZ, PT ;  /* 0x000000ff1200720c */ /* 0x000fe20003fa6270 */
[----:B------:R-:W-:Y:S01]  /*2b80*/  IMAD R19, R8, R10, R19 ;  /* 0x0000000a08137224 */ /* 0x000fe200078e0213 */
[----:B------:R-:W-:Y:S01]  /*2b90*/  CS2R R130, SRZ ;  /* 0x0000000000827805 */ /* 0x000fe2000001ff00 */
[C---:B------:R-:W-:Y:S01]  /*2ba0*/  VIADD R12, R20.reuse, 0x60 ;  /* 0x00000060140c7836 */ /* 0x040fe20000000000 */
[----:B------:R-:W-:Y:S01]  /*2bb0*/  CS2R R132, SRZ ;  /* 0x0000000000847805 */ /* 0x000fe2000001ff00 */
[--C-:B------:R-:W-:Y:S01]  /*2bc0*/  @!P2 IMAD.IADD R15, R15, 0x1, -R8.reuse ;  /* 0x000000010f0fa824 */ /* 0x100fe200078e0a08 */
[----:B------:R-:W-:Y:S01]  /*2bd0*/  CS2R R134, SRZ ;  /* 0x0000000000867805 */ /* 0x000fe2000001ff00 */
[----:B------:R-:W-:Y:S01]  /*2be0*/  VIADD R10, R20, 0x64 ;  /* 0x00000064140a7836 */ /* 0x000fe20000000000 */
[----:B------:R-:W-:Y:S01]  /*2bf0*/  ISETP.GE.AND P2, PT, R12, RZ, PT ;  /* 0x000000ff0c00720c */ /* 0x000fe20003f46270 */
[----:B------:R-:W-:Y:S01]  /*2c00*/  @!P6 IMAD.MOV R15, RZ, RZ, -R15 ;  /* 0x000000ffff0fe224 */ /* 0x000fe200078e0a0f */
[----:B------:R-:W-:Y:S01]  /*2c10*/  ISETP.GT.U32.AND P6, PT, R8, R19, PT ;  /* 0x000000130800720c */ /* 0x000fe20003fc4070 */
[--C-:B------:R-:W-:Y:S01]  /*2c20*/  @!P4 IMAD.IADD R11, R11, 0x1, -R8.reuse ;  /* 0x000000010b0bc824 */ /* 0x100fe200078e0a08 */
[----:B------:R-:W-:Y:S01]  /*2c30*/  ISETP.GE.AND P4, PT, R21, RZ, PT ;  /* 0x000000ff1500720c */ /* 0x000fe20003f86270 */
[----:B------:R-:W-:Y:S01]  /*2c40*/  @!P0 IMAD.IADD R17, R17, 0x1, -R8 ;  /* 0x0000000111118824 */ /* 0x000fe200078e0a08 */
[----:B------:R-:W-:Y:S01]  /*2c50*/  IABS R21, R2 ;  /* 0x0000000200157213 */ /* 0x000fe20000000000 */
[----:B------:R-:W-:Y:S01]  /*2c60*/  @!P1 IMAD.MOV R11, RZ, RZ, -R11 ;  /* 0x000000ffff0b9224 */ /* 0x000fe200078e0a0b */
[----:B------:R-:W-:Y:S01]  /*2c70*/  ISETP.GE.AND P1, PT, R2, RZ, PT ;  /* 0x000000ff0200720c */ /* 0x000fe20003f26270 */
[----:B------:R-:W-:Y:S01]  /*2c80*/  @!P3 IMAD.MOV R13, RZ, RZ, -R13 ;  /* 0x000000ffff0db224 */ /* 0x000fe200078e0a0d */
[----:B------:R-:W-:Y:S01]  /*2c90*/  ISETP.GT.U32.AND P0, PT, R8, R17, PT ;  /* 0x000000110800720c */ /* 0x000fe20003f04070 */
[----:B------:R-:W-:Y:S01]  /*2ca0*/  IMAD.HI.U32 R2, R9, R21, RZ ;  /* 0x0000001509027227 */ /* 0x000fe200078e00ff */
[----:B------:R-:W-:-:S02]  /*2cb0*/  IABS R25, R12 ;  /* 0x0000000c00197213 */ /* 0x000fc40000000000 */
[----:B------:R-:W-:Y:S02]  /*2cc0*/  CS2R R136, SRZ ;  /* 0x0000000000887805 */ /* 0x000fe4000001ff00 */
[----:B------:R-:W-:Y:S01]  /*2cd0*/  IABS R23, R10 ;  /* 0x0000000a00177213 */ /* 0x000fe20000000000 */
[----:B------:R-:W-:Y:S01]  /*2ce0*/  IMAD.MOV R12, RZ, RZ, -R2 ;  /* 0x000000ffff0c7224 */ /* 0x000fe200078e0a02 */
[----:B------:R-:W-:Y:S01]  /*2cf0*/  ISETP.GE.AND P3, PT, R10, RZ, PT ;  /* 0x000000ff0a00720c */ /* 0x000fe20003f66270 */
[----:B------:R-:W-:Y:S01]  /*2d00*/  @!P6 IMAD.IADD R19, R19, 0x1, -R8 ;  /* 0x000000011313e824 */ /* 0x000fe200078e0a08 */
[----:B------:R-:W-:Y:S01]  /*2d10*/  CS2R R138, SRZ ;  /* 0x00000000008a7805 */ /* 0x000fe2000001ff00 */
[C---:B------:R-:W-:Y:S01]  /*2d20*/  IMAD R21, R8.reuse, R12, R21 ;  /* 0x0000000c08157224 */ /* 0x040fe200078e0215 */
[----:B------:R-:W-:Y:S01]  /*2d30*/  CS2R R140, SRZ ;  /* 0x00000000008c7805 */ /* 0x000fe2000001ff00 */
[----:B------:R-:W-:Y:S01]  /*2d40*/  IMAD.HI.U32 R10, R9, R23, RZ ;  /* 0x00000017090a7227 */ /* 0x000fe200078e00ff */
[----:B------:R-:W-:-:S02]  /*2d50*/  ISETP.GT.U32.AND P6, PT, R8, R19, PT ;  /* 0x000000130800720c */ /* 0x000fc40003fc4070 */
[----:B------:R-:W-:Y:S02]  /*2d60*/  CS2R R142, SRZ ;  /* 0x00000000008e7805 */ /* 0x000fe4000001ff00 */
[----:B------:R-:W-:Y:S01]  /*2d70*/  CS2R R144, SRZ ;  /* 0x0000000000907805 */ /* 0x000fe2000001ff00 */
[----:B------:R-:W-:Y:S01]  /*2d80*/  @!P0 IMAD.IADD R17, R17, 0x1, -R8 ;  /* 0x0000000111118824 */ /* 0x000fe200078e0a08 */
[----:B------:R-:W-:Y:S01]  /*2d90*/  ISETP.GT.U32.AND P0, PT, R8, R21, PT ;  /* 0x000000150800720c */ /* 0x000fe20003f04070 */
[----:B------:R-:W-:Y:S01]  /*2da0*/  VIADD R16, R20, 0x58 ;  /* 0x0000005814107836 */ /* 0x000fe20000000000 */
[----:B------:R-:W-:Y:S01]  /*2db0*/  CS2R R146, SRZ ;  /* 0x0000000000927805 */ /* 0x000fe2000001ff00 */
[----:B------:R-:W-:Y:S01]  /*2dc0*/  IMAD.MOV R10, RZ, RZ, -R10 ;  /* 0x000000ffff0a7224 */ /* 0x000fe200078e0a0a */
[----:B------:R-:W-:Y:S01]  /*2dd0*/  CS2R R148, SRZ ;  /* 0x0000000000947805 */ /* 0x000fe2000001ff00 */
[----:B------:R-:W-:Y:S01]  /*2de0*/  IMAD.HI.U32 R2, R9, R25, RZ ;  /* 0x0000001909027227 */ /* 0x000fe200078e00ff */
[----:B------:R-:W-:-:S02]  /*2df0*/  IABS R29, R16 ;  /* 0x00000010001d7213 */ /* 0x000fc40000000000 */
[----:B------:R-:W-:Y:S01]  /*2e00*/  CS2R R150, SRZ ;  /* 0x0000000000967805 */ /* 0x000fe2000001ff00 */
[----:B------:R-:W-:Y:S01]  /*2e10*/  USHF.R.S32.HI UR10, URZ, 0x1f, UR9 ;  /* 0x0000001f3f0a7899 */ /* 0x000fe20008011409 */
[C---:B------:R-:W-:Y:S02]  /*2e20*/  IMAD R23, R8.reuse, R10, R23 ;  /* 0x0000000a08177224 */ /* 0x040fe400078e0217 */
[----:B------:R-:W-:Y:S02]  /*2e30*/  @!P6 IMAD.IADD R19, R19, 0x1, -R8 ;  /* 0x000000011313e824 */ /* 0x000fe400078e0a08 */
[----:B------:R-:W-:Y:S01]  /*2e40*/  IMAD.HI.U32 R10, R9, R29, RZ ;  /* 0x0000001d090a7227 */ /* 0x000fe200078e00ff */
[----:B------:R-:W-:-:S03]  /*2e50*/  ISETP.GT.U32.AND P6, PT, R8, R23, PT ;  /* 0x000000170800720c */ /* 0x000fc60003fc4070 */
[----:B------:R-:W-:Y:S02]  /*2e60*/  @!P0 IMAD.IADD R21, R21, 0x1, -R8 ;  /* 0x0000000115158824 */ /* 0x000fe400078e0a08 */
[----:B------:R-:W-:Y:S02]  /*2e70*/  VIADD R14, R20, 0x5c ;  /* 0x0000005c140e7836 */ /* 0x000fe40000000000 */
[----:B------:R-:W-:Y:S01]  /*2e80*/  IMAD.MOV R2, RZ, RZ, -R2 ;  /* 0x000000ffff027224 */ /* 0x000fe200078e0a02 */
[C---:B------:R-:W-:Y:S01]  /*2e90*/  ISETP.GT.U32.AND P0, PT, R8.reuse, R21, PT ;  /* 0x000000150800720c */ /* 0x040fe20003f04070 */
[----:B------:R-:W-:Y:S01]  /*2ea0*/  IMAD.MOV R10, RZ, RZ, -R10 ;  /* 0x000000ffff0a7224 */ /* 0x000fe200078e0a0a */
[----:B------:R-:W-:Y:S01]  /*2eb0*/  IABS R27, R14 ;  /* 0x0000000e001b7213 */ /* 0x000fe20000000000 */
[C---:B------:R-:W-:Y:S02]  /*2ec0*/  IMAD R25, R8.reuse, R2, R25 ;  /* 0x0000000208197224 */ /* 0x040fe400078e0219 */
[----:B------:R-:W-:-:S02]  /*2ed0*/  IMAD R29, R8, R10, R29 ;  /* 0x0000000a081d7224 */ /* 0x000fc400078e021d */
[----:B------:R-:W-:Y:S01]  /*2ee0*/  @!P5 IMAD.MOV R17, RZ, RZ, -R17 ;  /* 0x000000ffff11d224 */ /* 0x000fe200078e0a11 */
[C---:B------:R-:W-:Y:S01]  /*2ef0*/  ISETP.GT.U32.AND P5, PT, R8.reuse, R25, PT ;  /* 0x000000190800720c */ /* 0x040fe20003fa4070 */
[----:B------:R-:W-:Y:S01]  /*2f00*/  @!P6 IMAD.IADD R23, R23, 0x1, -R8 ;  /* 0x000000011717e824 */ /* 0x000fe200078e0a08 */
[----:B------:R-:W-:Y:S01]  /*2f10*/  ISETP.GT.U32.AND P6, PT, R8, R29, PT ;  /* 0x0000001d0800720c */ /* 0x000fe20003fc4070 */
[----:B------:R-:W-:Y:S02]  /*2f20*/  VIADD R12, R20, 0x54 ;  /* 0x00000054140c7836 */ /* 0x000fe40000000000 */
[----:B------:R-:W-:-:S03]  /*2f30*/  IMAD.HI.U32 R2, R9, R27, RZ ;  /* 0x0000001b09027227 */ /* 0x000fc600078e00ff */
[----:B------:R-:W-:Y:S01]  /*2f40*/  IABS R31, R12 ;  /* 0x0000000c001f7213 */ /* 0x000fe20000000000 */
[----:B------:R-:W-:Y:S02]  /*2f50*/  VIADD R18, R20, 0x50 ;  /* 0x0000005014127836 */ /* 0x000fe40000000000 */
[----:B------:R-:W-:Y:S02]  /*2f60*/  IMAD.MOV R2, RZ, RZ, -R2 ;  /* 0x000000ffff027224 */ /* 0x000fe400078e0a02 */
[----:B------:R-:W-:Y:S01]  /*2f70*/  @!P0 IMAD.IADD R21, R21, 0x1, -R8 ;  /* 0x0000000115158824 */ /* 0x000fe200078e0a08 */
[----:B------:R-:W-:Y:S01]  /*2f80*/  ISETP.GE.AND P0, PT, R14, RZ, PT ;  /* 0x000000ff0e00720c */ /* 0x000fe20003f06270 */
[----:B------:R-:W-:Y:S01]  /*2f90*/  IMAD R27, R8, R2, R27 ;  /* 0x00000002081b7224 */ /* 0x000fe200078e021b */
[----:B------:R-:W-:Y:S01]  /*2fa0*/  IABS R33, R18 ;  /* 0x0000001200217213 */ /* 0x000fe20000000000 */
[----:B------:R-:W-:Y:S02]  /*2fb0*/  VIADD R14, R20, 0x4c ;  /* 0x0000004c140e7836 */ /* 0x000fe40000000000 */
[----:B------:R-:W-:-:S03]  /*2fc0*/  IMAD.HI.U32 R2, R9, R31, RZ ;  /* 0x0000001f09027227 */ /* 0x000fc600078e00ff */
[----:B------:R-:W-:Y:S01]  /*2fd0*/  IABS R35, R14 ;  /* 0x0000000e00237213 */ /* 0x000fe20000000000 */
[--C-:B------:R-:W-:Y:S01]  /*2fe0*/  @!P5 IMAD.IADD R25, R25, 0x1, -R8.reuse ;  /* 0x000000011919d824 */ /* 0x100fe200078e0a08 */
[----:B------:R-:W-:Y:S01]  /*2ff0*/  ISETP.GT.U32.AND P5, PT, R8, R23, PT ;  /* 0x000000170800720c */ /* 0x000fe20003fa4070 */
[----:B------:R-:W-:Y:S02]  /*3000*/  @!P6 IMAD.IADD R29, R29, 0x1, -R8 ;  /* 0x000000011d1de824 */ /* 0x000fe400078e0a08 */
[----:B------:R-:W-:-:S03]  /*3010*/  IMAD.HI.U32 R10, R9, R33, RZ ;  /* 0x00000021090a7227 */ /* 0x000fc600078e00ff */
[C---:B------:R-:W-:Y:S01]  /*3020*/  ISETP.GT.U32.AND P6, PT, R8.reuse, R29, PT ;  /* 0x0000001d0800720c */ /* 0x040fe20003fc4070 */
[----:B------:R-:W-:Y:S02]  /*3030*/  IMAD.MOV R2, RZ, RZ, -R2 ;  /* 0x000000ffff027224 */ /* 0x000fe400078e0a02 */
[----:B------:R-:W-:Y:S02]  /*3040*/  IMAD.MOV R10, RZ, RZ, -R10 ;  /* 0x000000ffff0a7224 */ /* 0x000fe400078e0a0a */
[----:B------:R-:W-:Y:S02]  /*3050*/  IMAD R31, R8, R2, R31 ;  /* 0x00000002081f7224 */ /* 0x000fe400078e021f */
[----:B------:R-:W-:-:S04]  /*3060*/  IMAD.HI.U32 R2, R9, R35, RZ ;  /* 0x0000002309027227 */ /* 0x000fc800078e00ff */
[C---:B------:R-:W-:Y:S02]  /*3070*/  IMAD R33, R8.reuse, R10, R33 ;  /* 0x0000000a08217224 */ /* 0x040fe400078e0221 */
[----:B------:R-:W-:Y:S02]  /*3080*/  IMAD.MOV R10, RZ, RZ, -R2 ;  /* 0x000000ffff0a7224 */ /* 0x000fe400078e0a02 */
[--C-:B------:R-:W-:Y:S01]  /*3090*/  @!P5 IMAD.IADD R23, R23, 0x1, -R8.reuse ;  /* 0x000000011717d824 */ /* 0x100fe200078e0a08 */
[C---:B------:R-:W-:Y:S01]  /*30a0*/  ISETP.GT.U32.AND P5, PT, R8.reuse, R31, PT ;  /* 0x0000001f0800720c */ /* 0x040fe20003fa4070 */
[C---:B------:R-:W-:Y:S02]  /*30b0*/  IMAD R35, R8.reuse, R10, R35 ;  /* 0x0000000a08237224 */ /* 0x040fe400078e0223 */
[----:B------:R-:W-:Y:S02]  /*30c0*/  @!P6 IMAD.IADD R29, R29, 0x1, -R8 ;  /* 0x000000011d1de824 */ /* 0x000fe400078e0a08 */
[----:B------:R-:W-:Y:S01]  /*30d0*/  IMAD.HI.U32 R10, R9, R39, RZ ;  /* 0x00000027090a7227 */ /* 0x000fe200078e00ff */
[----:B------:R-:W-:-:S03]  /*30e0*/  ISETP.GT.U32.AND P6, PT, R8, R35, PT ;  /* 0x000000230800720c */ /* 0x000fc60003fc4070 */
[----:B------:R-:W-:Y:S02]  /*30f0*/  IMAD.MOV R10, RZ, RZ, -R10 ;  /* 0x000000ffff0a7224 */ /* 0x000fe400078e0a0a */
[----:B------:R-:W-:Y:S01]  /*3100*/  @!P4 IMAD.MOV R19, RZ, RZ, -R19 ;  /* 0x000000ffff13c224 */ /* 0x000fe200078e0a13 */
[----:B------:R-:W-:Y:S01]  /*3110*/  ISETP.GT.U32.AND P4, PT, R8, R27, PT ;  /* 0x0000001b0800720c */ /* 0x000fe20003f84070 */
[--C-:B------:R-:W-:Y:S01]  /*3120*/  @!P5 IMAD.IADD R31, R31, 0x1, -R8.reuse ;  /* 0x000000011f1fd824 */ /* 0x100fe200078e0a08 */
[----:B------:R-:W-:Y:S01]  /*3130*/  ISETP.GE.AND P5, PT, R12, RZ, PT ;  /* 0x000000ff0c00720c */ /* 0x000fe20003fa6270 */
[----:B------:R-:W-:Y:S02]  /*3140*/  IMAD R39, R8, R10, R39 ;  /* 0x0000000a08277224 */ /* 0x000fe400078e0227 */
[----:B------:R-:W-:Y:S02]  /*3150*/  VIADD R12, R20, 0x40 ;  /* 0x00000040140c7836 */ /* 0x000fe40000000000 */
[----:B------:R-:W-:Y:S01]  /*3160*/  @!P6 IMAD.IADD R35, R35, 0x1, -R8 ;  /* 0x000000012323e824 */ /* 0x000fe200078e0a08 */
[----:B------:R-:W-:Y:S01]  /*3170*/  ISETP.GT.U32.AND P6, PT, R8, R31, PT ;  /* 0x0000001f0800720c */ /* 0x000fe20003fc4070 */
[----:B------:R-:W-:Y:S01]  /*3180*/  IMAD.HI.U32 R2, R9, R37, RZ ;  /* 0x0000002509027227 */ /* 0x000fe200078e00ff */
[----:B------:R-:W-:-:S03]  /*3190*/  IABS R41, R12 ;  /* 0x0000000c00297213 */ /* 0x000fc60000000000 */
[----:B------:R-:W-:Y:S02]  /*31a0*/  IMAD.MOV R2, RZ, RZ, -R2 ;  /* 0x000000ffff027224 */ /* 0x000fe400078e0a02 */
[----:B------:R-:W-:Y:S01]  /*31b0*/  @!P4 IMAD.IADD R27, R27, 0x1, -R8 ;  /* 0x000000011b1bc824 */ /* 0x000fe200078e0a08 */
[C---:B------:R-:W-:Y:S01]  /*31c0*/  ISETP.GT.U32.AND P4, PT, R8.reuse, R25, PT ;  /* 0x000000190800720c */ /* 0x040fe20003f84070 */
[----:B------:R-:W-:Y:S02]  /*31d0*/  IMAD R37, R8, R2, R37 ;  /* 0x0000000208257224 */ /* 0x000fe400078e0225 */
[----:B------:R-:W-:-:S04]  /*31e0*/  IMAD.HI.U32 R2, R9, R41, RZ ;  /* 0x0000002909027227 */ /* 0x000fc800078e00ff */
[----:B------:R-:W-:Y:S01]  /*31f0*/  @!P6 IMAD.IADD R31, R31, 0x1, -R8 ;  /* 0x000000011f1fe824 */ /* 0x000fe200078e0a08 */
[C---:B------:R-:W-:Y:S01]  /*3200*/  ISETP.GT.U32.AND P6, PT, R8.reuse, R39, PT ;  /* 0x000000270800720c */ /* 0x040fe20003fc4070 */
[----:B------:R-:W-:Y:S02]  /*3210*/  IMAD.MOV R2, RZ, RZ, -R2 ;  /* 0x000000ffff027224 */ /* 0x000fe400078e0a02 */
[----:B------:R-:W-:Y:S01]  /*3220*/  @!P1 IMAD.MOV R21, RZ, RZ, -R21 ;  /* 0x000000ffff159224 */ /* 0x000fe200078e0a15 */
[C---:B------:R-:W-:Y:S01]  /*3230*/  ISETP.GT.U32.AND P1, PT, R8.reuse, R27, PT ;  /* 0x0000001b0800720c */ /* 0x040fe20003f24070 */
[C---:B------:R-:W-:Y:S02]  /*3240*/  IMAD R41, R8.reuse, R2, R41 ;  /* 0x0000000208297224 */ /* 0x040fe400078e0229 */
[----:B------:R-:W-:Y:S01]  /*3250*/  @!P4 IMAD.IADD R25, R25, 0x1, -R8 ;  /* 0x000000011919c824 */ /* 0x000fe200078e0a08 */
[----:B------:R-:W-:Y:S01]  /*3260*/  ISETP.GT.U32.AND P4, PT, R8, R33, PT ;  /* 0x000000210800720c */ /* 0x000fe20003f84070 */
[----:B------:R-:W-:-:S02]  /*3270*/  @!P3 IMAD.MOV R23, RZ, RZ, -R23 ;  /* 0x000000ffff17b224 */ /* 0x000fc400078e0a17 */
[----:B------:R-:W-:Y:S01]  /*3280*/  @!P2 IMAD.MOV R25, RZ, RZ, -R25 ;  /* 0x000000ffff19a224 */ /* 0x000fe200078e0a19 */
[C---:B------:R-:W-:Y:S01]  /*3290*/  ISETP.GT.U32.AND P2, PT, R8.reuse, R35, PT ;  /* 0x000000230800720c */ /* 0x040fe20003f44070 */
[--C-:B------:R-:W-:Y:S02]  /*32a0*/  @!P6 IMAD.IADD R39, R39, 0x1, -R8.reuse ;  /* 0x000000012727e824 */ /* 0x100fe400078e0a08 */
[----:B------:R-:W-:Y:S02]  /*32b0*/  @!P5 IMAD.MOV R31, RZ, RZ, -R31 ;  /* 0x000000ffff1fd224 */ /* 0x000fe400078e0a1f */
[----:B------:R-:W-:Y:S01]  /*32c0*/  @!P1 IMAD.IADD R27, R27, 0x1, -R8 ;  /* 0x000000011b1b9824 */ /* 0x000fe200078e0a08 */
[----:B------:R-:W-:Y:S01]  /*32d0*/  ISETP.GT.U32.AND P6, PT, R8, R39, PT ;  /* 0x000000270800720c */ /* 0x000fe20003fc4070 */
[----:B------:R-:W-:Y:S01]  /*32e0*/  VIADD R2, R20, 0x38 ;  /* 0x0000003814027836 */ /* 0x000fe20000000000 */
[----:B------:R-:W-:Y:S01]  /*32f0*/  ISETP.GE.AND P1, PT, R16, RZ, PT ;  /* 0x000000ff1000720c */ /* 0x000fe20003f26270 */
[----:B------:R-:W-:-:S02]  /*3300*/  VIADD R16, R20, 0x3c ;  /* 0x0000003c14107836 */ /* 0x000fc40000000000 */
[----:B------:R-:W-:Y:S01]  /*3310*/  @!P0 IMAD.MOV R27, RZ, RZ, -R27 ;  /* 0x000000ffff1b8224 */ /* 0x000fe200078e0a1b */
[----:B------:R-:W-:Y:S01]  /*3320*/  ISETP.GT.U32.AND P0, PT, R8, R37, PT ;  /* 0x000000250800720c */ /* 0x000fe20003f04070 */
[--C-:B------:R-:W-:Y:S01]  /*3330*/  @!P4 IMAD.IADD R33, R33, 0x1, -R8.reuse ;  /* 0x000000012121c824 */ /* 0x100fe200078e0a08 */
[----:B------:R-:W-:Y:S01]  /*3340*/  IABS R43, R16 ;  /* 0x00000010002b7213 */ /* 0x000fe20000000000 */
[--C-:B------:R-:W-:Y:S01]  /*3350*/  @!P2 IMAD.IADD R35, R35, 0x1, -R8.reuse ;  /* 0x000000012323a824 */ /* 0x100fe200078e0a08 */
[----:B------:R-:W-:Y:S01]  /*3360*/  ISETP.GE.AND P4, PT, R18, RZ, PT ;  /* 0x000000ff1200720c */ /* 0x000fe20003f86270 */
[----:B------:R-:W-:Y:S01]  /*3370*/  VIADD R18, R20, 0x28 ;  /* 0x0000002814127836 */ /* 0x000fe20000000000 */
[C---:B------:R-:W-:Y:S01]  /*3380*/  ISETP.GT.U32.AND P3, PT, R8.reuse, R33, PT ;  /* 0x000000210800720c */ /* 0x040fe20003f64070 */
[----:B------:R-:W-:Y:S01]  /*3390*/  @!P6 IMAD.IADD R39, R39, 0x1, -R8 ;  /* 0x000000012727e824 */ /* 0x000fe200078e0a08 */
[----:B------:R-:W-:Y:S01]  /*33a0*/  ISETP.GT.U32.AND P6, PT, R8, R41, PT ;  /* 0x000000290800720c */ /* 0x000fe20003fc4070 */
[----:B------:R-:W-:Y:S01]  /*33b0*/  IMAD.HI.U32 R10, R9, R43, RZ ;  /* 0x0000002b090a7227 */ /* 0x000fe200078e00ff */
[----:B------:R-:W-:-:S02]  /*33c0*/  IABS R45, R2 ;  /* 0x00000002002d7213 */ /* 0x000fc40000000000 */
[----:B------:R-:W-:Y:S01]  /*33d0*/  ISETP.GE.AND P2, PT, R24, RZ, PT ;  /* 0x000000ff1800720c */ /* 0x000fe20003f46270 */
[----:B------:R-:W-:Y:S01]  /*33e0*/  IMAD.MOV R10, RZ, RZ, -R10 ;  /* 0x000000ffff0a7224 */ /* 0x000fe200078e0a0a */
[----:B------:R-:W-:Y:S01]  /*33f0*/  IABS R53, R18 ;  /* 0x0000001200357213 */ /* 0x000fe20000000000 */
[----:B------:R-:W-:Y:S01]  /*3400*/  @!P1 IMAD.MOV R29, RZ, RZ, -R29 ;  /* 0x000000ffff1d9224 */ /* 0x000fe200078e0a1d */
[----:B------:R-:W-:Y:S01]  /*3410*/  ISETP.GE.AND P1, PT, R14, RZ, PT ;  /* 0x000000ff0e00720c */ /* 0x000fe20003f26270 */
[----:B------:R-:W-:Y:S02]  /*3420*/  IMAD R43, R8, R10, R43 ;  /* 0x0000000a082b7224 */ /* 0x000fe400078e022b */
[--C-:B------:R-:W-:Y:S01]  /*3430*/  @!P0 IMAD.IADD R37, R37, 0x1, -R8.reuse ;  /* 0x0000000125258824 */ /* 0x100fe200078e0a08 */
[----:B------:R-:W-:Y:S01]  /*3440*/  ISETP.GE.AND P0, PT, R12, RZ, PT ;  /* 0x000000ff0c00720c */ /* 0x000fe20003f06270 */
[--C-:B------:R-:W-:Y:S02]  /*3450*/  @!P6 IMAD.IADD R41, R41, 0x1, -R8.reuse ;  /* 0x000000012929e824 */ /* 0x100fe400078e0a08 */
[----:B------:R-:W-:Y:S01]  /*3460*/  VIADD R10, R20, 0x34 ;  /* 0x00000034140a7836 */ /* 0x000fe20000000000 */
[C---:B------:R-:W-:Y:S01]  /*3470*/  ISETP.GT.U32.AND P5, PT, R8.reuse, R37, PT ;  /* 0x000000250800720c */ /* 0x040fe20003fa4070 */
[----:B------:R-:W-:Y:S01]  /*3480*/  @!P3 IMAD.IADD R33, R33, 0x1, -R8 ;  /* 0x000000012121b824 */ /* 0x000fe200078e0a08 */
[----:B------:R-:W-:Y:S01]  /*3490*/  ISETP.GT.U32.AND P6, PT, R8, R41, PT ;  /* 0x000000290800720c */ /* 0x000fe20003fc4070 */
[----:B------:R-:W-:Y:S01]  /*34a0*/  VIADD R12, R20, 0x30 ;  /* 0x00000030140c7836 */ /* 0x000fe20000000000 */
[----:B------:R-:W-:Y:S01]  /*34b0*/  ISETP.GE.AND P3, PT, R22, RZ, PT ;  /* 0x000000ff1600720c */ /* 0x000fe20003f66270 */
[----:B------:R-:W-:Y:S01]  /*34c0*/  @!P1 IMAD.MOV R35, RZ, RZ, -R35 ;  /* 0x000000ffff239224 */ /* 0x000fe200078e0a23 */
[----:B------:R-:W-:Y:S01]  /*34d0*/  ISETP.GE.AND P1, PT, R2, RZ, PT ;  /* 0x000000ff0200720c */ /* 0x000fe20003f26270 */
[----:B------:R-:W-:Y:S01]  /*34e0*/  IMAD.HI.U32 R2, R9, R45, RZ ;  /* 0x0000002d09027227 */ /* 0x000fe200078e00ff */
[----:B------:R-:W-:-:S02]  /*34f0*/  IABS R47, R10 ;  /* 0x0000000a002f7213 */ /* 0x000fc40000000000 */
[----:B------:R-:W-:Y:S01]  /*3500*/  IABS R49, R12 ;  /* 0x0000000c00317213 */ /* 0x000fe20000000000 */
[----:B------:R-:W-:Y:S01]  /*3510*/  @!P4 IMAD.MOV R33, RZ, RZ, -R33 ;  /* 0x000000ffff21c224 */ /* 0x000fe200078e0a21 */
[----:B------:R-:W-:Y:S01]  /*3520*/  ISETP.GE.AND P4, PT, R16, RZ, PT ;  /* 0x000000ff1000720c */ /* 0x000fe20003f86270 */
[--C-:B------:R-:W-:Y:S01]  /*3530*/  @!P5 IMAD.IADD R37, R37, 0x1, -R8.reuse ;  /* 0x000000012525d824 */ /* 0x100fe200078e0a08 */
[----:B------:R-:W-:Y:S01]  /*3540*/  ISETP.GE.AND P5, PT, R10, RZ, PT ;  /* 0x000000ff0a00720c */ /* 0x000fe20003fa6270 */
[----:B------:R-:W-:Y:S01]  /*3550*/  @!P6 IMAD.IADD R41, R41, 0x1, -R8 ;  /* 0x000000012929e824 */ /* 0x000fe200078e0a08 */
[----:B------:R-:W-:Y:S01]  /*3560*/  ISETP.GT.U32.AND P6, PT, R8, R43, PT ;  /* 0x0000002b0800720c */ /* 0x000fe20003fc4070 */
[----:B------:R-:W-:-:S04]  /*3570*/  IMAD.HI.U32 R10, R9, R47, RZ ;  /* 0x0000002f090a7227 */ /* 0x000fc800078e00ff */
[----:B------:R-:W-:Y:S02]  /*3580*/  IMAD.MOV R16, RZ, RZ, -R2 ;  /* 0x000000ffff107224 */ /* 0x000fe400078e0a02 */
[----:B------:R-:W-:Y:S02]  /*3590*/  VIADD R14, R20, 0x2c ;  /* 0x0000002c140e7836 */ /* 0x000fe40000000000 */
[----:B------:R-:W-:Y:S02]  /*35a0*/  IMAD.MOV R10, RZ, RZ, -R10 ;  /* 0x000000ffff0a7224 */ /* 0x000fe400078e0a0a */
[----:B------:R-:W-:Y:S01]  /*35b0*/  IMAD R45, R8, R16, R45 ;  /* 0x00000010082d7224 */ /* 0x000fe200078e022d */
[----:B------:R-:W-:Y:S01]  /*35c0*/  IABS R51, R14 ;  /* 0x0000000e00337213 */ /* 0x000fe20000000000 */
[----:B------:R-:W-:Y:S02]  /*35d0*/  @!P6 IMAD.IADD R43, R43, 0x1, -R8 ;  /* 0x000000012b2be824 */ /* 0x000fe400078e0a08 */
[----:B------:R-:W-:Y:S01]  /*35e0*/  @!P3 IMAD.MOV R37, RZ, RZ, -R37 ;  /* 0x000000ffff25b224 */ /* 0x000fe200078e0a25 */
[----:B------:R-:W-:Y:S01]  /*35f0*/  ISETP.GE.AND P3, PT, R12, RZ, PT ;  /* 0x000000ff0c00720c */ /* 0x000fe20003f66270 */
[----:B------:R-:W-:Y:S01]  /*3600*/  IMAD.HI.U32 R12, R9, R49, RZ ;  /* 0x00000031090c7227 */ /* 0x000fe200078e00ff */
[----:B------:R-:W-:-:S03]  /*3610*/  ISETP.GT.U32.AND P6, PT, R8, R43, PT ;  /* 0x0000002b0800720c */ /* 0x000fc60003fc4070 */
[C---:B------:R-:W-:Y:S02]  /*3620*/  IMAD R47, R8.reuse, R10, R47 ;  /* 0x0000000a082f7224 */ /* 0x040fe400078e022f */
[----:B------:R-:W-:Y:S01]  /*3630*/  @!P0 IMAD.MOV R41, RZ, RZ, -R41 ;  /* 0x000000ffff298224 */ /* 0x000fe200078e0a29 */
[----:B------:R-:W-:Y:S01]  /*3640*/  ISETP.GT.U32.AND P0, PT, R8, R45, PT ;  /* 0x0000002d0800720c */ /* 0x000fe20003f04070 */
[----:B------:R-:W-:Y:S01]  /*3650*/  @!P2 IMAD.MOV R39, RZ, RZ, -R39 ;  /* 0x000000ffff27a224 */ /* 0x000fe200078e0a27 */
[----:B------:R-:W-:Y:S01]  /*3660*/  ISETP.GE.AND P2, PT, R14, RZ, PT ;  /* 0x000000ff0e00720c */ /* 0x000fe20003f46270 */
[----:B------:R-:W-:Y:S02]  /*3670*/  IMAD.MOV R12, RZ, RZ, -R12 ;  /* 0x000000ffff0c7224 */ /* 0x000fe400078e0a0c */
[----:B------:R-:W-:-:S04]  /*3680*/  IMAD.HI.U32 R14, R9, R51, RZ ;  /* 0x00000033090e7227 */ /* 0x000fc800078e00ff */
[----:B------:R-:W-:Y:S01]  /*3690*/  @!P6 IMAD.IADD R43, R43, 0x1, -R8 ;  /* 0x000000012b2be824 */ /* 0x000fe200078e0a08 */
[C---:B------:R-:W-:Y:S01]  /*36a0*/  ISETP.GT.U32.AND P6, PT, R8.reuse, R47, PT ;  /* 0x0000002f0800720c */ /* 0x040fe20003fc4070 */
[C---:B------:R-:W-:Y:S02]  /*36b0*/  IMAD R49, R8.reuse, R12, R49 ;  /* 0x0000000c08317224 */ /* 0x040fe400078e0231 */
[----:B------:R-:W-:Y:S02]  /*36c0*/  IMAD.MOV R14, RZ, RZ, -R14 ;  /* 0x000000ffff0e7224 */ /* 0x000fe400078e0a0e */
[----:B------:R-:W-:Y:S01]  /*36d0*/  @!P4 IMAD.MOV R43, RZ, RZ, -R43 ;  /* 0x000000ffff2bc224 */ /* 0x000fe200078e0a2b */
[C---:B------:R-:W-:Y:S01]  /*36e0*/  ISETP.GT.U32.AND P4, PT, R8.reuse, R49, PT ;  /* 0x000000310800720c */ /* 0x040fe20003f84070 */
[----:B------:R-:W-:Y:S02]  /*36f0*/  IMAD R51, R8, R14, R51 ;  /* 0x0000000e08337224 */ /* 0x000fe400078e0233 */
[----:B------:R-:W-:-:S02]  /*3700*/  @!P0 IMAD.IADD R45, R45, 0x1, -R8 ;  /* 0x000000012d2d8824 */ /* 0x000fc400078e0a08 */
[----:B------:R-:W-:Y:S02]  /*3710*/  VIADD R16, R20, 0x24 ;  /* 0x0000002414107836 */ /* 0x000fe40000000000 */
[----:B------:R-:W-:Y:S01]  /*3720*/  @!P6 IMAD.IADD R47, R47, 0x1, -R8 ;  /* 0x000000012f2fe824 */ /* 0x000fe200078e0a08 */
[C---:B------:R-:W-:Y:S01]  /*3730*/  ISETP.GT.U32.AND P0, PT, R8.reuse, R45, PT ;  /* 0x0000002d0800720c */ /* 0x040fe20003f04070 */
[----:B------:R-:W-:Y:S01]  /*3740*/  IMAD.HI.U32 R2, R9, R53, RZ ;  /* 0x0000003509027227 */ /* 0x000fe200078e00ff */
[C---:B------:R-:W-:Y:S02]  /*3750*/  ISETP.GT.U32.AND P6, PT, R8.reuse, R51, PT ;  /* 0x000000330800720c */ /* 0x040fe40003fc4070 */
[----:B------:R-:W-:Y:S01]  /*3760*/  IABS R55, R16 ;  /* 0x0000001000377213 */ /* 0x000fe20000000000 */
[----:B------:R-:W-:Y:S02]  /*3770*/  IMAD.MOV R2, RZ, RZ, -R2 ;  /* 0x000000ffff027224 */ /* 0x000fe400078e0a02 */
[----:B------:R-:W-:Y:S01]  /*3780*/  @!P4 IMAD.IADD R49, R49, 0x1, -R8 ;  /* 0x000000013131c824 */ /* 0x000fe200078e0a08 */
[C---:B------:R-:W-:Y:S01]  /*3790*/  ISETP.GT.U32.AND P4, PT, R8.reuse, R47, PT ;  /* 0x0000002f0800720c */ /* 0x040fe20003f84070 */
[----:B------:R-:W-:-:S02]  /*37a0*/  IMAD R53, R8, R2, R53 ;  /* 0x0000000208357224 */ /* 0x000fc400078e0235 */
[----:B------:R-:W-:Y:S02]  /*37b0*/  VIADD R22, R20, 0x20 ;  /* 0x0000002014167836 */ /* 0x000fe40000000000 */
[----:B------:R-:W-:-:S03]  /*37c0*/  IMAD.HI.U32 R2, R9, R55, RZ ;  /* 0x0000003709027227 */ /* 0x000fc600078e00ff */
[----:B------:R-:W-:Y:S01]  /*37d0*/  IABS R57, R22 ;  /* 0x0000001600397213 */ /* 0x000fe20000000000 */
[C---:B------:R-:W-:Y:S02]  /*37e0*/  VIADD R24, R20.reuse, 0x1c ;  /* 0x0000001c14187836 */ /* 0x040fe40000000000 */
[--C-:B------:R-:W-:Y:S01]  /*37f0*/  @!P0 IMAD.IADD R45, R45, 0x1, -R8.reuse ;  /* 0x000000012d2d8824 */ /* 0x100fe200078e0a08 */
[----:B------:R-:W-:Y:S01]  /*3800*/  ISETP.GE.AND P0, PT, R20, RZ, PT ;  /* 0x000000ff1400720c */ /* 0x000fe20003f06270 */
[----:B------:R-:W-:Y:S01]  /*3810*/  @!P6 IMAD.IADD R51, R51, 0x1, -R8 ;  /* 0x000000013333e824 */ /* 0x000fe200078e0a08 */
[C---:B------:R-:W-:Y:S01]  /*3820*/  ISETP.GT.U32.AND P6, PT, R8.reuse, R49, PT ;  /* 0x000000310800720c */ /* 0x040fe20003fc4070 */
[----:B------:R-:W-:Y:S01]  /*3830*/  IMAD.MOV R2, RZ, RZ, -R2 ;  /* 0x000000ffff027224 */ /* 0x000fe200078e0a02 */
[----:B------:R-:W-:Y:S01]  /*3840*/  IABS R59, R24 ;  /* 0x00000018003b7213 */ /* 0x000fe20000000000 */
[----:B------:R-:W-:Y:S01]  /*3850*/  @!P1 IMAD.MOV R45, RZ, RZ, -R45 ;  /* 0x000000ffff2d9224 */ /* 0x000fe200078e0a2d */
[C---:B------:R-:W-:Y:S01]  /*3860*/  ISETP.GT.U32.AND P1, PT, R8.reuse, R51, PT ;  /* 0x000000330800720c */ /* 0x040fe20003f24070 */
[----:B------:R-:W-:-:S02]  /*3870*/  IMAD R55, R8, R2, R55 ;  /* 0x0000000208377224 */ /* 0x000fc400078e0237 */
[----:B------:R-:W-:-:S04]  /*3880*/  IMAD.HI.U32 R2, R9, R57, RZ ;  /* 0x0000003909027227 */ /* 0x000fc800078e00ff */
[----:B------:R-:W-:Y:S01]  /*3890*/  @!P4 IMAD.IADD R47, R47, 0x1, -R8 ;  /* 0x000000012f2fc824 */ /* 0x000fe200078e0a08 */
[----:B------:R-:W-:Y:S01]  /*38a0*/  ISETP.GT.U32.AND P4, PT, R8, R53, PT ;  /* 0x000000350800720c */ /* 0x000fe20003f84070 */
[----:B------:R-:W-:-:S04]  /*38b0*/  IMAD.HI.U32 R10, R9, R59, RZ ;  /* 0x0000003b090a7227 */ /* 0x000fc800078e00ff */
[----:B------:R-:W-:Y:S02]  /*38c0*/  IMAD.MOV R2, RZ, RZ, -R2 ;  /* 0x000000ffff027224 */ /* 0x000fe400078e0a02 */
[----:B------:R-:W-:Y:S02]  /*38d0*/  IMAD.MOV R10, RZ, RZ, -R10 ;  /* 0x000000ffff0a7224 */ /* 0x000fe400078e0a0a */
[C---:B------:R-:W-:Y:S02]  /*38e0*/  IMAD R57, R8.reuse, R2, R57 ;  /* 0x0000000208397224 */ /* 0x040fe400078e0239 */
[--C-:B------:R-:W-:Y:S01]  /*38f0*/  @!P6 IMAD.IADD R49, R49, 0x1, -R8.reuse ;  /* 0x000000013131e824 */ /* 0x100fe200078e0a08 */
[C---:B------:R-:W-:Y:S01]  /*3900*/  ISETP.GT.U32.AND P6, PT, R8.reuse, R55, PT ;  /* 0x000000370800720c */ /* 0x040fe20003fc4070 */
[C---:B------:R-:W-:Y:S02]  /*3910*/  IMAD R59, R8.reuse, R10, R59 ;  /* 0x0000000a083b7224 */ /* 0x040fe400078e023b */
[----:B------:R-:W-:Y:S01]  /*3920*/  @!P1 IMAD.IADD R51, R51, 0x1, -R8 ;  /* 0x0000000133339824 */ /* 0x000fe200078e0a08 */
[----:B------:R-:W-:Y:S01]  /*3930*/  ISETP.GT.U32.AND P1, PT, R8, R57, PT ;  /* 0x000000390800720c */ /* 0x000fe20003f24070 */
[----:B------:R-:W-:-:S04]  /*3940*/  IMAD.HI.U32 R12, R9, R61, RZ ;  /* 0x0000003d090c7227 */ /* 0x000fc800078e00ff */
[----:B------:R-:W-:-:S04]  /*3950*/  IMAD.HI.U32 R14, R9, R63, RZ ;  /* 0x0000003f090e7227 */ /* 0x000fc800078e00ff */
[----:B------:R-:W-:Y:S01]  /*3960*/  @!P4 IMAD.IADD R53, R53, 0x1, -R8 ;  /* 0x000000013535c824 */ /* 0x000fe200078e0a08 */
[C---:B------:R-:W-:Y:S01]  /*3970*/  ISETP.GT.U32.AND P4, PT, R8.reuse, R59, PT ;  /* 0x0000003b0800720c */ /* 0x040fe20003f84070 */
[----:B------:R-:W-:Y:S02]  /*3980*/  IMAD.MOV R12, RZ, RZ, -R12 ;  /* 0x000000ffff0c7224 */ /* 0x000fe400078e0a0c */
[----:B------:R-:W-:Y:S02]  /*3990*/  IMAD.MOV R14, RZ, RZ, -R14 ;  /* 0x000000ffff0e7224 */ /* 0x000fe400078e0a0e */
[C---:B------:R-:W-:Y:S02]  /*39a0*/  IMAD R61, R8.reuse, R12, R61 ;  /* 0x0000000c083d7224 */ /* 0x040fe400078e023d */
[C---:B------:R-:W-:Y:S02]  /*39b0*/  IMAD R63, R8.reuse, R14, R63 ;  /* 0x0000000e083f7224 */ /* 0x040fe400078e023f */
[--C-:B------:R-:W-:Y:S01]  /*39c0*/  @!P6 IMAD.IADD R55, R55, 0x1, -R8.reuse ;  /* 0x000000013737e824 */ /* 0x100fe200078e0a08 */
[C---:B------:R-:W-:Y:S01]  /*39d0*/  ISETP.GT.U32.AND P6, PT, R8.reuse, R61, PT ;  /* 0x0000003d0800720c */ /* 0x040fe20003fc4070 */
[--C-:B------:R-:W-:Y:S01]  /*39e0*/  @!P1 IMAD.IADD R57, R57, 0x1, -R8.reuse ;  /* 0x0000000139399824 */ /* 0x100fe200078e0a08 */
[C---:B------:R-:W-:Y:S01]  /*39f0*/  ISETP.GT.U32.AND P1, PT, R8.reuse, R63, PT ;  /* 0x0000003f0800720c */ /* 0x040fe20003f24070 */
[----:B------:R-:W-:Y:S01]  /*3a00*/  @!P4 IMAD.IADD R59, R59, 0x1, -R8 ;  /* 0x000000013b3bc824 */ /* 0x000fe200078e0a08 */
[C---:B------:R-:W-:Y:S01]  /*3a10*/  ISETP.GT.U32.AND P4, PT, R8.reuse, R53, PT ;  /* 0x000000350800720c */ /* 0x040fe20003f84070 */
[----:B------:R-:W-:Y:S01]  /*3a20*/  @!P3 IMAD.MOV R49, RZ, RZ, -R49 ;  /* 0x000000ffff31b224 */ /* 0x000fe200078e0a31 */
[----:B------:R-:W-:Y:S01]  /*3a30*/  ISETP.GT.U32.AND P3, PT, R8, R57, PT ;  /* 0x000000390800720c */ /* 0x000fe20003f64070 */
[----:B------:R-:W-:-:S04]  /*3a40*/  IMAD.HI.U32 R2, R9, R65, RZ ;  /* 0x0000004109027227 */ /* 0x000fc800078e00ff */
[----:B------:R-:W-:-:S04]  /*3a50*/  IMAD.HI.U32 R12, R9, R69, RZ ;  /* 0x00000045090c7227 */ /* 0x000fc800078e00ff */
[----:B------:R-:W-:Y:S02]  /*3a60*/  IMAD.MOV R2, RZ, RZ, -R2 ;  /* 0x000000ffff027224 */ /* 0x000fe400078e0a02 */
[----:B------:R-:W-:Y:S02]  /*3a70*/  IMAD.MOV R12, RZ, RZ, -R12 ;  /* 0x000000ffff0c7224 */ /* 0x000fe400078e0a0c */
[--C-:B------:R-:W-:Y:S01]  /*3a80*/  @!P6 IMAD.IADD R61, R61, 0x1, -R8.reuse ;  /* 0x000000013d3de824 */ /* 0x100fe200078e0a08 */
[C---:B------:R-:W-:Y:S01]  /*3a90*/  ISETP.GT.U32.AND P6, PT, R8.reuse, R59, PT ;  /* 0x0000003b0800720c */ /* 0x040fe20003fc4070 */
[C---:B------:R-:W-:Y:S02]  /*3aa0*/  IMAD R65, R8.reuse, R2, R65 ;  /* 0x0000000208417224 */ /* 0x040fe400078e0241 */
[C---:B------:R-:W-:Y:S02]  /*3ab0*/  IMAD R69, R8.reuse, R12, R69 ;  /* 0x0000000c08457224 */ /* 0x040fe400078e0245 */
[----:B------:R-:W-:Y:S01]  /*3ac0*/  @!P5 IMAD.MOV R47, RZ, RZ, -R47 ;  /* 0x000000ffff2fd224 */ /* 0x000fe200078e0a2f */
[----:B------:R-:W-:Y:S01]  /*3ad0*/  ISETP.GT.U32.AND P5, PT, R8, R55, PT ;  /* 0x000000370800720c */ /* 0x000fe20003fa4070 */
[----:B------:R-:W-:-:S02]  /*3ae0*/  @!P1 IMAD.IADD R63, R63, 0x1, -R8 ;  /* 0x000000013f3f9824 */ /* 0x000fc400078e0a08 */
[----:B------:R-:W-:-:S03]  /*3af0*/  IMAD.HI.U32 R14, R9, R71, RZ ;  /* 0x00000047090e7227 */ /* 0x000fc600078e00ff */
[----:B------:R-:W-:Y:S01]  /*3b00*/  ISETP.GT.U32.AND P1, PT, R8, R63, PT ;  /* 0x0000003f0800720c */ /* 0x000fe20003f24070 */
[----:B------:R-:W-:-:S04]  /*3b10*/  IMAD.HI.U32 R10, R9, R67, RZ ;  /* 0x00000043090a7227 */ /* 0x000fc800078e00ff */
[----:B------:R-:W-:Y:S01]  /*3b20*/  @!P2 IMAD.MOV R51, RZ, RZ, -R51 ;  /* 0x000000ffff33a224 */ /* 0x000fe200078e0a33 */
[C---:B------:R-:W-:Y:S01]  /*3b30*/  ISETP.GT.U32.AND P2, PT, R8.reuse, R61, PT ;  /* 0x0000003d0800720c */ /* 0x040fe20003f44070 */
[--C-:B------:R-:W-:Y:S01]  /*3b40*/  @!P4 IMAD.IADD R53, R53, 0x1, -R8.reuse ;  /* 0x000000013535c824 */ /* 0x100fe200078e0a08 */
[C---:B------:R-:W-:Y:S01]  /*3b50*/  ISETP.GT.U32.AND P4, PT, R8.reuse, R65, PT ;  /* 0x000000410800720c */ /* 0x040fe20003f84070 */
[----:B------:R-:W-:Y:S01]  /*3b60*/  @!P3 IMAD.IADD R57, R57, 0x1, -R8 ;  /* 0x000000013939b824 */ /* 0x000fe200078e0a08 */
[----:B------:R-:W-:Y:S01]  /*3b70*/  ISETP.GT.U32.AND P3, PT, R8, R69, PT ;  /* 0x000000450800720c */ /* 0x000fe20003f64070 */
[----:B------:R-:W-:Y:S02]  /*3b80*/  IMAD.MOV R14, RZ, RZ, -R14 ;  /* 0x000000ffff0e7224 */ /* 0x000fe400078e0a0e */
[----:B------:R-:W-:Y:S02]  /*3b90*/  IMAD.MOV R10, RZ, RZ, -R10 ;  /* 0x000000ffff0a7224 */ /* 0x000fe400078e0a0a */
[----:B------:R-:W-:-:S04]  /*3ba0*/  IMAD.HI.U32 R9, R9, R73, RZ ;  /* 0x0000004909097227 */ /* 0x000fc800078e00ff */
[C---:B------:R-:W-:Y:S02]  /*3bb0*/  IMAD R71, R8.reuse, R14, R71 ;  /* 0x0000000e08477224 */ /* 0x040fe400078e0247 */
[C---:B------:R-:W-:Y:S02]  /*3bc0*/  IMAD R67, R8.reuse, R10, R67 ;  /* 0x0000000a08437224 */ /* 0x040fe400078e0243 */
[----:B------:R-:W-:Y:S02]  /*3bd0*/  IMAD.MOV R9, RZ, RZ, -R9 ;  /* 0x000000ffff097224 */ /* 0x000fe400078e0a09 */
[----:B------:R-:W-:Y:S01]  /*3be0*/  @!P6 IMAD.IADD R59, R59, 0x1, -R8 ;  /* 0x000000013b3be824 */ /* 0x000fe200078e0a08 */
[C---:B------:R-:W-:Y:S01]  /*3bf0*/  ISETP.GT.U32.AND P6, PT, R8.reuse, R71, PT ;  /* 0x000000470800720c */ /* 0x040fe20003fc4070 */
[C---:B------:R-:W-:Y:S01]  /*3c00*/  IMAD R73, R8.reuse, R9, R73 ;  /* 0x0000000908497224 */ /* 0x040fe200078e0249 */
[----:B------:R-:W-:Y:S01]  /*3c10*/  SHF.R.S32.HI R9, RZ, 0x1f, R0 ;  /* 0x0000001fff097819 */ /* 0x000fe20000011400 */
[--C-:B------:R-:W-:Y:S01]  /*3c20*/  @!P5 IMAD.IADD R55, R55, 0x1, -R8.reuse ;  /* 0x000000013737d824 */ /* 0x100fe200078e0a08 */
[C---:B------:R-:W-:Y:S01]  /*3c30*/  ISETP.GT.U32.AND P5, PT, R8.reuse, R67, PT ;  /* 0x000000430800720c */ /* 0x040fe20003fa4070 */
[--C-:B------:R-:W-:Y:S01]  /*3c40*/  @!P2 IMAD.IADD R61, R61, 0x1, -R8.reuse ;  /* 0x000000013d3da824 */ /* 0x100fe200078e0a08 */
[----:B------:R-:W-:Y:S01]  /*3c50*/  ISETP.GT.U32.AND P2, PT, R8, R73, PT ;  /* 0x000000490800720c */ /* 0x000fe20003f44070 */
[--C-:B------:R-:W-:Y:S01]  /*3c60*/  @!P1 IMAD.IADD R63, R63, 0x1, -R8.reuse ;  /* 0x000000013f3f9824 */ /* 0x100fe200078e0a08 */
[----:B------:R-:W-:Y:S01]  /*3c70*/  ISETP.GE.AND P1, PT, R18, RZ, PT ;  /* 0x000000ff1200720c */ /* 0x000fe20003f26270 */
[--C-:B------:R-:W-:Y:S01]  /*3c80*/  @!P4 IMAD.IADD R65, R65, 0x1, -R8.reuse ;  /* 0x000000014141c824 */ /* 0x100fe200078e0a08 */
[----:B------:R-:W-:Y:S01]  /*3c90*/  ISETP.GE.AND P4, PT, R16, RZ, PT ;  /* 0x000000ff1000720c */ /* 0x000fe20003f86270 */
[--C-:B------:R-:W-:Y:S01]  /*3ca0*/  @!P3 IMAD.IADD R69, R69, 0x1, -R8.reuse ;  /* 0x000000014545b824 */ /* 0x100fe200078e0a08 */
[----:B------:R-:W-:Y:S01]  /*3cb0*/  ISETP.GE.AND P3, PT, R24, RZ, PT ;  /* 0x000000ff1800720c */ /* 0x000fe20003f66270 */
[--C-:B------:R-:W-:Y:S01]  /*3cc0*/  @!P6 IMAD.IADD R71, R71, 0x1, -R8.reuse ;  /* 0x000000014747e824 */ /* 0x100fe200078e0a08 */
[----:B------:R-:W-:Y:S01]  /*3cd0*/  ISETP.GE.AND P6, PT, R26, RZ, PT ;  /* 0x000000ff1a00720c */ /* 0x000fe20003fc6270 */
[----:B------:R-:W-:Y:S01]  /*3ce0*/  IMAD R4, R4, UR11, RZ ;  /* 0x0000000b04047c24 */ /* 0x000fe2000f8e02ff */
[----:B------:R-:W-:Y:S01]  /*3cf0*/  LEA.HI R2, R9, R0, RZ, 0x5 ;  /* 0x0000000009027211 */ /* 0x000fe200078f28ff */
[--C-:B------:R-:W-:Y:S01]  /*3d00*/  @!P5 IMAD.IADD R67, R67, 0x1, -R8.reuse ;  /* 0x000000014343d824 */ /* 0x100fe200078e0a08 */
[----:B------:R-:W-:Y:S01]  /*3d10*/  ISETP.GE.AND P5, PT, R22, RZ, PT ;  /* 0x000000ff1600720c */ /* 0x000fe20003fa6270 */
[----:B------:R-:W-:Y:S01]  /*3d20*/  @!P2 IMAD.IADD R73, R73, 0x1, -R8 ;  /* 0x000000014949a824 */ /* 0x000fe200078e0a08 */
[----:B------:R-:W-:Y:S01]  /*3d30*/  SHF.R.S32.HI R0, RZ, 0x2, R246 ;  /* 0x00000002ff007819 */ /* 0x000fe200000114f6 */
[----:B------:R-:W-:Y:S01]  /*3d40*/  @!P1 IMAD.MOV R53, RZ, RZ, -R53 ;  /* 0x000000ffff359224 */ /* 0x000fe200078e0a35 */
[C---:B------:R-:W-:Y:S01]  /*3d50*/  ISETP.GT.U32.AND P1, PT, R8.reuse, R65, PT ;  /* 0x000000410800720c */ /* 0x040fe20003f24070 */
[----:B------:R-:W-:Y:S01]  /*3d60*/  @!P4 IMAD.MOV R55, RZ, RZ, -R55 ;  /* 0x000000ffff37c224 */ /* 0x000fe200078e0a37 */
[C---:B------:R-:W-:Y:S01]  /*3d70*/  ISETP.GT.U32.AND P2, PT, R8.reuse, R67, PT ;  /* 0x000000430800720c */ /* 0x040fe20003f44070 */
[----:B------:R-:W-:Y:S01]  /*3d80*/  @!P3 IMAD.MOV R59, RZ, RZ, -R59 ;  /* 0x000000ffff3bb224 */ /* 0x000fe200078e0a3b */
[C---:B------:R-:W-:Y:S01]  /*3d90*/  ISETP.GT.U32.AND P4, PT, R8.reuse, R69, PT ;  /* 0x000000450800720c */ /* 0x040fe20003f84070 */
[----:B------:R-:W-:Y:S01]  /*3da0*/  @!P6 IMAD.MOV R61, RZ, RZ, -R61 ;  /* 0x000000ffff3de224 */ /* 0x000fe200078e0a3d */
[C---:B------:R-:W-:Y:S01]  /*3db0*/  ISETP.GT.U32.AND P3, PT, R8.reuse, R71, PT ;  /* 0x000000470800720c */ /* 0x040fe20003f64070 */
[----:B------:R-:W-:Y:S01]  /*3dc0*/  IMAD R5, R5, UR11, RZ ;  /* 0x0000000b05057c24 */ /* 0x000fe2000f8e02ff */
[----:B------:R-:W-:Y:S01]  /*3dd0*/  ISETP.GT.U32.AND P6, PT, R8, R73, PT ;  /* 0x000000490800720c */ /* 0x000fe20003fc4070 */
[----:B------:R-:W-:Y:S01]  /*3de0*/  @!P5 IMAD.MOV R57, RZ, RZ, -R57 ;  /* 0x000000ffff39d224 */ /* 0x000fe200078e0a39 */
[----:B------:R-:W-:Y:S01]  /*3df0*/  ISETP.GE.AND P5, PT, R28, RZ, PT ;  /* 0x000000ff1c00720c */ /* 0x000fe20003fa6270 */
[----:B------:R-:W-:Y:S01]  /*3e00*/  IMAD R6, R6, UR11, RZ ;  /* 0x0000000b06067c24 */ /* 0x000fe2000f8e02ff */
[----:B------:R-:W-:Y:S01]  /*3e10*/  SGXT R0, R0, 0x1 ;  /* 0x000000010000781a */ /* 0x000fe20000000200 */
        /* <DEDUP_REMOVED lines=8> */
[----:B------:R-:W-:Y:S01]  /*3ea0*/  @!P6 IMAD.IADD R73, R73, 0x1, -R8 ;  /* 0x000000014949e824 */ /* 0x000fe200078e0a08 */
[----:B------:R-:W-:Y:S01]  /*3eb0*/  LOP3.LUT R9, R0, 0x90, RZ, 0xc0, !PT ;  /* 0x0000009000097812 */ /* 0x000fe200078ec0ff */
[----:B------:R-:W-:Y:S01]  /*3ec0*/  @!P5 IMAD.MOV R63, RZ, RZ, -R63 ;  /* 0x000000ffff3fd224 */ /* 0x000fe200078e0a3f */
[----:B------:R-:W-:Y:S01]  /*3ed0*/  ISETP.NE.AND P6, PT, R3, RZ, PT ;  /* 0x000000ff0300720c */ /* 0x000fe20003fc5270 */
[----:B------:R-:W-:Y:S01]  /*3ee0*/  @!P0 IMAD.MOV R73, RZ, RZ, -R73 ;  /* 0x000000ffff498224 */ /* 0x000fe200078e0a49 */
[----:B------:R-:W-:Y:S01]  /*3ef0*/  LOP3.LUT R0, RZ, R3, RZ, 0x33, !PT ;  /* 0x00000003ff007212 */ /* 0x000fe200078e33ff */
[----:B------:R-:W-:Y:S01]  /*3f00*/  @!P1 IMAD.MOV R65, RZ, RZ, -R65 ;  /* 0x000000ffff419224 */ /* 0x000fe200078e0a41 */
[----:B------:R-:W-:Y:S01]  /*3f10*/  LOP3.LUT R222, R9, 0xf60, R222, 0xf8, !PT ;  /* 0x00000f6009de7812 */ /* 0x000fe200078ef8de */
[----:B------:R-:W-:Y:S01]  /*3f20*/  @!P2 IMAD.MOV R67, RZ, RZ, -R67 ;  /* 0x000000ffff43a224 */ /* 0x000fe200078e0a43 */
[C---:B------:R-:W-:Y:S01]  /*3f30*/  SEL R11, R0.reuse, R11, !P6 ;  /* 0x0000000b000b7207 */ /* 0x040fe20007000000 */
[----:B------:R-:W-:Y:S01]  /*3f40*/  @!P4 IMAD.MOV R69, RZ, RZ, -R69 ;  /* 0x000000ffff45c224 */ /* 0x000fe200078e0a45 */
[C---:B------:R-:W-:Y:S01]  /*3f50*/  SEL R13, R0.reuse, R13, !P6 ;  /* 0x0000000d000d7207 */ /* 0x040fe20007000000 */
[----:B------:R-:W-:Y:S01]  /*3f60*/  @!P3 IMAD.MOV R71, RZ, RZ, -R71 ;  /* 0x000000ffff47b224 */ /* 0x000fe200078e0a47 */
[C---:B------:R-:W-:Y:S01]  /*3f70*/  SEL R15, R0.reuse, R15, !P6 ;  /* 0x0000000f000f7207 */ /* 0x040fe20007000000 */
[----:B------:R-:W-:Y:S01]  /*3f80*/  IMAD R11, R11, UR4, RZ ;  /* 0x000000040b0b7c24 */ /* 0x000fe2000f8e02ff */
        /* <DEDUP_REMOVED lines=56> */
[----:B------:R-:W-:Y:S01]  /*4310*/  SEL R0, R0, R73, !P6 ;  /* 0x0000004900007207 */ /* 0x000fe20007000000 */
[----:B------:R-:W-:Y:S01]  /*4320*/  IMAD R69, R69, UR4, RZ ;  /* 0x0000000445457c24 */ /* 0x000fe2000f8e02ff */
[----:B------:R-:W-:Y:S01]  /*4330*/  IADD3 R8, P4, R11, UR14, RZ ;  /* 0x0000000e0b087c10 */ /* 0x000fe2000ff9e0ff */
[----:B------:R-:W-:Y:S01]  /*4340*/  IMAD R71, R71, UR4, RZ ;  /* 0x0000000447477c24 */ /* 0x000fe2000f8e02ff */
[----:B------:R-:W-:Y:S01]  /*4350*/  IADD3 R9, P3, R13, UR14, RZ ;  /* 0x0000000e0d097c10 */ /* 0x000fe2000ff7e0ff */
[----:B------:R-:W-:Y:S01]  /*4360*/  IMAD R14, R0, UR4, RZ ;  /* 0x00000004000e7c24 */ /* 0x000fe2000f8e02ff */
[----:B------:R-:W-:Y:S01]  /*4370*/  SHF.R.S32.HI R0, RZ, 0x1f, R11 ;  /* 0x0000001fff007819 */ /* 0x000fe2000001140b */
[----:B------:R0:W-:Y:S01]  /*4380*/  STL [R1+0x6ac], R8 ;  /* 0x0006ac0801007387 */ /* 0x0001e20000100800 */
[----:B------:R-:W-:Y:S01]  /*4390*/  IADD3 R10, P2, R15, UR14, RZ ;  /* 0x0000000e0f0a7c10 */ /* 0x000fe2000ff5e0ff */
[----:B------:R-:W-:Y:S01]  /*43a0*/  IMAD R7, R7, UR11, RZ ;  /* 0x0000000b07077c24 */ /* 0x000fe2000f8e02ff */
[----:B------:R-:W-:Y:S01]  /*43b0*/  IADD3 R11, P1, R17, UR14, RZ ;  /* 0x0000000e110b7c10 */ /* 0x000fe2000ff3e0ff */
[----:B------:R1:W-:Y:S01]  /*43c0*/  STL [R1+0x6b4], R9 ;  /* 0x0006b40901007387 */ /* 0x0003e20000100800 */
[----:B------:R-:W-:Y:S01]  /*43d0*/  SHF.R.S32.HI R3, RZ, 0x1f, R13 ;  /* 0x0000001fff037819 */ /* 0x000fe2000001140d */
[----:B------:R-:W-:Y:S01]  /*43e0*/  UMOV UR4, URZ ;  /* 0x0000003f00047c82 */ /* 0x000fe20008000000 */
[----:B------:R-:W-:Y:S01]  /*43f0*/  IADD3 R12, P0, R19, UR14, RZ ;  /* 0x0000000e130c7c10 */ /* 0x000fe2000ff1e0ff */
[----:B------:R3:W-:Y:S01]  /*4400*/  STL [R1+0x6bc], R10 ;  /* 0x0006bc0a01007387 */ /* 0x0007e20000100800 */
[----:B------:R-:W-:-:S02]  /*4410*/  IADD3 R13, P6, R21, UR14, RZ ;  /* 0x0000000e150d7c10 */ /* 0x000fc4000ffde0ff */
[----:B0-----:R-:W-:Y:S01]  /*4420*/  SHF.R.S32.HI R8, RZ, 0x1f, R15 ;  /* 0x0000001fff087819 */ /* 0x001fe2000001140f */
[----:B------:R0:W-:Y:S01]  /*4430*/  STL [R1+0x6c4], R11 ;  /* 0x0006c40b01007387 */ /* 0x0001e20000100800 */
[----:B------:R-:W-:Y:S02]  /*4440*/  IADD3 R16, P5, R23, UR14, RZ ;  /* 0x0000000e17107c10 */ /* 0x000fe4000ffbe0ff */
[----:B------:R-:W-:Y:S01]  /*4450*/  IADD3.X R15, R0, UR15, RZ, P4, !PT ;  /* 0x0000000f000f7c10 */ /* 0x000fe2000a7fe4ff */
[----:B------:R4:W-:Y:S01]  /*4460*/  STL [R1+0x6cc], R12 ;  /* 0x0006cc0c01007387 */ /* 0x0009e20000100800 */
[----:B-1----:R-:W-:Y:S02]  /*4470*/  SHF.R.S32.HI R9, RZ, 0x1f, R17 ;  /* 0x0000001fff097819 */ /* 0x002fe40000011411 */
[----:B---3--:R-:W-:Y:S01]  /*4480*/  SHF.R.S32.HI R10, RZ, 0x1f, R19 ;  /* 0x0000001fff0a7819 */ /* 0x008fe20000011413 */
[----:B------:R1:W-:Y:S01]  /*4490*/  STL [R1+0x6d4], R13 ;  /* 0x0006d40d01007387 */ /* 0x0003e20000100800 */
[----:B------:R-:W-:-:S02]  /*44a0*/  SHF.R.S32.HI R0, RZ, 0x1f, R27 ;  /* 0x0000001fff007819 */ /* 0x000fc4000001141b */
[----:B0-----:R-:W-:Y:S01]  /*44b0*/  SHF.R.S32.HI R11, RZ, 0x1f, R21 ;  /* 0x0000001fff0b7819 */ /* 0x001fe20000011415 */
[----:B------:R0:W-:Y:S01]  /*44c0*/  STL [R1+0x6dc], R16 ;  /* 0x0006dc1001007387 */ /* 0x0001e20000100800 */
[----:B------:R-:W-:Y:S02]  /*44d0*/  SHF.R.S32.HI R225, RZ, 0x1f, R4 ;  /* 0x0000001fffe17819 */ /* 0x000fe40000011404 */
[----:B----4-:R-:W-:Y:S01]  /*44e0*/  SHF.R.S32.HI R12, RZ, 0x1f, R23 ;  /* 0x0000001fff0c7819 */ /* 0x010fe20000011417 */
[----:B------:R3:W-:Y:S01]  /*44f0*/  STL [R1+0x6a8], R15 ;  /* 0x0006a80f01007387 */ /* 0x0007e20000100800 */
[----:B------:R-:W-:Y:S02]  /*4500*/  SHF.R.S32.HI R224, RZ, 0x1f, R5 ;  /* 0x0000001fffe07819 */ /* 0x000fe40000011405 */
[----:B-1----:R-:W-:Y:S02]  /*4510*/  SHF.R.S32.HI R13, RZ, 0x1f, R25 ;  /* 0x0000001fff0d7819 */ /* 0x002fe40000011419 */
[----:B------:R-:W-:-:S02]  /*4520*/  SHF.R.S32.HI R223, RZ, 0x1f, R6 ;  /* 0x0000001fffdf7819 */ /* 0x000fc40000011406 */
[----:B0-----:R-:W-:Y:S02]  /*4530*/  IADD3 R16, P4, R25, UR14, RZ ;  /* 0x0000000e19107c10 */ /* 0x001fe4000ff9e0ff */
[----:B------:R-:W-:Y:S02]  /*4540*/  CS2R R24, SRZ ;  /* 0x0000000000187805 */ /* 0x000fe4000001ff00 */
[----:B------:R-:W-:Y:S02]  /*4550*/  SHF.R.S32.HI R221, RZ, 0x1f, R7 ;  /* 0x0000001fffdd7819 */ /* 0x000fe40000011407 */
[----:B---3--:R-:W-:Y:S01]  /*4560*/  IADD3.X R15, R3, UR15, RZ, P3, !PT ;  /* 0x0000000f030f7c10 */ /* 0x008fe20009ffe4ff */
[----:B------:R0:W-:Y:S01]  /*4570*/  STL [R1+0x6e4], R16 ;  /* 0x0006e41001007387 */ /* 0x0001e20000100800 */
[----:B------:R-:W-:Y:S02]  /*4580*/  SHF.R.S32.HI R3, RZ, 0x1f, R29 ;  /* 0x0000001fff037819 */ /* 0x000fe4000001141d */
[----:B------:R-:W-:Y:S01]  /*4590*/  LOP3.LUT R246, R246, 0x1f, RZ, 0xc0, !PT ;  /* 0x0000001ff6f67812 */ /* 0x000fe200078ec0ff */
[----:B------:R1:W-:Y:S01]  /*45a0*/  STL [R1+0x6b0], R15 ;  /* 0x0006b00f01007387 */ /* 0x0003e20000100800 */
[----:B0-----:R-:W-:-:S02]  /*45b0*/  IADD3 R16, P3, R27, UR14, RZ ;  /* 0x0000000e1b107c10 */ /* 0x001fc4000ff7e0ff */
[----:B------:R-:W-:Y:S02]  /*45c0*/  CS2R R26, SRZ ;  /* 0x00000000001a7805 */ /* 0x000fe4000001ff00 */
[----:B-1----:R-:W-:Y:S01]  /*45d0*/  IADD3.X R15, R8, UR15, RZ, P2, !PT ;  /* 0x0000000f080f7c10 */ /* 0x002fe200097fe4ff */
[----:B------:R0:W-:Y:S01]  /*45e0*/  STL [R1+0x6ec], R16 ;  /* 0x0006ec1001007387 */ /* 0x0001e20000100800 */
[----:B------:R-:W-:-:S03]  /*45f0*/  SHF.R.S32.HI R8, RZ, 0x1f, R31 ;  /* 0x0000001fff087819 */ /* 0x000fc6000001141f */
[----:B------:R1:W-:Y:S01]  /*4600*/  STL [R1+0x6b8], R15 ;  /* 0x0006b80f01007387 */ /* 0x0003e20000100800 */
[----:B0-----:R-:W-:Y:S02]  /*4610*/  IADD3 R16, P2, R29, UR14, RZ ;  /* 0x0000000e1d107c10 */ /* 0x001fe4000ff5e0ff */
        /* <DEDUP_REMOVED lines=48> */
[----:B-1----:R-:W-:-:S03]  /*4920*/  IADD3.X R15, R9, UR15, RZ, P0, !PT ;  /* 0x0000000f090f7c10 */ /* 0x002fc600087fe4ff */
        /* <DEDUP_REMOVED lines=46> */
[----:B------:R-:W-:Y:S02]  /*4c10*/  SHF.R.S32.HI R10, RZ, 0x1f, R67 ;  /* 0x0000001fff0a7819 */ /* 0x000fe40000011443 */
[----:B------:R-:W-:Y:S01]  /*4c20*/  IADD3.X R8, R8, UR15, RZ, P6, !PT ;  /* 0x0000000f08087c10 */ /* 0x000fe2000b7fe4ff */
        /* <DEDUP_REMOVED lines=18> */
[----:B------:R-:W-:Y:S01]  /*4d50*/  STL [R1+0x79c], R16 ;  /* 0x00079c1001007387 */ /* 0x000fe20000100800 */
[----:B------:R-:W-:Y:S01]  /*4d60*/  IADD3 R14, P1, R14, UR14, RZ ;  /* 0x0000000e0e0e7c10 */ /* 0x000fe2000ff3e0ff */
[----:B------:R-:W-:Y:S01]  /*4d70*/  USGXT.U32 UR14, UR5, 0xe ;  /* 0x0000000e050e789a */ /* 0x000fe20008000000 */
[----:B------:R-:W-:Y:S01]  /*4d80*/  IADD3.X R0, R3, UR15, RZ, P0, !PT ;  /* 0x0000000f03007c10 */ /* 0x000fe200087fe4ff */
[----:B------:R-:W-:Y:S01]  /*4d90*/  STL [R1+0x768], R15 ;  /* 0x0007680f01007387 */ /* 0x000fe20000100800 */
[----:B------:R-:W-:Y:S01]  /*4da0*/  IADD3.X R3, R9, UR15, RZ, P5, !PT ;  /* 0x0000000f09037c10 */ /* 0x000fe2000affe4ff */
[----:B------:R-:W-:Y:S02]  /*4db0*/  UIADD3.X UR5, UR4, -0x3ffffff0, URZ, UP0, !UPT ;  /* 0xc000001004057890 */ /* 0x000fe400087fe43f */
[----:B------:R-:W-:Y:S01]  /*4dc0*/  STL [R1+0x7a4], R14 ;  /* 0x0007a40e01007387 */ /* 0x000fe20000100800 */
[----:B------:R-:W-:Y:S02]  /*4dd0*/  UMOV UR4, UR6 ;  /* 0x0000000600047c82 */ /* 0x000fe40008000000 */
[----:B------:R-:W-:Y:S01]  /*4de0*/  UIADD3.64 UR40, UR4, 0x80, URZ ;  /* 0x0000008004287897 */ /* 0x000fe2000fffe03f */
[----:B------:R0:W-:Y:S01]  /*4df0*/  STL [R1+0x770], R0 ;  /* 0x0007700001007387 */ /* 0x0001e20000100800 */
[----:B------:R-:W-:-:S02]  /*4e00*/  UIADD3.64 UR36, UR4, 0x100, URZ ;  /* 0x0000010004247897 */ /* 0x000fc4000fffe03f */
[----:B------:R-:W-:Y:S01]  /*4e10*/  UIADD3.64 UR28, UR4, 0x180, URZ ;  /* 0x00000180041c7897 */ /* 0x000fe2000fffe03f */
[----:B------:R1:W-:Y:S01]  /*4e20*/  STL [R1+0x778], R8 ;  /* 0x0007780801007387 */ /* 0x0003e20000100800 */
[----:B------:R-:W-:Y:S02]  /*4e30*/  UIADD3.64 UR24, UR4, 0x200, URZ ;  /* 0x0000020004187897 */ /* 0x000fe4000fffe03f */
[----:B------:R-:W-:Y:S01]  /*4e40*/  UIADD3.64 UR20, UR4, 0x280, URZ ;  /* 0x0000028004147897 */ /* 0x000fe2000fffe03f */
[----:B------:R3:W-:Y:S01]  /*4e50*/  STL [R1+0x780], R3 ;  /* 0x0007800301007387 */ /* 0x0007e20000100800 */
[----:B------:R-:W-:Y:S01]  /*4e60*/  UIADD3.64 UR16, UR4, 0x300, URZ ;  /* 0x0000030004107897 */ /* 0x000fe2000fffe03f */
[----:B0-----:R-:W-:Y:S02]  /*4e70*/  IADD3.X R0, R10, UR15, RZ, P4, !PT ;  /* 0x0000000f0a007c10 */ /* 0x001fe4000a7fe4ff */
[----:B-1----:R-:W-:-:S03]  /*4e80*/  IADD3.X R8, R11, UR15, RZ, P3, !PT ;  /* 0x0000000f0b087c10 */ /* 0x002fc60009ffe4ff */
[----:B------:R0:W-:Y:S01]  /*4e90*/  STL [R1+0x788], R0 ;  /* 0x0007880001007387 */ /* 0x0001e20000100800 */
[----:B---3--:R-:W-:-:S03]  /*4ea0*/  IADD3.X R3, R12, UR15, RZ, P2, !PT ;  /* 0x0000000f0c037c10 */ /* 0x008fc600097fe4ff */
[----:B------:R1:W-:Y:S01]  /*4eb0*/  STL [R1+0x790], R8 ;  /* 0x0007900801007387 */ /* 0x0003e20000100800 */
[----:B------:R-:W-:-:S03]  /*4ec0*/  IADD3 R226, P2, R5, UR19, RZ ;  /* 0x0000001305e27c10 */ /* 0x000fc6000ff5e0ff */
[----:B------:R3:W-:Y:S01]  /*4ed0*/  STL [R1+0x798], R3 ;  /* 0x0007980301007387 */ /* 0x0007e20000100800 */
[----:B0-----:R-:W-:Y:S01]  /*4ee0*/  IADD3.X R0, R13, UR15, RZ, P1, !PT ;  /* 0x0000000f0d007c10 */ /* 0x001fe20008ffe4ff */
[----:B------:R-:W-:Y:S02]  /*4ef0*/  ULDC UR15, c[0x0][0x238] ;  /* 0x00008e00000f7ab9 */ /* 0x000fe40000000800 */
[----:B------:R-:W-:Y:S01]  /*4f00*/  IADD3 R227, P3, R4, UR15, RZ ;  /* 0x0000000f04e37c10 */ /* 0x000fe2000ff7e0ff */
[----:B------:R-:W-:Y:S01]  /*4f10*/  UMOV UR15, 0xc0000010 ;  /* 0xc0000010000f7882 */ /* 0x000fe20000000000 */
[----:B------:R0:W-:Y:S01]  /*4f20*/  STL [R1+0x7a0], R0 ;  /* 0x0007a00001007387 */ /* 0x0001e20000100800 */
[----:B-1----:R-:W-:Y:S01]  /*4f30*/  SHF.R.S32.HI R8, RZ, 0x5, R2 ;  /* 0x00000005ff087819 */ /* 0x002fe20000011402 */
[----:B---3--:R-:W1:Y:S02]  /*4f40*/  LDC R3, c[0x0][0x238] ;  /* 0x00008e00ff037b82 */ /* 0x008e640000000800 */
[----:B------:R-:W-:Y:S04]  /*4f50*/  STL [R1+0x400], RZ ;  /* 0x000400ff01007387 */ /* 0x000fe80000100800 */
[----:B------:R-:W-:Y:S02]  /*4f60*/  STL [R1+0x404], RZ ;  /* 0x000404ff01007387 */ /* 0x000fe40000100800 */
[----:B0-----:R-:W0:Y:S02]  /*4f70*/  LDC R0, c[0x0][0x214] ;  /* 0x00008500ff007b82 */ /* 0x001e240000000800 */
[----:B------:R-:W-:Y:S04]  /*4f80*/  STL [R1+0x408], RZ ;  /* 0x000408ff01007387 */ /* 0x000fe80000100800 */
[----:B------:R-:W-:Y:S04]  /*4f90*/  STL [R1+0x40c], RZ ;  /* 0x00040cff01007387 */ /* 0x000fe80000100800 */
[----:B------:R-:W-:Y:S04]  /*4fa0*/  STL [R1+0x410], RZ ;  /* 0x000410ff01007387 */ /* 0x000fe80000100800 */
[----:B------:R-:W-:Y:S01]  /*4fb0*/  STL [R1+0x414], RZ ;  /* 0x000414ff01007387 */ /* 0x000fe20000100800 */
[----:B-1----:R-:W-:-:S03]  /*4fc0*/  IMAD R20, R3, 0x1f, RZ ;  /* 0x0000001f03147824 */ /* 0x002fc600078e02ff */
[----:B------:R-:W-:Y:S01]  /*4fd0*/  STL [R1+0x418], RZ ;  /* 0x000418ff01007387 */ /* 0x000fe20000100800 */
[C---:B------:R-:W-:Y:S01]  /*4fe0*/  IMAD R23, R3.reuse, 0x1e, RZ ;  /* 0x0000001e03177824 */ /* 0x040fe200078e02ff */
[----:B------:R-:W-:Y:S01]  /*4ff0*/  SHF.R.S32.HI R87, RZ, 0x1f, R3 ;  /* 0x0000001fff577819 */ /* 0x000fe20000011403 */
[C---:B------:R-:W-:Y:S01]  /*5000*/  IMAD R46, R3.reuse, 0x1d, RZ ;  /* 0x0000001d032e7824 */ /* 0x040fe200078e02ff */
[----:B------:R-:W-:Y:S01]  /*5010*/  STL [R1+0x41c], RZ ;  /* 0x00041cff01007387 */ /* 0x000fe20000100800 */
[----:B------:R-:W-:Y:S01]  /*5020*/  SHF.R.S32.HI R2, RZ, 0x1f, R20 ;  /* 0x0000001fff027819 */ /* 0x000fe20000011414 */
[C---:B------:R-:W-:Y:S01]  /*5030*/  IMAD R48, R3.reuse, 0x1c, RZ ;  /* 0x0000001c03307824 */ /* 0x040fe200078e02ff */
[----:B------:R-:W-:Y:S01]  /*5040*/  IADD3 R228, P6, R6, R20, RZ ;  /* 0x0000001406e47210 */ /* 0x000fe20007fde0ff */
[----:B------:R-:W-:Y:S01]  /*5050*/  STL [R1+0x420], RZ ;  /* 0x000420ff01007387 */ /* 0x000fe20000100800 */
[C---:B------:R-:W-:Y:S02]  /*5060*/  IMAD R50, R3.reuse, 0x1b, RZ ;  /* 0x0000001b03327824 */ /* 0x040fe400078e02ff */
[C---:B------:R-:W-:Y:S01]  /*5070*/  IMAD R53, R3.reuse, 0x1a, RZ ;  /* 0x0000001a03357824 */ /* 0x040fe200078e02ff */
[----:B------:R-:W-:Y:S01]  /*5080*/  STL [R1+0x424], RZ ;  /* 0x000424ff01007387 */ /* 0x000fe20000100800 */
[C---:B------:R-:W-:Y:S01]  /*5090*/  IMAD R55, R3.reuse, 0x19, RZ ;  /* 0x0000001903377824 */ /* 0x040fe200078e02ff */
[----:B------:R-:W-:Y:S01]  /*50a0*/  SHF.R.S32.HI R9, RZ, 0x1f, R48 ;  /* 0x0000001fff097819 */ /* 0x000fe20000011430 */
        /* <DEDUP_REMOVED lines=16> */
[C---:B------:R-:W-:Y:S01]  /*51b0*/  IMAD.SHL.U32 R72, R3.reuse, 0x10, RZ ;  /* 0x0000001003487824 */ /* 0x040fe200078e00ff */
        /* <DEDUP_REMOVED lines=27> */
[----:B------:R-:W-:Y:S01]  /*5370*/  IMAD.SHL.U32 R86, R3, 0x2, RZ ;  /* 0x0000000203567824 */ /* 0x000fe200078e00ff */
[----:B------:R-:W-:Y:S01]  /*5380*/  STL [R1+0x454], RZ ;  /* 0x000454ff01007387 */ /* 0x000fe20000100800 */
[----:B------:R-:W-:-:S02]  /*5390*/  SHF.R.S32.HI R3, RZ, 0x1f, R23 ;  /* 0x0000001fff037819 */ /* 0x000fc40000011417 */
[----:B------:R-:W-:Y:S01]  /*53a0*/  SHF.R.S32.HI R22, RZ, 0x1f, R72 ;  /* 0x0000001fff167819 */ /* 0x000fe20000011448 */
[----:B------:R-:W-:Y:S01]  /*53b0*/  STL [R1+0x458], RZ ;  /* 0x000458ff01007387 */ /* 0x000fe20000100800 */
[----:B------:R-:W-:Y:S02]  /*53c0*/  SHF.R.S32.HI R45, RZ, 0x1f, R73 ;  /* 0x0000001fff2d7819 */ /* 0x000fe40000011449 */
[----:B------:R-:W-:Y:S01]  /*53d0*/  SHF.R.S32.HI R47, RZ, 0x1f, R74 ;  /* 0x0000001fff2f7819 */ /* 0x000fe2000001144a */
[----:B------:R-:W-:Y:S01]  /*53e0*/  STL [R1+0x45c], RZ ;  /* 0x00045cff01007387 */ /* 0x000fe20000100800 */
[----:B------:R-:W-:Y:S02]  /*53f0*/  SHF.R.S32.HI R49, RZ, 0x1f, R75 ;  /* 0x0000001fff317819 */ /* 0x000fe4000001144b */
[----:B------:R-:W-:Y:S01]  /*5400*/  SHF.R.S32.HI R51, RZ, 0x1f, R76 ;  /* 0x0000001fff337819 */ /* 0x000fe2000001144c */
        /* <DEDUP_REMOVED lines=15> */
[----:B------:R-:W-:Y:S04]  /*5500*/  STL [R1+0x474], RZ ;  /* 0x000474ff01007387 */ /* 0x000fe80000100800 */
        /* <DEDUP_REMOVED lines=226> */
[----:B------:R-:W-:Y:S04]  /*6330*/  STL [R1], RZ ;  /* 0x000000ff01007387 */ /* 0x000fe80000100800 */
        /* <DEDUP_REMOVED lines=63> */
[----:B------:R1:W-:Y:S04]  /*6730*/  STL [R1+0x694], R8 ;  /* 0x0006940801007387 */ /* 0x0003e80000100800 */
[----:B------:R-:W-:Y:S04]  /*6740*/  STL [R1+0x6a4], R4 ;  /* 0x0006a40401007387 */ /* 0x000fe80000100800 */
[----:B------:R-:W-:Y:S01]  /*6750*/  STL [R1+0x6a0], R5 ;  /* 0x0006a00501007387 */ /* 0x000fe20000100800 */
[----:B-1----:R-:W-:-:S03]  /*6760*/  SHF.R.S32.HI R8, RZ, 0x1f, R46 ;  /* 0x0000001fff087819 */ /* 0x002fc6000001142e */
[----:B------:R-:W-:Y:S04]  /*6770*/  STL [R1+0x69c], R6 ;  /* 0x00069c0601007387 */ /* 0x000fe80000100800 */
[----:B------:R-:W-:Y:S04]  /*6780*/  STL [R1+0x698], R7 ;  /* 0x0006980701007387 */ /* 0x000fe80000100800 */
[----:B------:R-:W-:Y:S04]  /*6790*/  STL [R1+0x7b4], R225 ;  /* 0x0007b4e101007387 */ /* 0x000fe80000100800 */
[----:B------:R-:W-:Y:S04]  /*67a0*/  STL [R1+0x7b0], R224 ;  /* 0x0007b0e001007387 */ /* 0x000fe80000100800 */
[----:B------:R1:W-:Y:S04]  /*67b0*/  STL [R1+0x7e0], R227 ;  /* 0x0007e0e301007387 */ /* 0x0003e80000100800 */
[----:B------:R-:W-:Y:S04]  /*67c0*/  STL [R1+0x7ac], R223 ;  /* 0x0007acdf01007387 */ /* 0x000fe80000100800 */
[----:B------:R3:W-:Y:S01]  /*67d0*/  STL [R1+0x7d8], R226 ;  /* 0x0007d8e201007387 */ /* 0x0007e20000100800 */
[----:B-1----:R-:W-:-:S03]  /*67e0*/  IADD3 R227, P1, R6, UR22, RZ ;  /* 0x0000001606e37c10 */ /* 0x002fc6000ff3e0ff */
[----:B------:R-:W-:Y:S04]  /*67f0*/  STL [R1+0x7a8], R221 ;  /* 0x0007a8dd01007387 */ /* 0x000fe80000100800 */
[----:B------:R1:W-:Y:S01]  /*6800*/  STL [R1+0x7d0], R227 ;  /* 0x0007d0e301007387 */ /* 0x0003e20000100800 */
[----:B---3--:R-:W-:-:S05]  /*6810*/  IADD3 R226, P0, R4, R20, RZ ;  /* 0x0000001404e27210 */ /* 0x008fca0007f1e0ff */
[----:B------:R3:W-:Y:S01]  /*6820*/  STL [R1+0xba0], R226 ;  /* 0x000ba0e201007387 */ /* 0x0007e20000100800 */
[----:B-1----:R-:W-:-:S05]  /*6830*/  IADD3 R227, P4, R5, R20, RZ ;  /* 0x0000001405e37210 */ /* 0x002fca0007f9e0ff */
[----:B------:R1:W-:Y:S01]  /*6840*/  STL [R1+0xb98], R227 ;  /* 0x000b98e301007387 */ /* 0x0003e20000100800 */
[----:B---3--:R-:W-:-:S03]  /*6850*/  IADD3 R226, P5, R7, R20, RZ ;  /* 0x0000001407e27210 */ /* 0x008fc60007fbe0ff */
[----:B------:R-:W-:Y:S04]  /*6860*/  STL [R1+0xb90], R228 ;  /* 0x000b90e401007387 */ /* 0x000fe80000100800 */
[----:B------:R3:W-:Y:S01]  /*6870*/  STL [R1+0xb88], R226 ;  /* 0x000b88e201007387 */ /* 0x0007e20000100800 */
[----:B-1----:R-:W-:Y:S01]  /*6880*/  IMAD.X R227, R225, 0x1, R2, P0 ;  /* 0x00000001e1e37824 */ /* 0x002fe200000e0602 */
[----:B------:R-:W-:-:S04]  /*6890*/  IADD3 R20, P0, R4, R23, RZ ;  /* 0x0000001704147210 */ /* 0x000fc80007f1e0ff */
[----:B------:R1:W-:Y:S01]  /*68a0*/  STL [R1+0xb9c], R227 ;  /* 0x000b9ce301007387 */ /* 0x0003e20000100800 */
[----:B---3--:R-:W-:-:S03]  /*68b0*/  IMAD.X R226, R224, 0x1, R2, P4 ;  /* 0x00000001e0e27824 */ /* 0x008fc600020e0602 */
[----:B------:R3:W-:Y:S04]  /*68c0*/  STL [R1+0xb80], R20 ;  /* 0x000b801401007387 */ /* 0x0007e80000100800 */
[----:B------:R4:W-:Y:S01]  /*68d0*/  STL [R1+0xb94], R226 ;  /* 0x000b94e201007387 */ /* 0x0009e20000100800 */
[----:B-1----:R-:W-:Y:S01]  /*68e0*/  IADD3 R227, P4, R5, R23, RZ ;  /* 0x0000001705e37210 */ /* 0x002fe20007f9e0ff */
[----:B---3--:R-:W-:-:S04]  /*68f0*/  IMAD.X R20, R223, 0x1, R2, P6 ;  /* 0x00000001df147824 */ /* 0x008fc800030e0602 */
[----:B------:R-:W-:Y:S01]  /*6900*/  STL [R1+0xb78], R227 ;  /* 0x000b78e301007387 */ /* 0x000fe20000100800 */
[----:B------:R-:W-:Y:S01]  /*6910*/  IMAD.X R2, R2, 0x1, R221, P5 ;  /* 0x0000000102027824 */ /* 0x000fe200028e06dd */
[-C--:B----4-:R-:W-:Y:S02]  /*6920*/  IADD3 R226, P6, R6, R23.reuse, RZ ;  /* 0x0000001706e27210 */ /* 0x090fe40007fde0ff */
[----:B------:R1:W-:Y:S04]  /*6930*/  STL [R1+0xb8c], R20 ;  /* 0x000b8c1401007387 */ /* 0x0003e80000100800 */
[----:B------:R-:W-:Y:S04]  /*6940*/  STL [R1+0xb70], R226 ;  /* 0x000b70e201007387 */ /* 0x000fe80000100800 */
[----:B------:R3:W-:Y:S01]  /*6950*/  STL [R1+0xb84], R2 ;  /* 0x000b840201007387 */ /* 0x0007e20000100800 */
[----:B-1----:R-:W-:Y:S01]  /*6960*/  IADD3 R20, P5, R7, R23, RZ ;  /* 0x0000001707147210 */ /* 0x002fe20007fbe0ff */
[----:B------:R-:W-:-:S04]  /*6970*/  IMAD.X R23, R225, 0x1, R3, P0 ;  /* 0x00000001e1177824 */ /* 0x000fc800000e0603 */
[----:B------:R1:W-:Y:S01]  /*6980*/  STL [R1+0xb68], R20 ;  /* 0x000b681401007387 */ /* 0x0003e20000100800 */
[----:B---3--:R-:W-:-:S03]  /*6990*/  IADD3 R2, P0, R4, R46, RZ ;  /* 0x0000002e04027210 */ /* 0x008fc60007f1e0ff */
[----:B------:R3:W-:Y:S04]  /*69a0*/  STL [R1+0xb7c], R23 ;  /* 0x000b7c1701007387 */ /* 0x0007e80000100800 */
[----:B------:R4:W-:Y:S01]  /*69b0*/  STL [R1+0xb60], R2 ;  /* 0x000b600201007387 */ /* 0x0009e20000100800 */
[----:B-1----:R-:W-:Y:S01]  /*69c0*/  IMAD.X R20, R224, 0x1, R3, P4 ;  /* 0x00000001e0147824 */ /* 0x002fe200020e0603 */
[----:B---3--:R-:W-:-:S04]  /*69d0*/  IADD3 R23, P4, R5, R46, RZ ;  /* 0x0000002e05177210 */ /* 0x008fc80007f9e0ff */
[----:B------:R1:W-:Y:S01]  /*69e0*/  STL [R1+0xb74], R20 ;  /* 0x000b741401007387 */ /* 0x0003e20000100800 */
[----:B----4-:R-:W-:-:S03]  /*69f0*/  IMAD.X R2, R223, 0x1, R3, P6 ;  /* 0x00000001df027824 */ /* 0x010fc600030e0603 */
[----:B------:R-:W-:Y:S01]  /*6a00*/  STL [R1+0xb58], R23 ;  /* 0x000b581701007387 */ /* 0x000fe20000100800 */
[----:B------:R-:W-:-:S03]  /*6a10*/  IMAD.X R3, R221, 0x1, R3, P5 ;  /* 0x00000001dd037824 */ /* 0x000fc600028e0603 */
[----:B------:R3:W-:Y:S01]  /*6a20*/  STL [R1+0xb6c], R2 ;  /* 0x000b6c0201007387 */ /* 0x0007e20000100800 */
[----:B-1----:R-:W-:-:S05]  /*6a30*/  IADD3 R20, P6, R6, R46, RZ ;  /* 0x0000002e06147210 */ /* 0x002fca0007fde0ff */
        /* <DEDUP_REMOVED lines=16> */
[----:B------:R3:W-:Y:S04]  /*6b40*/  STL [R1+0xb30], R2 ;  /* 0x000b300201007387 */ /* 0x0007e80000100800 */
[----:B------:R4:W-:Y:S01]  /*6b50*/  STL [R1+0xb44], R8 ;  /* 0x000b440801007387 */ /* 0x0009e20000100800 */
[----:B-1----:R-:W-:Y:S01]  /*6b60*/  IADD3 R3, P5, R7, R48, RZ ;  /* 0x0000003007037210 */ /* 0x002fe20007fbe0ff */
[----:B---3--:R-:W-:-:S04]  /*6b70*/  IMAD.X R2, R225, 0x1, R9, P0 ;  /* 0x00000001e1027824 */ /* 0x008fc800000e0609 */
[----:B------:R1:W-:Y:S01]  /*6b80*/  STL [R1+0xb28], R3 ;  /* 0x000b280301007387 */ /* 0x0003e20000100800 */
[----:B----4-:R-:W-:-:S03]  /*6b90*/  IADD3 R8, P0, R4, R50, RZ ;  /* 0x0000003204087210 */ /* 0x010fc60007f1e0ff */
        /* <DEDUP_REMOVED lines=173> */
[----:B------:R-:W-:Y:S01]  /*7670*/  CS2R R70, SRZ ;  /* 0x0000000000467805 */ /* 0x000fe2000001ff00 */
[--C-:B----4-:R-:W-:Y:S02]  /*7680*/  IMAD.X R8, R225, 0x1, R21.reuse, P0 ;  /* 0x00000001e1087824 */ /* 0x110fe400000e0615 */
        /* <DEDUP_REMOVED lines=30> */
[----:B------:R3:W-:Y:S01]  /*7870*/  STL [R1+0x9a4], R2 ;  /* 0x0009a40201007387 */ /* 0x0007e20000100800 */
[----:B------:R-:W-:-:S03]  /*7880*/  CS2R R72, SRZ ;  /* 0x0000000000487805 */ /* 0x000fc6000001ff00 */
        /* <DEDUP_REMOVED lines=14> */
[----:B------:R-:W-:Y:S02]  /*7970*/  CS2R R44, SRZ ;  /* 0x00000000002c7805 */ /* 0x000fe4000001ff00 */
[----:B---3--:R-:W-:Y:S02]  /*7980*/  IADD3 R2, P5, R7, R74, RZ ;  /* 0x0000004a07027210 */ /* 0x008fe40007fbe0ff */
        /* <DEDUP_REMOVED lines=14> */
[----:B------:R3:W-:Y:S01]  /*7a70*/  STL [R1+0x950], R2 ;  /* 0x0009500201007387 */ /* 0x0007e20000100800 */
[----:B------:R-:W-:-:S03]  /*7a80*/  CS2R R46, SRZ ;  /* 0x00000000002e7805 */ /* 0x000fc6000001ff00 */
[----:B------:R4:W-:Y:S01]  /*7a90*/  STL [R1+0x964], R8 ;  /* 0x0009640801007387 */ /* 0x0009e20000100800 */
[----:B-1----:R-:W-:Y:S02]  /*7aa0*/  IADD3 R3, P5, R7, R75, RZ ;  /* 0x0000004b07037210 */ /* 0x002fe40007fbe0ff */
[----:B------:R-:W-:Y:S01]  /*7ab0*/  CS2R R74, SRZ ;  /* 0x00000000004a7805 */ /* 0x000fe2000001ff00 */
[----:B---3--:R-:W-:Y:S02]  /*7ac0*/  IMAD.X R2, R225, 0x1, R49, P0 ;  /* 0x00000001e1027824 */ /* 0x008fe400000e0631 */
        /* <DEDUP_REMOVED lines=13> */
[----:B------:R-:W-:Y:S02]  /*7ba0*/  CS2R R48, SRZ ;  /* 0x0000000000307805 */ /* 0x000fe4000001ff00 */
[----:B----4-:R-:W-:Y:S01]  /*7bb0*/  IADD3 R8, P5, R7, R76, RZ ;  /* 0x0000004c07087210 */ /* 0x010fe20007fbe0ff */
        /* <DEDUP_REMOVED lines=18> */
[----:B------:R-:W-:Y:S01]  /*7ce0*/  CS2R R76, SRZ ;  /* 0x00000000004c7805 */ /* 0x000fe2000001ff00 */
[----:B----4-:R-:W-:-:S02]  /*7cf0*/  IMAD.X R8, R225, 0x1, R52, P0 ;  /* 0x00000001e1087824 */ /* 0x010fc400000e0634 */
        /* <DEDUP_REMOVED lines=138> */
[----:B------:R-:W-:Y:S01]  /*85a0*/  STL [R1+0x808], R8 ;  /* 0x0008080801007387 */ /* 0x000fe20000100800 */
[--C-:B-1----:R-:W-:Y:S01]  /*85b0*/  IMAD.X R3, R225, 0x1, R67.reuse, P0 ;  /* 0x00000001e1037824 */ /* 0x102fe200000e0643 */
[----:B---3--:R-:W-:Y:S01]  /*85c0*/  IADD3 R2, P0, R4, R86, RZ ;  /* 0x0000005604027210 */ /* 0x008fe20007f1e0ff */
[----:B------:R-:W-:-:S03]  /*85d0*/  IMAD.X R4, R224, 0x1, R67, P4 ;  /* 0x00000001e0047824 */ /* 0x000fc600020e0643 */
        /* <DEDUP_REMOVED lines=16> */
[----:B-1----:R-:W-:Y:S01]  /*86e0*/  IADD3 R3, P0, R7, UR23, RZ ;  /* 0x0000001707037c10 */ /* 0x002fe2000ff1e0ff */
[----:B---3--:R-:W-:-:S04]  /*86f0*/  IMAD.X R2, R224, 0x1, R68, P4 ;  /* 0x00000001e0027824 */ /* 0x008fc800020e0644 */
[----:B------:R1:W-:Y:S01]  /*8700*/  STL [R1+0x7c8], R3 ;  /* 0x0007c80301007387 */ /* 0x0003e20000100800 */
[----:B----4-:R-:W-:-:S03]  /*8710*/  IMAD.X R4, R223, 0x1, R68, P6 ;  /* 0x00000001df047824 */ /* 0x010fc600030e0644 */
[----:B------:R3:W-:Y:S04]  /*8720*/  STL [R1+0x7f4], R2 ;  /* 0x0007f40201007387 */ /* 0x0007e80000100800 */
[----:B------:R4:W-:Y:S01]  /*8730*/  STL [R1+0x7ec], R4 ;  /* 0x0007ec0401007387 */ /* 0x0009e20000100800 */
[----:B-1----:R-:W-:Y:S01]  /*8740*/  IMAD.X R3, R221, 0x1, R68, P5 ;  /* 0x00000001dd037824 */ /* 0x002fe200028e0644 */
[----:B------:R-:W-:Y:S01]  /*8750*/  CS2R R68, SRZ ;  /* 0x0000000000447805 */ /* 0x000fe2000001ff00 */
[----:B---3--:R-:W-:-:S03]  /*8760*/  IMAD.X R2, R225, 0x1, R87, P3 ;  /* 0x00000001e1027824 */ /* 0x008fc600018e0657 */
[----:B------:R1:W-:Y:S01]  /*8770*/  STL [R1+0x7e4], R3 ;  /* 0x0007e40301007387 */ /* 0x0003e20000100800 */
[----:B----4-:R-:W-:-:S03]  /*8780*/  IMAD.X R4, R224, 0x1, R87, P2 ;  /* 0x00000001e0047824 */ /* 0x010fc600010e0657 */
[----:B------:R3:W-:Y:S04]  /*8790*/  STL [R1+0x7dc], R2 ;  /* 0x0007dc0201007387 */ /* 0x0007e80000100800 */
[----:B------:R4:W-:Y:S01]  /*87a0*/  STL [R1+0x7d4], R4 ;  /* 0x0007d40401007387 */ /* 0x0009e20000100800 */
[--C-:B-1----:R-:W-:Y:S02]  /*87b0*/  IMAD.X R3, R223, 0x1, R87.reuse, P1 ;  /* 0x00000001df037824 */ /* 0x102fe400008e0657 */
[----:B---3--:R-:W-:-:S03]  /*87c0*/  IMAD.X R2, R221, 0x1, R87, P0 ;  /* 0x00000001dd027824 */ /* 0x008fc600000e0657 */
[----:B------:R1:W-:Y:S01]  /*87d0*/  STL [R1+0x7cc], R3 ;  /* 0x0007cc0301007387 */ /* 0x0003e20000100800 */
[----:B------:R-:W-:Y:S01]  /*87e0*/  IMAD R221, R246, UR7, RZ ;  /* 0x00000007f6dd7c24 */ /* 0x000fe2000f8e02ff */
[----:B------:R-:W-:Y:S02]  /*87f0*/  CS2R R86, SRZ ;  /* 0x0000000000567805 */ /* 0x000fe4000001ff00 */
[----:B----4-:R-:W-:Y:S01]  /*8800*/  LOP3.LUT R4, R222, 0x10, RZ, 0x3c, !PT ;  /* 0x00000010de047812 */ /* 0x010fe200078e3cff */
[----:B------:R3:W-:Y:S01]  /*8810*/  STL [R1+0x7c4], R2 ;  /* 0x0007c40201007387 */ /* 0x0007e20000100800 */
[----:B------:R-:W-:Y:S01]  /*8820*/  SHF.R.S32.HI R5, RZ, 0x1f, R221 ;  /* 0x0000001fff057819 */ /* 0x000fe200000114dd */
[----:B-1----:R-:W-:Y:S02]  /*8830*/  IMAD.U32 R3, RZ, RZ, UR13 ;  /* 0x0000000dff037e24 */ /* 0x002fe4000f8e00ff */
[----:B0--3--:R-:W-:-:S07]  /*8840*/  IMAD.U32 R2, RZ, RZ, UR18 ;  /* 0x00000012ff027e24 */ /* 0x009fce000f8e00ff */
.L_x_1:
[----:B------:R-:W3:Y:S04]  /*8850*/  LDL R4, [R1+0x6a0] ;  /* 0x0006a00001047983 */ /* 0x000ee80000100800 */
[----:B------:R-:W4:Y:S04]  /*8860*/  LDL R6, [R1+0x69c] ;  /* 0x00069c0001067983 */ /* 0x000f280000100800 */
[----:B------:R-:W2:Y:S04]  /*8870*/  LDL R9, [R1+0x7ac] ;  /* 0x0007ac0001097983 */ /* 0x000ea80000100800 */
[----:B------:R-:W2:Y:S04]  /*8880*/  LDL R8, [R1+0x698] ;  /* 0x0006980001087983 */ /* 0x000ea80000100800 */
[----:B------:R0:W-:Y:S04]  /*8890*/  STL.64 [R1+0x1440], R214 ;  /* 0x001440d601007387 */ /* 0x0001e80000100a00 */
[----:B0-----:R-:W2:Y:S04]  /*88a0*/  LDL R214, [R1+0x7d0] ;  /* 0x0007d00001d67983 */ /* 0x001ea80000100800 */
        /* <DEDUP_REMOVED lines=8> */
[----:B0-----:R-:W2:Y:S01]  /*8930*/  LDL R209, [R1+0x7b0] ;  /* 0x0007b00001d17983 */ /* 0x001ea20000100800 */
[----:B------:R-:W-:-:S03]  /*8940*/  ISETP.GT.AND P2, PT, R3, RZ, PT ;  /* 0x000000ff0300720c */ /* 0x000fc60003f44270 */
[----:B------:R-:W-:Y:S04]  /*8950*/  STL.64 [R1+0x1420], R206 ;  /* 0x001420ce01007387 */ /* 0x000fe80000100a00 */
        /* <DEDUP_REMOVED lines=38> */
[----:B------:R0:W-:Y:S04]  /*8bc0*/  STL.64 [R1+0x12e8], R128 ;  /* 0x0012e88001007387 */ /* 0x0001e80000100a00 */
        /* <DEDUP_REMOVED lines=12> */
[----:B------:R-:W-:Y:S01]  /*8c90*/  STL.64 [R1+0x1280], R102 ;  /* 0x0012806601007387 */ /* 0x000fe20000100a00 */
[----:B---3--:R-:W-:-:S03]  /*8ca0*/  IADD3 R4, P0, R4, R2, RZ ;  /* 0x0000000204047210 */ /* 0x008fc60007f1e0ff */
[----:B------:R-:W-:Y:S01]  /*8cb0*/  STL.64 [R1+0x1278], R100 ;  /* 0x0012786401007387 */ /* 0x000fe20000100a00 */
[----:B----4-:R-:W-:-:S03]  /*8cc0*/  IADD3 R6, P1, R6, R2, RZ ;  /* 0x0000000206067210 */ /* 0x010fc60007f3e0ff */
        /* <DEDUP_REMOVED lines=37> */
[----:B------:R-:W-:Y:S04]  /*8f20*/  STL.64 [R1+0x1148], R24 ;  /* 0x0011481801007387 */ /* 0x000fe80000100a00 */
[----:B-----5:R-:W-:Y:S04]  /*8f30*/  STL [R1+0x1128], R220 ;  /* 0x001128dc01007387 */ /* 0x020fe80000100800 */
[----:B------:R-:W-:Y:S04]  /*8f40*/  STL [R1+0x1124], R219 ;  /* 0x001124db01007387 */ /* 0x000fe80000100800 */
[----:B------:R-:W-:Y:S04]  /*8f50*/  STL [R1+0x1120], R218 ;  /* 0x001120da01007387 */ /* 0x000fe80000100800 */
[----:B------:R-:W-:Y:S04]  /*8f60*/  STL [R1+0x111c], R217 ;  /* 0x00111cd901007387 */ /* 0x000fe80000100800 */
[----:B------:R-:W-:Y:S04]  /*8f70*/  STL [R1+0x1118], R216 ;  /* 0x001118d801007387 */ /* 0x000fe80000100800 */
[----:B0-----:R-:W4:Y:S01]  /*8f80*/  LDL R128, [R1+0x7c8] ;  /* 0x0007c80001807983 */ /* 0x001f220000100800 */
[----:B-1----:R-:W-:Y:S01]  /*8f90*/  PRMT R108, RZ, 0x7610, R108 ;  /* 0x00007610ff6c7816 */ /* 0x002fe2000000006c */
[----:B--2---:R-:W-:-:S02]  /*8fa0*/  IMAD.X R5, R209, 0x1, R0, P0 ;  /* 0x00000001d1057824 */ /* 0x004fc400000e0600 */
[----:B------:R-:W2:Y:S01]  /*8fb0*/  LDL R127, [R1+0x7cc] ;  /* 0x0007cc00017f7983 */ /* 0x000ea20000100800 */
[----:B------:R-:W-:-:S03]  /*8fc0*/  IMAD.X R7, R9, 0x1, R0, P1 ;  /* 0x0000000109077824 */ /* 0x000fc600008e0600 */
[----:B------:R-:W2:Y:S01]  /*8fd0*/  LDL R134, [R1+0x7c4] ;  /* 0x0007c40001867983 */ /* 0x000ea20000100800 */
[----:B------:R-:W-:-:S03]  /*8fe0*/  PRMT R126, RZ, 0x7610, R126 ;  /* 0x00007610ff7e7816 */ /* 0x000fc6000000007e */
[----:B------:R-:W2:Y:S04]  /*8ff0*/  LDL R131, [R1+0x7e0] ;  /* 0x0007e00001837983 */ /* 0x000ea80000100800 */
[----:B------:R-:W2:Y:S04]  /*9000*/  LDL R124, [R1+0x7f8] ;  /* 0x0007f800017c7983 */ /* 0x000ea80000100800 */
[----:B------:R-:W2:Y:S04]  /*9010*/  LDL R135, [R1+0x7dc] ;  /* 0x0007dc0001877983 */ /* 0x000ea80000100800 */
[----:B------:R-:W2:Y:S04]  /*9020*/  LDL R113, [R1+0x7f4] ;  /* 0x0007f40001717983 */ /* 0x000ea80000100800 */
[----:B------:R-:W2:Y:S04]  /*9030*/  LDL R133, [R1+0x7f0] ;  /* 0x0007f00001857983 */ /* 0x000ea80000100800 */
[----:B------:R-:W2:Y:S01]  /*9040*/  LDL R130, [R1+0x7e8] ;  /* 0x0007e80001827983 */ /* 0x000ea20000100800 */
[----:B------:R-:W-:-:S03]  /*9050*/  IADD3 R8, P0, R8, R2, RZ ;  /* 0x0000000208087210 */ /* 0x000fc60007f1e0ff */
[----:B------:R0:W2:Y:S01]  /*9060*/  @P2 LDG.E.U8 R108, desc[UR32][R4.64] ;  /* 0x00000020046c2981 */ /* 0x0000a2000c1e1100 */
[----:B------:R-:W-:-:S03]  /*9070*/  PRMT R237, RZ, 0x7610, R237 ;  /* 0x00007610ffed7816 */ /* 0x000fc600000000ed */
[----:B------:R-:W2:Y:S01]  /*9080*/  LDL R132, [R1+0x7ec] ;  /* 0x0007ec0001847983 */ /* 0x000ea20000100800 */
[----:B---3--:R-:W-:-:S03]  /*9090*/  PRMT R92, RZ, 0x7610, R92 ;  /* 0x00007610ff5c7816 */ /* 0x008fc6000000005c */
[----:B------:R1:W3:Y:S01]  /*90a0*/  @P2 LDG.E.U8 R126, desc[UR32][R6.64] ;  /* 0x00000020067e2981 */ /* 0x0002e2000c1e1100 */
[----:B0-----:R-:W-:Y:S01]  /*90b0*/  IADD3 R4, P1, R210, R2, RZ ;  /* 0x00000002d2047210 */ /* 0x001fe20007f3e0ff */
[--C-:B------:R-:W-:Y:S02]  /*90c0*/  IMAD.X R9, R211, 0x1, R0.reuse, P0 ;  /* 0x00000001d3097824 */ /* 0x100fe400000e0600 */
[----:B------:R-:W3:Y:S02]  /*90d0*/  LDL R129, [R1+0x800] ;  /* 0x0008000001817983 */ /* 0x000ee40000100800 */
[----:B------:R-:W-:Y:S02]  /*90e0*/  IMAD.X R5, R212, 0x1, R0, P1 ;  /* 0x00000001d4057824 */ /* 0x000fe400008e0600 */
[----:B------:R-:W3:Y:S01]  /*90f0*/  @P2 LDG.E.U8 R237, desc[UR32][R8.64] ;  /* 0x0000002008ed2981 */ /* 0x000ee2000c1e1100 */
[----:B-1----:R-:W-:-:S03]  /*9100*/  IADD3 R6, P1, R2, R213, RZ ;  /* 0x000000d502067210 */ /* 0x002fc60007f3e0ff */
[----:B------:R0:W3:Y:S02]  /*9110*/  @P2 LDG.E.U8 R92, desc[UR32][R4.64] ;  /* 0x00000020045c2981 */ /* 0x0000e4000c1e1100 */
[----:B------:R-:W-:Y:S01]  /*9120*/  IMAD.X R7, R0, 0x1, R215, P1 ;  /* 0x0000000100077824 */ /* 0x000fe200008e06d7 */
[----:B0-----:R-:W-:Y:S02]  /*9130*/  IADD3 R4, P2, R2, R214, RZ ;  /* 0x000000d602047210 */ /* 0x001fe40007f5e0ff */
[----:B------:R-:W-:Y:S02]  /*9140*/  ISETP.GT.AND P0, PT, R3, 0x1, PT ;  /* 0x000000010300780c */ /* 0x000fe40003f04270 */
[----:B------:R-:W-:Y:S02]  /*9150*/  PRMT R107, RZ, 0x7610, R107 ;  /* 0x00007610ff6b7816 */ /* 0x000fe4000000006b */
[----:B------:R-:W-:Y:S02]  /*9160*/  PRMT R125, RZ, 0x7610, R125 ;  /* 0x00007610ff7d7816 */ /* 0x000fe4000000007d */
[----:B------:R-:W-:-:S07]  /*9170*/  PRMT R236, RZ, 0x7610, R236 ;  /* 0x00007610ffec7816 */ /* 0x000fce00000000ec */
[----:B------:R0:W3:Y:S01]  /*9180*/  @P0 LDG.E.U8 R107, desc[UR32][R6.64] ;  /* 0x00000020066b0981 */ /* 0x0000e2000c1e1100 */
[----:B----4-:R-:W-:Y:S02]  /*9190*/  PRMT R59, RZ, 0x7610, R59 ;  /* 0x00007610ff3b7816 */ /* 0x010fe4000000003b */
[----:B------:R-:W-:Y:S02]  /*91a0*/  PRMT R97, RZ, 0x7610, R97 ;  /* 0x00007610ff617816 */ /* 0x000fe40000000061 */
[----:B------:R-:W-:Y:S02]  /*91b0*/  IADD3 R8, P1, R2, R128, RZ ;  /* 0x0000008002087210 */ /* 0x000fe40007f3e0ff */
[----:B------:R-:W4:Y:S01]  /*91c0*/  LDL R128, [R1+0x7e4] ;  /* 0x0007e40001807983 */ /* 0x000f220000100800 */
[----:B--2---:R-:W-:-:S03]  /*91d0*/  IMAD.X R5, R0, 0x1, R127, P2 ;  /* 0x0000000100057824 */ /* 0x004fc600010e067f */
[----:B------:R-:W2:Y:S01]  /*91e0*/  LDL R127, [R1+0x7fc] ;  /* 0x0007fc00017f7983 */ /* 0x000ea20000100800 */
[----:B------:R-:W-:-:S03]  /*91f0*/  IMAD.X R9, R0, 0x1, R134, P1 ;  /* 0x0000000100097824 */ /* 0x000fc600008e0686 */
[----:B------:R-:W2:Y:S01]  /*9200*/  LDL R134, [R1+0x818] ;  /* 0x0008180001867983 */ /* 0x000ea20000100800 */
[----:B0-----:R-:W-:-:S03]  /*9210*/  IADD3 R6, P3, R2, R131, RZ ;  /* 0x0000008302067210 */ /* 0x001fc60007f7e0ff */
[----:B------:R-:W2:Y:S01]  /*9220*/  LDL R131, [R1+0x810] ;  /* 0x0008100001837983 */ /* 0x000ea20000100800 */
[----:B------:R-:W-:-:S03]  /*9230*/  ISETP.GT.AND P1, PT, R3, 0x2, PT ;  /* 0x000000020300780c */ /* 0x000fc60003f24270 */
[----:B------:R0:W2:Y:S01]  /*9240*/  @P0 LDG.E.U8 R125, desc[UR32][R4.64] ;  /* 0x00000020047d0981 */ /* 0x0000a2000c1e1100 */
[----:B------:R-:W-:-:S03]  /*9250*/  IMAD.X R7, R0, 0x1, R135, P3 ;  /* 0x0000000100077824 */ /* 0x000fc600018e0687 */
[----:B------:R1:W2:Y:S04]  /*9260*/  @P0 LDG.E.U8 R236, desc[UR32][R8.64] ;  /* 0x0000002008ec0981 */ /* 0x0002a8000c1e1100 */
[----:B------:R-:W2:Y:S01]  /*9270*/  @P0 LDG.E.U8 R59, desc[UR32][R6.64] ;  /* 0x00000020063b0981 */ /* 0x000ea2000c1e1100 */
[----:B0-----:R-:W-:-:S03]  /*9280*/  IADD3 R4, P2, R2, R124, RZ ;  /* 0x0000007c02047210 */ /* 0x001fc60007f5e0ff */
[----:B------:R-:W2:Y:S01]  /*9290*/  LDL R124, [R1+0x814] ;  /* 0x00081400017c7983 */ /* 0x000ea20000100800 */
[----:B-1----:R-:W-:Y:S01]  /*92a0*/  IADD3 R8, P3, R2, R133, RZ ;  /* 0x0000008502087210 */ /* 0x002fe20007f7e0ff */
[----:B------:R-:W-:Y:S02]  /*92b0*/  IMAD.X R5, R0, 0x1, R113, P2 ;  /* 0x0000000100057824 */ /* 0x000fe400010e0671 */
[----:B------:R-:W2:Y:S04]  /*92c0*/  LDL R133, [R1+0x808] ;  /* 0x0008080001857983 */ /* 0x000ea80000100800 */
[----:B------:R-:W2:Y:S04]  /*92d0*/  LDL R113, [R1+0x80c] ;  /* 0x00080c0001717983 */ /* 0x000ea80000100800 */
[----:B------:R0:W2:Y:S04]  /*92e0*/  @P1 LDG.E.U8 R97, desc[UR32][R4.64] ;  /* 0x0000002004611981 */ /* 0x0000a8000c1e1100 */
[----:B------:R-:W2:Y:S01]  /*92f0*/  LDL R135, [R1+0x81c] ;  /* 0x00081c0001877983 */ /* 0x000ea20000100800 */
[----:B0-----:R-:W-:-:S03]  /*9300*/  IADD3 R4, P0, R2, R130, RZ ;  /* 0x0000008202047210 */ /* 0x001fc60007f1e0ff */
[----:B------:R-:W2:Y:S01]  /*9310*/  LDL R130, [R1+0x820] ;  /* 0x0008200001827983 */ /* 0x000ea20000100800 */
[----:B------:R-:W-:-:S03]  /*9320*/  IMAD.X R9, R0, 0x1, R132, P3 ;  /* 0x0000000100097824 */ /* 0x000fc600018e0684 */
[----:B------:R-:W2:Y:S01]  /*9330*/  LDL R132, [R1+0x804] ;  /* 0x0008040001847983 */ /* 0x000ea20000100800 */
[----:B---3--:R-:W-:-:S03]  /*9340*/  IADD3 R6, P2, R2, R129, RZ ;  /* 0x0000008102067210 */ /* 0x008fc60007f5e0ff */
[----:B------:R-:W3:Y:S01]  /*9350*/  LDL R129, [R1+0x838] ;  /* 0x0008380001817983 */ /* 0x000ee20000100800 */
[----:B------:R-:W-:Y:S02]  /*9360*/  PRMT R123, RZ, 0x7610, R123 ;  /* 0x00007610ff7b7816 */ /* 0x000fe4000000007b */
[----:B------:R-:W-:Y:S02]  /*9370*/  PRMT R235, RZ, 0x7610, R235 ;  /* 0x00007610ffeb7816 */ /* 0x000fe400000000eb */
[----:B------:R-:W-:Y:S02]  /*9380*/  PRMT R91, RZ, 0x7610, R91 ;  /* 0x00007610ff5b7816 */ /* 0x000fe4000000005b */
[----:B------:R-:W3:Y:S01]  /*9390*/  @P1 LDG.E.U8 R123, desc[UR32][R8.64] ;  /* 0x00000020087b1981 */ /* 0x000ee2000c1e1100 */
[----:B------:R-:W-:Y:S01]  /*93a0*/  PRMT R122, RZ, 0x7610, R122 ;  /* 0x00007610ff7a7816 */ /* 0x000fe2000000007a */
[C---:B----4-:R-:W-:Y:S02]  /*93b0*/  IMAD.X R5, R0.reuse, 0x1, R128, P0 ;  /* 0x0000000100057824 */ /* 0x050fe400000e0680 */
[----:B------:R-:W4:Y:S01]  /*93c0*/  LDL R128, [R1+0x830] ;  /* 0x0008300001807983 */ /* 0x000f220000100800 */
[----:B--2---:R-:W-:-:S03]  /*93d0*/  IMAD.X R7, R0, 0x1, R127, P2 ;  /* 0x0000000100077824 */ /* 0x004fc600010e067f */
[----:B------:R-:W2:Y:S04]  /*93e0*/  LDL R127, [R1+0x834] ;  /* 0x00083400017f7983 */ /* 0x000ea80000100800 */
[----:B------:R0:W2:Y:S04]  /*93f0*/  @P1 LDG.E.U8 R235, desc[UR32][R4.64] ;  /* 0x0000002004eb1981 */ /* 0x0000a8000c1e1100 */
[----:B------:R1:W2:Y:S01]  /*9400*/  @P1 LDG.E.U8 R91, desc[UR32][R6.64] ;  /* 0x00000020065b1981 */ /* 0x0002a2000c1e1100 */
[----:B------:R-:W-:Y:S02]  /*9410*/  ISETP.GT.AND P0, PT, R3, 0x3, PT ;  /* 0x000000030300780c */ /* 0x000fe40003f04270 */
[----:B0-----:R-:W-:-:S02]  /*9420*/  IADD3 R4, P2, R2, R134, RZ ;  /* 0x0000008602047210 */ /* 0x001fc40007f5e0ff */
[----:B------:R-:W2:Y:S01]  /*9430*/  LDL R134, [R1+0x82c] ;  /* 0x00082c0001867983 */ /* 0x000ea20000100800 */
[----:B-1----:R-:W-:-:S03]  /*9440*/  IADD3 R6, P1, R2, R131, RZ ;  /* 0x0000008302067210 */ /* 0x002fc60007f3e0ff */
[----:B------:R-:W2:Y:S01]  /*9450*/  LDL R131, [R1+0x828] ;  /* 0x0008280001837983 */ /* 0x000ea20000100800 */
[----:B------:R-:W-:-:S03]  /*9460*/  IMAD.X R5, R0, 0x1, R124, P2 ;  /* 0x0000000100057824 */ /* 0x000fc600010e067c */
[----:B------:R-:W2:Y:S01]  /*9470*/  LDL R124, [R1+0x840] ;  /* 0x00084000017c7983 */ /* 0x000ea20000100800 */
[----:B------:R-:W-:-:S03]  /*9480*/  IADD3 R8, P2, R2, R133, RZ ;  /* 0x0000008502087210 */ /* 0x000fc60007f5e0ff */
[----:B------:R-:W2:Y:S01]  /*9490*/  LDL R133, [R1+0x824] ;  /* 0x0008240001857983 */ /* 0x000ea20000100800 */
[----:B------:R-:W-:-:S03]  /*94a0*/  IMAD.X R7, R0, 0x1, R113, P1 ;  /* 0x0000000100077824 */ /* 0x000fc600008e0671 */
[----:B------:R-:W2:Y:S04]  /*94b0*/  LDL R113, [R1+0x83c] ;  /* 0x00083c0001717983 */ /* 0x000ea80000100800 */
[----:B------:R0:W2:Y:S02]  /*94c0*/  @P0 LDG.E.U8 R122, desc[UR32][R6.64] ;  /* 0x00000020067a0981 */ /* 0x0000a4000c1e1100 */
[----:B0-----:R-:W-:Y:S02]  /*94d0*/  IADD3 R6, P3, R2, R130, RZ ;  /* 0x0000008202067210 */ /* 0x001fe40007f7e0ff */
[----:B------:R-:W2:Y:S01]  /*94e0*/  LDL R130, [R1+0x850] ;  /* 0x0008500001827983 */ /* 0x000ea20000100800 */
[----:B------:R-:W-:Y:S01]  /*94f0*/  PRMT R96, RZ, 0x7610, R96 ;  /* 0x00007610ff607816 */ /* 0x000fe20000000060 */
[----:B------:R-:W-:-:S02]  /*9500*/  IMAD.X R9, R0, 0x1, R132, P2 ;  /* 0x0000000100097824 */ /* 0x000fc400010e0684 */
[----:B------:R-:W2:Y:S01]  /*9510*/  LDL R132, [R1+0x858] ;  /* 0x0008580001847983 */ /* 0x000ea20000100800 */
[----:B------:R-:W-:-:S03]  /*9520*/  PRMT R234, RZ, 0x7610, R234 ;  /* 0x00007610ffea7816 */ /* 0x000fc600000000ea */
[----:B------:R3:W2:Y:S01]  /*9530*/  @P0 LDG.E.U8 R96, desc[UR32][R4.64] ;  /* 0x0000002004600981 */ /* 0x0006a2000c1e1100 */
[----:B------:R-:W-:-:S03]  /*9540*/  IMAD.X R7, R0, 0x1, R135, P3 ;  /* 0x0000000100077824 */ /* 0x000fc600018e0687 */
[----:B------:R4:W2:Y:S01]  /*9550*/  @P0 LDG.E.U8 R234, desc[UR32][R8.64] ;  /* 0x0000002008ea0981 */ /* 0x0008a2000c1e1100 */
[----:B------:R-:W-:Y:S02]  /*9560*/  ISETP.GT.AND P1, PT, R3, 0x4, PT ;  /* 0x000000040300780c */ /* 0x000fe40003f24270 */
[----:B------:R-:W-:Y:S01]  /*9570*/  PRMT R90, RZ, 0x7610, R90 ;  /* 0x00007610ff5a7816 */ /* 0x000fe2000000005a */
[----:B------:R-:W2:Y:S01]  /*9580*/  LDL R135, [R1+0x85c] ;  /* 0x00085c0001877983 */ /* 0x000ea20000100800 */
[----:B---3--:R-:W-:-:S03]  /*9590*/  IADD3 R4, P2, R2, R129, RZ ;  /* 0x0000008102047210 */ /* 0x008fc60007f5e0ff */
[----:B------:R-:W3:Y:S01]  /*95a0*/  LDL R129, [R1+0x854] ;  /* 0x0008540001817983 */ /* 0x000ee20000100800 */
[----:B------:R-:W-:-:S03]  /*95b0*/  PRMT R106, RZ, 0x7610, R106 ;  /* 0x00007610ff6a7816 */ /* 0x000fc6000000006a */
[----:B------:R-:W3:Y:S01]  /*95c0*/  @P0 LDG.E.U8 R90, desc[UR32][R6.64] ;  /* 0x00000020065a0981 */ /* 0x000ee2000c1e1100 */
[----:B------:R-:W-:Y:S02]  /*95d0*/  PRMT R121, RZ, 0x7610, R121 ;  /* 0x00007610ff797816 */ /* 0x000fe40000000079 */
[----:B------:R-:W-:Y:S02]  /*95e0*/  PRMT R233, RZ, 0x7610, R233 ;  /* 0x00007610ffe97816 */ /* 0x000fe400000000e9 */
[----:B------:R-:W-:Y:S02]  /*95f0*/  PRMT R60, RZ, 0x7610, R60 ;  /* 0x00007610ff3c7816 */ /* 0x000fe4000000003c */
[----:B----4-:R-:W-:Y:S02]  /*9600*/  IADD3 R8, P3, R2, R128, RZ ;  /* 0x0000008002087210 */ /* 0x010fe40007f7e0ff */
[----:B------:R-:W4:Y:S01]  /*9610*/  LDL R128, [R1+0x848] ;  /* 0x0008480001807983 */ /* 0x000f220000100800 */
[----:B--2---:R-:W-:-:S03]  /*9620*/  IMAD.X R5, R0, 0x1, R127, P2 ;  /* 0x0000000100057824 */ /* 0x004fc600010e067f */
[----:B------:R-:W2:Y:S04]  /*9630*/  LDL R127, [R1+0x84c] ;  /* 0x00084c00017f7983 */ /* 0x000ea80000100800 */
[----:B------:R0:W2:Y:S01]  /*9640*/  @P1 LDG.E.U8 R106, desc[UR32][R4.64] ;  /* 0x00000020046a1981 */ /* 0x0000a2000c1e1100 */
[----:B------:R-:W-:-:S03]  /*9650*/  IMAD.X R9, R0, 0x1, R134, P3 ;  /* 0x0000000100097824 */ /* 0x000fc600018e0686 */
[----:B------:R-:W2:Y:S01]  /*9660*/  LDL R134, [R1+0x844] ;  /* 0x0008440001867983 */ /* 0x000ea20000100800 */
[----:B0-----:R-:W-:-:S03]  /*9670*/  IADD3 R4, P0, R2, R131, RZ ;  /* 0x0000008302047210 */ /* 0x001fc60007f1e0ff */
[----:B------:R-:W2:Y:S01]  /*9680*/  LDL R131, [R1+0x860] ;  /* 0x0008600001837983 */ /* 0x000ea20000100800 */
[----:B------:R-:W-:-:S03]  /*9690*/  IADD3 R6, P2, R2, R124, RZ ;  /* 0x0000007c02067210 */ /* 0x000fc60007f5e0ff */
[----:B------:R-:W2:Y:S01]  /*96a0*/  LDL R124, [R1+0x878] ;  /* 0x00087800017c7983 */ /* 0x000ea20000100800 */
[----:B------:R-:W-:-:S03]  /*96b0*/  IMAD.X R5, R0, 0x1, R133, P0 ;  /* 0x0000000100057824 */ /* 0x000fc600000e0685 */
[----:B------:R-:W2:Y:S01]  /*96c0*/  LDL R133, [R1+0x870] ;  /* 0x0008700001857983 */ /* 0x000ea20000100800 */
[----:B------:R-:W-:-:S03]  /*96d0*/  IMAD.X R7, R0, 0x1, R113, P2 ;  /* 0x0000000100077824 */ /* 0x000fc600010e0671 */
[----:B------:R-:W2:Y:S04]  /*96e0*/  LDL R113, [R1+0x874] ;  /* 0x0008740001717983 */ /* 0x000ea80000100800 */
[----:B------:R-:W2:Y:S04]  /*96f0*/  @P1 LDG.E.U8 R121, desc[UR32][R8.64] ;  /* 0x0000002008791981 */ /* 0x000ea8000c1e1100 */
[----:B------:R-:W2:Y:S04]  /*9700*/  @P1 LDG.E.U8 R233, desc[UR32][R4.64] ;  /* 0x0000002004e91981 */ /* 0x000ea8000c1e1100 */
[----:B------:R0:W2:Y:S02]  /*9710*/  @P1 LDG.E.U8 R60, desc[UR32][R6.64] ;  /* 0x00000020063c1981 */ /* 0x0000a4000c1e1100 */
[----:B0-----:R-:W-:-:S02]  /*9720*/  IADD3 R6, P1, R2, R130, RZ ;  /* 0x0000008202067210 */ /* 0x001fc40007f3e0ff */
[----:B------:R-:W2:Y:S01]  /*9730*/  LDL R130, [R1+0x868] ;  /* 0x0008680001827983 */ /* 0x000ea20000100800 */
[----:B------:R-:W-:-:S03]  /*9740*/  IADD3 R4, P2, R2, R132, RZ ;  /* 0x0000008402047210 */ /* 0x000fc60007f5e0ff */
[----:B------:R-:W2:Y:S02]  /*9750*/  LDL R132, [R1+0x86c] ;  /* 0x00086c0001847983 */ /* 0x000ea40000100800 */
[----:B---3--:R-:W-:Y:S02]  /*9760*/  IMAD.X R5, R0, 0x1, R129, P2 ;  /* 0x0000000100057824 */ /* 0x008fe400010e0681 */
[----:B------:R-:W3:Y:S01]  /*9770*/  LDL R129, [R1+0x880] ;  /* 0x0008800001817983 */ /* 0x000ee20000100800 */
[----:B------:R-:W-:Y:S02]  /*9780*/  ISETP.GT.AND P0, PT, R3, 0x5, PT ;  /* 0x000000050300780c */ /* 0x000fe40003f04270 */
[----:B------:R-:W-:Y:S02]  /*9790*/  PRMT R111, RZ, 0x7610, R111 ;  /* 0x00007610ff6f7816 */ /* 0x000fe4000000006f */
[----:B------:R-:W-:Y:S02]  /*97a0*/  PRMT R105, RZ, 0x7610, R105 ;  /* 0x00007610ff697816 */ /* 0x000fe40000000069 */
[----:B------:R-:W-:-:S07]  /*97b0*/  PRMT R232, RZ, 0x7610, R232 ;  /* 0x00007610ffe87816 */ /* 0x000fce00000000e8 */
[----:B------:R-:W3:Y:S01]  /*97c0*/  @P0 LDG.E.U8 R105, desc[UR32][R4.64] ;  /* 0x0000002004690981 */ /* 0x000ee2000c1e1100 */
[----:B------:R-:W-:Y:S02]  /*97d0*/  PRMT R57, RZ, 0x7610, R57 ;  /* 0x00007610ff397816 */ /* 0x000fe40000000039 */
[----:B------:R-:W-:Y:S02]  /*97e0*/  PRMT R95, RZ, 0x7610, R95 ;  /* 0x00007610ff5f7816 */ /* 0x000fe4000000005f */
[----:B----4-:R-:W-:Y:S02]  /*97f0*/  IADD3 R8, P2, R2, R128, RZ ;  /* 0x0000008002087210 */ /* 0x010fe40007f5e0ff */
[----:B------:R-:W4:Y:S01]  /*9800*/  LDL R128, [R1+0x864] ;  /* 0x0008640001807983 */ /* 0x000f220000100800 */
[----:B--2---:R-:W-:-:S03]  /*9810*/  IMAD.X R7, R0, 0x1, R127, P1 ;  /* 0x0000000100077824 */ /* 0x004fc600008e067f */
[----:B------:R-:W2:Y:S04]  /*9820*/  LDL R127, [R1+0x87c] ;  /* 0x00087c00017f7983 */ /* 0x000ea80000100800 */
[----:B------:R0:W2:Y:S01]  /*9830*/  @P0 LDG.E.U8 R111, desc[UR32][R6.64] ;  /* 0x00000020066f0981 */ /* 0x0000a2000c1e1100 */
[----:B------:R-:W-:Y:S01]  /*9840*/  ISETP.GT.AND P1, PT, R3, 0x6, PT ;  /* 0x000000060300780c */ /* 0x000fe20003f24270 */
[----:B------:R-:W-:Y:S02]  /*9850*/  IMAD.X R9, R0, 0x1, R134, P2 ;  /* 0x0000000100097824 */ /* 0x000fe400010e0686 */
[----:B------:R-:W2:Y:S01]  /*9860*/  LDL R134, [R1+0x898] ;  /* 0x0008980001867983 */ /* 0x000ea20000100800 */
[----:B0-----:R-:W-:-:S03]  /*9870*/  IADD3 R6, P3, R2, R131, RZ ;  /* 0x0000008302067210 */ /* 0x001fc60007f7e0ff */
[----:B------:R-:W2:Y:S01]  /*9880*/  LDL R131, [R1+0x890] ;  /* 0x0008900001837983 */ /* 0x000ea20000100800 */
[----:B------:R-:W-:-:S03]  /*9890*/  IADD3 R4, P2, R2, R124, RZ ;  /* 0x0000007c02047210 */ /* 0x000fc60007f5e0ff */
[----:B------:R-:W2:Y:S01]  /*98a0*/  LDL R124, [R1+0x894] ;  /* 0x00089400017c7983 */ /* 0x000ea20000100800 */
[----:B------:R-:W-:-:S03]  /*98b0*/  IMAD.X R7, R0, 0x1, R135, P3 ;  /* 0x0000000100077824 */ /* 0x000fc600018e0687 */
[----:B------:R0:W2:Y:S01]  /*98c0*/  @P0 LDG.E.U8 R232, desc[UR32][R8.64] ;  /* 0x0000002008e80981 */ /* 0x0000a2000c1e1100 */
[----:B------:R-:W-:-:S03]  /*98d0*/  IMAD.X R5, R0, 0x1, R113, P2 ;  /* 0x0000000100057824 */ /* 0x000fc600010e0671 */
[----:B------:R-:W2:Y:S04]  /*98e0*/  LDL R113, [R1+0x88c] ;  /* 0x00088c0001717983 */ /* 0x000ea80000100800 */
[----:B------:R-:W2:Y:S01]  /*98f0*/  @P0 LDG.E.U8 R57, desc[UR32][R6.64] ;  /* 0x0000002006390981 */ /* 0x000ea2000c1e1100 */
[----:B0-----:R-:W-:-:S03]  /*9900*/  IADD3 R8, P3, R2, R133, RZ ;  /* 0x0000008502087210 */ /* 0x001fc60007f7e0ff */
        /* <DEDUP_REMOVED lines=27> */
[----:B------:R-:W-:-:S03]  /*9ac0*/  IMAD.X R7, R0, 0x1, R113, P1 ;  /* 0x0000000100077824 */ /* 0x000fc600008e0671 */
[----:B------:R-:W2:Y:S04]  /*9ad0*/  LDL R113, [R1+0x8bc] ;  /* 0x0008bc0001717983 */ /* 0x000ea80000100800 */
[----:B------:R0:W2:Y:S01]  /*9ae0*/  @P0 LDG.E.U8 R112, desc[UR32][R6.64] ;  /* 0x0000002006700981 */ /* 0x0000a2000c1e1100 */
[----:B------:R-:W-:-:S03]  /*9af0*/  IADD3 R8, P2, R2, R133, RZ ;  /* 0x0000008502087210 */ /* 0x000fc60007f5e0ff */
[----:B------:R-:W2:Y:S01]  /*9b00*/  LDL R133, [R1+0x8a4] ;  /* 0x0008a40001857983 */ /* 0x000ea20000100800 */
[----:B0-----:R-:W-:-:S03]  /*9b10*/  IADD3 R6, P3, R2, R130, RZ ;  /* 0x0000008202067210 */ /* 0x001fc60007f7e0ff */
[----:B------:R-:W2:Y:S01]  /*9b20*/  LDL R130, [R1+0x8d0] ;  /* 0x0008d00001827983 */ /* 0x000ea20000100800 */
[----:B------:R-:W-:Y:S01]  /*9b30*/  PRMT R94, RZ, 0x7610, R94 ;  /* 0x00007610ff5e7816 */ /* 0x000fe2000000005e */
[----:B------:R-:W-:Y:S02]  /*9b40*/  IMAD.X R9, R0, 0x1, R132, P2 ;  /* 0x0000000100097824 */ /* 0x000fe400010e0684 */
        /* <DEDUP_REMOVED lines=25> */
[----:B------:R-:W2:Y:S04]  /*9ce0*/  LDL R124, [R1+0x8f8] ;  /* 0x0008f800017c7983 */ /* 0x000ea80000100800 */
[----:B------:R-:W2:Y:S01]  /*9cf0*/  @P1 LDG.E.U8 R119, desc[UR32][R8.64] ;  /* 0x0000002008771981 */ /* 0x000ea2000c1e1100 */
[----:B------:R-:W-:-:S03]  /*9d00*/  IMAD.X R7, R0, 0x1, R113, P2 ;  /* 0x0000000100077824 */ /* 0x000fc600010e0671 */
[----:B------:R-:W2:Y:S04]  /*9d10*/  LDL R113, [R1+0x8f0] ;  /* 0x0008f00001717983 */ /* 0x000ea80000100800 */
[----:B------:R0:W2:Y:S01]  /*9d20*/  @P1 LDG.E.U8 R58, desc[UR32][R6.64] ;  /* 0x00000020063a1981 */ /* 0x0000a2000c1e1100 */
[----:B------:R-:W-:-:S03]  /*9d30*/  IMAD.X R5, R0, 0x1, R133, P0 ;  /* 0x0000000100057824 */ /* 0x000fc600000e0685 */
[----:B------:R-:W2:Y:S04]  /*9d40*/  LDL R133, [R1+0x8f4] ;  /* 0x0008f40001857983 */ /* 0x000ea80000100800 */
[----:B------:R1:W2:Y:S01]  /*9d50*/  @P1 LDG.E.U8 R229, desc[UR32][R4.64] ;  /* 0x0000002004e51981 */ /* 0x0002a2000c1e1100 */
[----:B0-----:R-:W-:-:S03]  /*9d60*/  IADD3 R6, P1, R2, R130, RZ ;  /* 0x0000008202067210 */ /* 0x001fc60007f3e0ff */
[----:B------:R-:W2:Y:S01]  /*9d70*/  LDL R130, [R1+0x8e8] ;  /* 0x0008e80001827983 */ /* 0x000ea20000100800 */
[----:B-1----:R-:W-:-:S03]  /*9d80*/  IADD3 R4, P2, R2, R132, RZ ;  /* 0x0000008402047210 */ /* 0x002fc60007f5e0ff */
[----:B------:R-:W2:Y:S02]  /*9d90*/  LDL R132, [R1+0x8ec] ;  /* 0x0008ec0001847983 */ /* 0x000ea40000100800 */
[----:B---3--:R-:W-:Y:S02]  /*9da0*/  IMAD.X R5, R0, 0x1, R129, P2 ;  /* 0x0000000100057824 */ /* 0x008fe400010e0681 */
[----:B------:R-:W3:Y:S01]  /*9db0*/  LDL R129, [R1+0x900] ;  /* 0x0009000001817983 */ /* 0x000ee20000100800 */
[----:B------:R-:W-:Y:S02]  /*9dc0*/  ISETP.GT.AND P0, PT, R3, 0x9, PT ;  /* 0x000000090300780c */ /* 0x000fe40003f04270 */
[----:B------:R-:W-:Y:S02]  /*9dd0*/  PRMT R109, RZ, 0x7610, R109 ;  /* 0x00007610ff6d7816 */ /* 0x000fe4000000006d */
[----:B------:R-:W-:Y:S02]  /*9de0*/  PRMT R103, RZ, 0x7610, R103 ;  /* 0x00007610ff677816 */ /* 0x000fe40000000067 */
[----:B------:R-:W-:-:S02]  /*9df0*/  PRMT R228, RZ, 0x7610, R228 ;  /* 0x00007610ffe47816 */ /* 0x000fc400000000e4 */
[----:B------:R-:W-:-:S05]  /*9e00*/  PRMT R55, RZ, 0x7610, R55 ;  /* 0x00007610ff377816 */ /* 0x000fca0000000037 */
[----:B------:R-:W3:Y:S01]  /*9e10*/  @P0 LDG.E.U8 R103, desc[UR32][R4.64] ;  /* 0x0000002004670981 */ /* 0x000ee2000c1e1100 */
        /* <DEDUP_REMOVED lines=14> */
[----:B------:R0:W2:Y:S04]  /*9f00*/  @P0 LDG.E.U8 R228, desc[UR32][R8.64] ;  /* 0x0000002008e40981 */ /* 0x0000a8000c1e1100 */
[----:B------:R-:W2:Y:S04]  /*9f10*/  @P0 LDG.E.U8 R55, desc[UR32][R6.64] ;  /* 0x0000002006370981 */ /* 0x000ea8000c1e1100 */
[----:B------:R-:W2:Y:S01]  /*9f20*/  LDL R135, [R1+0x91c] ;  /* 0x00091c0001877983 */ /* 0x000ea20000100800 */
[----:B0-----:R-:W-:Y:S01]  /*9f30*/  IADD3 R8, P3, R2, R113, RZ ;  /* 0x0000007102087210 */ /* 0x001fe20007f7e0ff */
[----:B------:R-:W-:-:S02]  /*9f40*/  IMAD.X R5, R0, 0x1, R133, P2 ;  /* 0x0000000100057824 */ /* 0x000fc400010e0685 */
[----:B------:R-:W2:Y:S04]  /*9f50*/  LDL R113, [R1+0x908] ;  /* 0x0009080001717983 */ /* 0x000ea80000100800 */
[----:B------:R-:W2:Y:S04]  /*9f60*/  LDL R133, [R1+0x90c] ;  /* 0x00090c0001857983 */ /* 0x000ea80000100800 */
[----:B------:R0:W2:Y:S02]  /*9f70*/  @P1 LDG.E.U8 R102, desc[UR32][R4.64] ;  /* 0x0000002004661981 */ /* 0x0000a4000c1e1100 */
[----:B0-----:R-:W-:-:S02]  /*9f80*/  IADD3 R4, P0, R2, R130, RZ ;  /* 0x0000008202047210 */ /* 0x001fc40007f1e0ff */
        /* <DEDUP_REMOVED lines=51> */
[----:B------:R0:W2:Y:S02]  /*a2c0*/  @P1 LDG.E.U8 R101, desc[UR32][R4.64] ;  /* 0x0000002004651981 */ /* 0x0000a4000c1e1100 */
[C---:B0-----:R-:W-:Y:S02]  /*a2d0*/  IADD3 R4, P0, R2.reuse, R131, RZ ;  /* 0x0000008302047210 */ /* 0x041fe40007f1e0ff */
[----:B------:R-:W2:Y:S01]  /*a2e0*/  LDL R131, [R1+0x960] ;  /* 0x0009600001837983 */ /* 0x000ea20000100800 */
[----:B------:R-:W-:-:S03]  /*a2f0*/  IADD3 R6, P2, R2, R124, RZ ;  /* 0x0000007c02067210 */ /* 0x000fc60007f5e0ff */
[----:B------:R-:W2:Y:S01]  /*a300*/  LDL R124, [R1+0x978] ;  /* 0x00097800017c7983 */ /* 0x000ea20000100800 */
[----:B------:R-:W-:-:S03]  /*a310*/  IMAD.X R9, R0, 0x1, R134, P3 ;  /* 0x0000000100097824 */ /* 0x000fc600018e0686 */
[----:B------:R-:W2:Y:S04]  /*a320*/  LDL R134, [R1+0x970] ;  /* 0x0009700001867983 */ /* 0x000ea80000100800 */
[----:B------:R-:W2:Y:S01]  /*a330*/  @P1 LDG.E.U8 R117, desc[UR32][R8.64] ;  /* 0x0000002008751981 */ /* 0x000ea2000c1e1100 */
[----:B------:R-:W-:-:S03]  /*a340*/  IMAD.X R5, R0, 0x1, R113, P0 ;  /* 0x0000000100057824 */ /* 0x000fc600000e0671 */
[----:B------:R-:W2:Y:S01]  /*a350*/  LDL R113, [R1+0x95c] ;  /* 0x00095c0001717983 */ /* 0x000ea20000100800 */
[----:B------:R-:W-:-:S03]  /*a360*/  IMAD.X R7, R0, 0x1, R133, P2 ;  /* 0x0000000100077824 */ /* 0x000fc600010e0685 */
[----:B------:R-:W2:Y:S04]  /*a370*/  LDL R133, [R1+0x974] ;  /* 0x0009740001857983 */ /* 0x000ea80000100800 */
[----:B------:R-:W2:Y:S04]  /*a380*/  @P1 LDG.E.U8 R225, desc[UR32][R4.64] ;  /* 0x0000002004e11981 */ /* 0x000ea8000c1e1100 */
[----:B------:R0:W2:Y:S02]  /*a390*/  @P1 LDG.E.U8 R56, desc[UR32][R6.64] ;  /* 0x0000002006381981 */ /* 0x0000a4000c1e1100 */
[----:B0-----:R-:W-:-:S02]  /*a3a0*/  IADD3 R6, P1, R2, R130, RZ ;  /* 0x0000008202067210 */ /* 0x001fc40007f3e0ff */
[----:B------:R-:W2:Y:S01]  /*a3b0*/  LDL R130, [R1+0x968] ;  /* 0x0009680001827983 */ /* 0x000ea20000100800 */
[----:B------:R-:W-:Y:S02]  /*a3c0*/  IADD3 R4, P2, R2, R132, RZ ;  /* 0x0000008402047210 */ /* 0x000fe40007f5e0ff */
[----:B------:R-:W-:Y:S01]  /*a3d0*/  ISETP.GT.AND P0, PT, R3, 0xd, PT ;  /* 0x0000000d0300780c */ /* 0x000fe20003f04270 */
[----:B------:R-:W2:Y:S02]  /*a3e0*/  LDL R132, [R1+0x96c] ;  /* 0x00096c0001847983 */ /* 0x000ea40000100800 */
[----:B---3--:R-:W-:Y:S02]  /*a3f0*/  IMAD.X R5, R0, 0x1, R129, P2 ;  /* 0x0000000100057824 */ /* 0x008fe400010e0681 */
[----:B------:R-:W3:Y:S01]  /*a400*/  LDL R129, [R1+0x980] ;  /* 0x0009800001817983 */ /* 0x000ee20000100800 */
[----:B------:R-:W-:Y:S02]  /*a410*/  PRMT R116, RZ, 0x7610, R116 ;  /* 0x00007610ff747816 */ /* 0x000fe40000000074 */
[----:B------:R-:W-:-:S02]  /*a420*/  PRMT R100, RZ, 0x7610, R100 ;  /* 0x00007610ff647816 */ /* 0x000fc40000000064 */
[----:B------:R-:W-:-:S04]  /*a430*/  PRMT R224, RZ, 0x7610, R224 ;  /* 0x00007610ffe07816 */ /* 0x000fc800000000e0 */
        /* <DEDUP_REMOVED lines=10> */
[----:B------:R-:W2:Y:S04]  /*a4e0*/  LDL R135, [R1+0x990] ;  /* 0x0009900001877983 */ /* 0x000ea80000100800 */
[----:B------:R1:W2:Y:S01]  /*a4f0*/  @P0 LDG.E.U8 R224, desc[UR32][R8.64] ;  /* 0x0000002008e00981 */ /* 0x0002a2000c1e1100 */
[----:B0-----:R-:W-:-:S03]  /*a500*/  IADD3 R6, P3, R2, R131, RZ ;  /* 0x0000008302067210 */ /* 0x001fc60007f7e0ff */
[----:B------:R-:W2:Y:S01]  /*a510*/  LDL R131, [R1+0x998] ;  /* 0x0009980001837983 */ /* 0x000ea20000100800 */
[----:B------:R-:W-:-:S03]  /*a520*/  IADD3 R4, P2, R2, R124, RZ ;  /* 0x0000007c02047210 */ /* 0x000fc60007f5e0ff */
[----:B------:R-:W2:Y:S01]  /*a530*/  LDL R124, [R1+0x994] ;  /* 0x00099400017c7983 */ /* 0x000ea20000100800 */
[----:B------:R-:W-:Y:S01]  /*a540*/  IMAD.X R7, R0, 0x1, R113, P3 ;  /* 0x0000000100077824 */ /* 0x000fe200018e0671 */
[----:B-1----:R-:W-:Y:S02]  /*a550*/  IADD3 R8, P3, R2, R134, RZ ;  /* 0x0000008602087210 */ /* 0x002fe40007f7e0ff */
[----:B------:R-:W2:Y:S01]  /*a560*/  LDL R113, [R1+0x988] ;  /* 0x0009880001717983 */ /* 0x000ea20000100800 */
[----:B------:R-:W-:-:S03]  /*a570*/  IMAD.X R5, R0, 0x1, R133, P2 ;  /* 0x0000000100057824 */ /* 0x000fc600010e0685 */
[----:B------:R-:W2:Y:S04]  /*a580*/  LDL R134, [R1+0x98c] ;  /* 0x00098c0001867983 */ /* 0x000ea80000100800 */
[----:B------:R-:W2:Y:S04]  /*a590*/  @P0 LDG.E.U8 R53, desc[UR32][R6.64] ;  /* 0x0000002006350981 */ /* 0x000ea8000c1e1100 */
[----:B------:R0:W2:Y:S04]  /*a5a0*/  @P1 LDG.E.U8 R99, desc[UR32][R4.64] ;  /* 0x0000002004631981 */ /* 0x0000a8000c1e1100 */
[----:B------:R-:W2:Y:S01]  /*a5b0*/  LDL R133, [R1+0x984] ;  /* 0x0009840001857983 */ /* 0x000ea20000100800 */
[----:B0-----:R-:W-:-:S03]  /*a5c0*/  IADD3 R4, P0, R2, R130, RZ ;  /* 0x0000008202047210 */ /* 0x001fc60007f1e0ff */
[----:B------:R-:W2:Y:S01]  /*a5d0*/  LDL R130, [R1+0x9a0] ;  /* 0x0009a00001827983 */ /* 0x000ea20000100800 */
[----:B---3--:R-:W-:-:S03]  /*a5e0*/  IADD3 R6, P2, R2, R129, RZ ;  /* 0x0000008102067210 */ /* 0x008fc60007f5e0ff */
[----:B------:R-:W3:Y:S01]  /*a5f0*/  LDL R129, [R1+0x9b8] ;  /* 0x0009b80001817983 */ /* 0x000ee20000100800 */
[----:B------:R-:W-:Y:S01]  /*a600*/  PRMT R223, RZ, 0x7610, R223 ;  /* 0x00007610ffdf7816 */ /* 0x000fe200000000df */
[----:B------:R-:W-:Y:S02]  /*a610*/  IMAD.X R9, R0, 0x1, R132, P3 ;  /* 0x0000000100097824 */ /* 0x000fe400018e0684 */
[----:B------:R-:W3:Y:S01]  /*a620*/  LDL R132, [R1+0x9b4] ;  /* 0x0009b40001847983 */ /* 0x000ee20000100800 */
[----:B------:R-:W-:Y:S02]  /*a630*/  PRMT R115, RZ, 0x7610, R115 ;  /* 0x00007610ff737816 */ /* 0x000fe40000000073 */
[----:B------:R-:W-:-:S04]  /*a640*/  PRMT R85, RZ, 0x7610, R85 ;  /* 0x00007610ff557816 */ /* 0x000fc80000000055 */
[----:B------:R-:W3:Y:S01]  /*a650*/  @P1 LDG.E.U8 R115, desc[UR32][R8.64] ;  /* 0x0000002008731981 */ /* 0x000ee2000c1e1100 */
[----:B------:R-:W-:Y:S01]  /*a660*/  PRMT R114, RZ, 0x7610, R114 ;  /* 0x00007610ff727816 */ /* 0x000fe20000000072 */
[C---:B----4-:R-:W-:Y:S02]  /*a670*/  IMAD.X R5, R0.reuse, 0x1, R128, P0 ;  /* 0x0000000100057824 */ /* 0x050fe400000e0680 */
[----:B------:R-:W4:Y:S01]  /*a680*/  LDL R128, [R1+0x99c] ;  /* 0x00099c0001807983 */ /* 0x000f220000100800 */
[----:B--2---:R-:W-:-:S03]  /*a690*/  IMAD.X R7, R0, 0x1, R127, P2 ;  /* 0x0000000100077824 */ /* 0x004fc600010e067f */
[----:B------:R-:W2:Y:S04]  /*a6a0*/  LDL R127, [R1+0x9b0] ;  /* 0x0009b000017f7983 */ /* 0x000ea80000100800 */
[----:B------:R0:W2:Y:S01]  /*a6b0*/  @P1 LDG.E.U8 R223, desc[UR32][R4.64] ;  /* 0x0000002004df1981 */ /* 0x0000a2000c1e1100 */
[----:B------:R-:W-:-:S03]  /*a6c0*/  ISETP.GT.AND P0, PT, R3, 0xf, PT ;  /* 0x0000000f0300780c */ /* 0x000fc60003f04270 */
[----:B------:R1:W2:Y:S01]  /*a6d0*/  @P1 LDG.E.U8 R85, desc[UR32][R6.64] ;  /* 0x0000002006551981 */ /* 0x0002a2000c1e1100 */
[----:B0-----:R-:W-:-:S03]  /*a6e0*/  IADD3 R4, P2, R2, R131, RZ ;  /* 0x0000008302047210 */ /* 0x001fc60007f5e0ff */
[----:B------:R-:W2:Y:S01]  /*a6f0*/  LDL R131, [R1+0x9ac] ;  /* 0x0009ac0001837983 */ /* 0x000ea20000100800 */
[----:B-1----:R-:W-:Y:S01]  /*a700*/  IADD3 R6, P1, R2, R135, RZ ;  /* 0x0000008702067210 */ /* 0x002fe20007f3e0ff */
[----:B------:R-:W-:Y:S02]  /*a710*/  IMAD.X R5, R0, 0x1, R124, P2 ;  /* 0x0000000100057824 */ /* 0x000fe400010e067c */
[----:B------:R-:W2:Y:S04]  /*a720*/  LDL R135, [R1+0x9c0] ;  /* 0x0009c00001877983 */ /* 0x000ea80000100800 */
        /* <DEDUP_REMOVED lines=10> */
[----:B------:R-:W2:Y:S04]  /*a7d0*/  LDL R133, [R1+0x9d0] ;  /* 0x0009d00001857983 */ /* 0x000ea80000100800 */
[----:B------:R3:W2:Y:S01]  /*a7e0*/  @P0 LDG.E.U8 R98, desc[UR32][R4.64] ;  /* 0x0000002004620981 */ /* 0x0006a2000c1e1100 */
[----:B------:R-:W-:-:S06]  /*a7f0*/  PRMT R10, RZ, 0x7610, R10 ;  /* 0x00007610ff0a7816 */ /* 0x000fcc000000000a */
[----:B------:R2:W2:Y:S01]  /*a800*/  @P0 LDG.E.U8 R10, desc[UR32][R8.64] ;  /* 0x00000020080a0981 */ /* 0x0004a2000c1e1100 */
[----:B---3--:R-:W-:-:S03]  /*a810*/  IADD3 R4, P2, R2, R129, RZ ;  /* 0x0000008102047210 */ /* 0x008fc60007f5e0ff */
[----:B------:R-:W3:Y:S01]  /*a820*/  LDL R129, [R1+0x9d4] ;  /* 0x0009d40001817983 */ /* 0x000ee20000100800 */
[----:B------:R-:W-:Y:S01]  /*a830*/  ISETP.GT.AND P1, PT, R3, 0x10, PT ;  /* 0x000000100300780c */ /* 0x000fe20003f24270 */
[----:B------:R-:W-:Y:S02]  /*a840*/  IMAD.X R5, R0, 0x1, R132, P2 ;  /* 0x0000000100057824 */ /* 0x000fe400010e0684 */
[----:B------:R-:W3:Y:S01]  /*a850*/  LDL R132, [R1+0x9c4] ;  /* 0x0009c40001847983 */ /* 0x000ee20000100800 */
[----:B------:R-:W-:Y:S02]  /*a860*/  PRMT R84, RZ, 0x7610, R84 ;  /* 0x00007610ff547816 */ /* 0x000fe40000000054 */
[----:B------:R-:W-:-:S07]  /*a870*/  PRMT R54, RZ, 0x7610, R54 ;  /* 0x00007610ff367816 */ /* 0x000fce0000000036 */
[----:B------:R-:W3:Y:S01]  /*a880*/  @P1 LDG.E.U8 R54, desc[UR32][R4.64] ;  /* 0x0000002004361981 */ /* 0x000ee2000c1e1100 */
[----:B------:R-:W-:Y:S01]  /*a890*/  PRMT R82, RZ, 0x7610, R82 ;  /* 0x00007610ff527816 */ /* 0x000fe20000000052 */
[----:B----4-:R-:W-:Y:S02]  /*a8a0*/  IMAD.X R7, R0, 0x1, R128, P3 ;  /* 0x0000000100077824 */ /* 0x010fe400018e0680 */
[----:B------:R-:W4:Y:S01]  /*a8b0*/  LDL R128, [R1+0x9c8] ;  /* 0x0009c80001807983 */ /* 0x000f220000100800 */
[----:B--2---:R-:W-:-:S03]  /*a8c0*/  IADD3 R8, P3, R2, R127, RZ ;  /* 0x0000007f02087210 */ /* 0x004fc60007f7e0ff */
[----:B------:R-:W2:Y:S04]  /*a8d0*/  LDL R127, [R1+0x9cc] ;  /* 0x0009cc00017f7983 */ /* 0x000ea80000100800 */
[----:B------:R0:W2:Y:S01]  /*a8e0*/  @P0 LDG.E.U8 R84, desc[UR32][R6.64] ;  /* 0x0000002006540981 */ /* 0x0000a2000c1e1100 */
[----:B------:R-:W-:-:S03]  /*a8f0*/  IMAD.X R9, R0, 0x1, R131, P3 ;  /* 0x0000000100097824 */ /* 0x000fc600018e0683 */
[----:B------:R-:W2:Y:S01]  /*a900*/  LDL R131, [R1+0x9e0] ;  /* 0x0009e00001837983 */ /* 0x000ea20000100800 */
[C---:B0-----:R-:W-:Y:S02]  /*a910*/  IADD3 R6, P2, R2.reuse, R135, RZ ;  /* 0x0000008702067210 */ /* 0x041fe40007f5e0ff */
[----:B------:R-:W-:Y:S01]  /*a920*/  PRMT R83, RZ, 0x7610, R83 ;  /* 0x00007610ff537816 */ /* 0x000fe20000000053 */
[----:B------:R-:W2:Y:S01]  /*a930*/  LDL R135, [R1+0x9f4] ;  /* 0x0009f40001877983 */ /* 0x000ea20000100800 */
[----:B------:R-:W-:-:S03]  /*a940*/  IADD3 R4, P0, R2, R124, RZ ;  /* 0x0000007c02047210 */ /* 0x000fc60007f1e0ff */
[----:B------:R-:W2:Y:S01]  /*a950*/  LDL R124, [R1+0x9dc] ;  /* 0x0009dc00017c7983 */ /* 0x000ea20000100800 */
[----:B------:R-:W-:-:S03]  /*a960*/  PRMT R81, RZ, 0x7610, R81 ;  /* 0x00007610ff517816 */ /* 0x000fc60000000051 */
[----:B------:R-:W2:Y:S01]  /*a970*/  @P1 LDG.E.U8 R83, desc[UR32][R8.64] ;  /* 0x0000002008531981 */ /* 0x000ea2000c1e1100 */
[----:B------:R-:W-:-:S03]  /*a980*/  IMAD.X R5, R0, 0x1, R113, P0 ;  /* 0x0000000100057824 */ /* 0x000fc600000e0671 */
[----:B------:R-:W2:Y:S01]  /*a990*/  LDL R113, [R1+0x9f8] ;  /* 0x0009f80001717983 */ /* 0x000ea20000100800 */
[----:B------:R-:W-:-:S03]  /*a9a0*/  IMAD.X R7, R0, 0x1, R134, P2 ;  /* 0x0000000100077824 */ /* 0x000fc600010e0686 */
[----:B------:R-:W2:Y:S04]  /*a9b0*/  LDL R134, [R1+0x9f0] ;  /* 0x0009f00001867983 */ /* 0x000ea80000100800 */
[----:B------:R0:W2:Y:S04]  /*a9c0*/  @P1 LDG.E.U8 R82, desc[UR32][R4.64] ;  /* 0x0000002004521981 */ /* 0x0000a8000c1e1100 */
[----:B------:R1:W2:Y:S01]  /*a9d0*/  @P1 LDG.E.U8 R81, desc[UR32][R6.64] ;  /* 0x0000002006511981 */ /* 0x0002a2000c1e1100 */
[----:B0-----:R-:W-:-:S03]  /*a9e0*/  IADD3 R4, P2, R2, R130, RZ ;  /* 0x0000008202047210 */ /* 0x001fc60007f5e0ff */
[----:B------:R-:W2:Y:S01]  /*a9f0*/  LDL R130, [R1+0x9ec] ;  /* 0x0009ec0001827983 */ /* 0x000ea20000100800 */
[----:B-1----:R-:W-:-:S03]  /*aa00*/  IADD3 R6, P1, R2, R133, RZ ;  /* 0x0000008502067210 */ /* 0x002fc60007f3e0ff */
[----:B------:R-:W2:Y:S01]  /*aa10*/  LDL R133, [R1+0x9e8] ;  /* 0x0009e80001857983 */ /* 0x000ea20000100800 */
[----:B---3--:R-:W-:-:S03]  /*aa20*/  IMAD.X R5, R0, 0x1, R129, P2 ;  /* 0x0000000100057824 */ /* 0x008fc600010e0681 */
[----:B------:R-:W3:Y:S01]  /*aa30*/  LDL R129, [R1+0x9e4] ;  /* 0x0009e40001817983 */ /* 0x000ee20000100800 */
[----:B------:R-:W-:Y:S02]  /*aa40*/  ISETP.GT.AND P0, PT, R3, 0x11, PT ;  /* 0x000000110300780c */ /* 0x000fe40003f04270 */
[----:B------:R-:W-:Y:S02]  /*aa50*/  PRMT R52, RZ, 0x7610, R52 ;  /* 0x00007610ff347816 */ /* 0x000fe40000000034 */
[----:B------:R-:W-:Y:S02]  /*aa60*/  PRMT R50, RZ, 0x7610, R50 ;  /* 0x00007610ff327816 */ /* 0x000fe40000000032 */
[----:B------:R-:W-:-:S07]  /*aa70*/  PRMT R48, RZ, 0x7610, R48 ;  /* 0x00007610ff307816 */ /* 0x000fce0000000030 */
[----:B------:R0:W3:Y:S01]  /*aa80*/  @P0 LDG.E.U8 R52, desc[UR32][R4.64] ;  /* 0x0000002004340981 */ /* 0x0000e2000c1e1100 */
[----:B------:R-:W-:Y:S02]  /*aa90*/  PRMT R80, RZ, 0x7610, R80 ;  /* 0x00007610ff507816 */ /* 0x000fe40000000050 */
[----:B----4-:R-:W-:Y:S02]  /*aaa0*/  IADD3 R8, P2, R2, R128, RZ ;  /* 0x0000008002087210 */ /* 0x010fe40007f5e0ff */
[----:B------:R-:W4:Y:S01]  /*aab0*/  LDL R128, [R1+0xa00] ;  /* 0x000a000001807983 */ /* 0x000f220000100800 */
[----:B--2---:R-:W-:-:S03]  /*aac0*/  IMAD.X R7, R0, 0x1, R127, P1 ;  /* 0x0000000100077824 */ /* 0x004fc600008e067f */
[----:B------:R-:W2:Y:S01]  /*aad0*/  LDL R127, [R1+0x9fc] ;  /* 0x0009fc00017f7983 */ /* 0x000ea20000100800 */
[----:B------:R-:W-:-:S03]  /*aae0*/  IMAD.X R9, R0, 0x1, R132, P2 ;  /* 0x0000000100097824 */ /* 0x000fc600010e0684 */
[----:B------:R-:W2:Y:S04]  /*aaf0*/  LDL R132, [R1+0xa18] ;  /* 0x000a180001847983 */ /* 0x000ea80000100800 */
[----:B------:R1:W2:Y:S04]  /*ab00*/  @P0 LDG.E.U8 R50, desc[UR32][R6.64] ;  /* 0x0000002006320981 */ /* 0x0002a8000c1e1100 */
[----:B------:R-:W2:Y:S01]  /*ab10*/  @P0 LDG.E.U8 R48, desc[UR32][R8.64] ;  /* 0x0000002008300981 */ /* 0x000ea2000c1e1100 */
[----:B0-----:R-:W-:-:S03]  /*ab20*/  IADD3 R4, P1, R2, R131, RZ ;  /* 0x0000008302047210 */ /* 0x001fc60007f3e0ff */
[----:B------:R-:W2:Y:S04]  /*ab30*/  LDL R131, [R1+0xa14] ;  /* 0x000a140001837983 */ /* 0x000ea80000100800 */
[----:B------:R-:W2:Y:S01]  /*ab40*/  LDL R9, [R1+0xa04] ;  /* 0x000a040001097983 */ /* 0x000ea20000100800 */
[----:B------:R-:W-:-:S03]  /*ab50*/  IMAD.X R5, R0, 0x1, R124, P1 ;  /* 0x0000000100057824 */ /* 0x000fc600008e067c */
[----:B------:R-:W2:Y:S04]  /*ab60*/  LDL R8, [R1+0xa20] ;  /* 0x000a200001087983 */ /* 0x000ea80000100800 */
[----:B------:R-:W2:Y:S04]  /*ab70*/  LDL R124, [R1+0xa10] ;  /* 0x000a1000017c7983 */ /* 0x000ea80000100800 */
[----:B------:R0:W2:Y:S01]  /*ab80*/  @P0 LDG.E.U8 R80, desc[UR32][R4.64] ;  /* 0x0000002004500981 */ /* 0x0000a2000c1e1100 */
[----:B-1----:R-:W-:-:S03]  /*ab90*/  IADD3 R6, P1, R2, R113, RZ ;  /* 0x0000007102067210 */ /* 0x002fc60007f3e0ff */
[----:B------:R-:W2:Y:S01]  /*aba0*/  LDL R113, [R1+0xa0c] ;  /* 0x000a0c0001717983 */ /* 0x000ea20000100800 */
[----:B0-----:R-:W-:Y:S02]  /*abb0*/  IADD3 R4, P0, R2, R134, RZ ;  /* 0x0000008602047210 */ /* 0x001fe40007f1e0ff */
[----:B------:R-:W-:Y:S01]  /*abc0*/  ISETP.GT.AND P2, PT, R3, 0x12, PT ;  /* 0x000000120300780c */ /* 0x000fe20003f44270 */
[C---:B------:R-:W-:Y:S01]  /*abd0*/  IMAD.X R7, R0.reuse, 0x1, R135, P1 ;  /* 0x0000000100077824 */ /* 0x040fe200008e0687 */
[----:B------:R-:W-:Y:S01]  /*abe0*/  PRMT R79, RZ, 0x7610, R79 ;  /* 0x00007610ff4f7816 */ /* 0x000fe2000000004f */
[----:B------:R-:W2:Y:S01]  /*abf0*/  LDL R135, [R1+0xb5c] ;  /* 0x000b5c0001877983 */ /* 0x000ea20000100800 */
[----:B------:R-:W-:Y:S02]  /*ac00*/  PRMT R78, RZ, 0x7610, R78 ;  /* 0x00007610ff4e7816 */ /* 0x000fe4000000004e */
[----:B------:R-:W-:Y:S01]  /*ac10*/  PRMT R77, RZ, 0x7610, R77 ;  /* 0x00007610ff4d7816 */ /* 0x000fe2000000004d */
[----:B------:R-:W2:Y:S06]  /*ac20*/  LDL R134, [R1+0xb78] ;  /* 0x000b780001867983 */ /* 0x000eac0000100800 */
[----:B------:R-:W2:Y:S01]  /*ac30*/  @P2 LDG.E.U8 R79, desc[UR32][R6.64] ;  /* 0x00000020064f2981 */ /* 0x000ea2000c1e1100 */
[----:B------:R-:W-:-:S03]  /*ac40*/  IMAD.X R5, R0, 0x1, R130, P0 ;  /* 0x0000000100057824 */ /* 0x000fc600000e0682 */
[----:B------:R-:W2:Y:S04]  /*ac50*/  LDL R130, [R1+0xa08] ;  /* 0x000a080001827983 */ /* 0x000ea80000100800 */
[----:B------:R0:W2:Y:S04]  /*ac60*/  @P2 LDG.E.U8 R78, desc[UR32][R4.64] ;  /* 0x00000020044e2981 */ /* 0x0000a8000c1e1100 */
[----:B------:R-:W2:Y:S04]  /*ac70*/  LDL R7, [R1+0xa1c] ;  /* 0x000a1c0001077983 */ /* 0x000ea80000100800 */
[----:B------:R-:W2:Y:S01]  /*ac80*/  LDL R6, [R1+0xa2c] ;  /* 0x000a2c0001067983 */ /* 0x000ea20000100800 */
[----:B0-----:R-:W-:-:S02]  /*ac90*/  IADD3 R4, P0, R2, R133, RZ ;  /* 0x0000008502047210 */ /* 0x001fc40007f1e0ff */
[----:B------:R-:W-:Y:S01]  /*aca0*/  PRMT R76, RZ, 0x7610, R76 ;  /* 0x00007610ff4c7816 */ /* 0x000fe2000000004c */
[----:B------:R-:W2:Y:S02]  /*acb0*/  LDL R133, [R1+0xb74] ;  /* 0x000b740001857983 */ /* 0x000ea40000100800 */
[----:B---3--:R-:W-:Y:S02]  /*acc0*/  IMAD.X R5, R0, 0x1, R129, P0 ;  /* 0x0000000100057824 */ /* 0x008fe400000e0681 */
[----:B------:R-:W3:Y:S04]  /*acd0*/  LDL R129, [R1+0xa38] ;  /* 0x000a380001817983 */ /* 0x000ee80000100800 */
[----:B------:R4:W3:Y:S01]  /*ace0*/  @P2 LDG.E.U8 R77, desc[UR32][R4.64] ;  /* 0x00000020044d2981 */ /* 0x0008e2000c1e1100 */
[----:B------:R-:W-:-:S02]  /*acf0*/  ISETP.GT.AND P1, PT, R3, 0x13, PT ;  /* 0x000000130300780c */ /* 0x000fc40003f24270 */
[----:B------:R-:W-:Y:S02]  /*ad00*/  PRMT R46, RZ, 0x7610, R46 ;  /* 0x00007610ff2e7816 */ /* 0x000fe4000000002e */
[----:B------:R-:W-:Y:S02]  /*ad10*/  PRMT R51, RZ, 0x7610, R51 ;  /* 0x00007610ff337816 */ /* 0x000fe40000000033 */
[----:B------:R-:W-:Y:S02]  /*ad20*/  PRMT R49, RZ, 0x7610, R49 ;  /* 0x00007610ff317816 */ /* 0x000fe40000000031 */
[----:B----4-:R-:W-:Y:S02]  /*ad30*/  IADD3 R4, P0, R2, R128, RZ ;  /* 0x0000008002047210 */ /* 0x010fe40007f1e0ff */
[----:B------:R-:W4:Y:S03]  /*ad40*/  LDL R128, [R1+0xa34] ;  /* 0x000a340001807983 */ /* 0x000f260000100800 */
[----:B--2---:R-:W-:-:S02]  /*ad50*/  IMAD.X R5, R0, 0x1, R127, P0 ;  /* 0x0000000100057824 */ /* 0x004fc400000e067f */
[----:B------:R-:W2:Y:S04]  /*ad60*/  LDL R127, [R1+0xa30] ;  /* 0x000a3000017f7983 */ /* 0x000ea80000100800 */
[----:B------:R0:W2:Y:S02]  /*ad70*/  @P2 LDG.E.U8 R76, desc[UR32][R4.64] ;  /* 0x00000020044c2981 */ /* 0x0000a4000c1e1100 */
[----:B0-----:R-:W-:Y:S02]  /*ad80*/  IADD3 R4, P0, R2, R132, RZ ;  /* 0x0000008402047210 */ /* 0x001fe40007f1e0ff */
[----:B------:R-:W2:Y:S03]  /*ad90*/  LDL R132, [R1+0xa28] ;  /* 0x000a280001847983 */ /* 0x000ea60000100800 */
[----:B------:R-:W-:-:S02]  /*ada0*/  IMAD.X R5, R0, 0x1, R131, P0 ;  /* 0x0000000100057824 */ /* 0x000fc400000e0683 */
        /* <DEDUP_REMOVED lines=13> */
[----:B------:R-:W2:Y:S01]  /*ae80*/  LDL R8, [R1+0xa50] ;  /* 0x000a500001087983 */ /* 0x000ea20000100800 */
[----:B------:R-:W-:Y:S02]  /*ae90*/  PRMT R75, RZ, 0x7610, R75 ;  /* 0x00007610ff4b7816 */ /* 0x000fe4000000004b */
[----:B------:R-:W-:-:S02]  /*aea0*/  IMAD.X R5, R0, 0x1, R7, P0 ;  /* 0x0000000100057824 */ /* 0x000fc400000e0607 */
[----:B------:R-:W2:Y:S04]  /*aeb0*/  LDL R7, [R1+0xa4c] ;  /* 0x000a4c0001077983 */ /* 0x000ea80000100800 */
[----:B------:R3:W2:Y:S01]  /*aec0*/  @P1 LDG.E.U8 R75, desc[UR32][R4.64] ;  /* 0x00000020044b1981 */ /* 0x0006a2000c1e1100 */
[----:B------:R-:W-:Y:S02]  /*aed0*/  ISETP.GT.AND P1, PT, R3, 0x14, PT ;  /* 0x000000140300780c */ /* 0x000fe40003f24270 */
[----:B------:R-:W-:Y:S02]  /*aee0*/  PRMT R47, RZ, 0x7610, R47 ;  /* 0x00007610ff2f7816 */ /* 0x000fe4000000002f */
[----:B---3--:R-:W-:Y:S02]  /*aef0*/  IADD3 R4, P0, R2, R129, RZ ;  /* 0x0000008102047210 */ /* 0x008fe40007f1e0ff */
[----:B------:R-:W3:Y:S01]  /*af00*/  LDL R129, [R1+0xa48] ;  /* 0x000a480001817983 */ /* 0x000ee20000100800 */
[----:B------:R-:W-:-:S02]  /*af10*/  PRMT R74, RZ, 0x7610, R74 ;  /* 0x00007610ff4a7816 */ /* 0x000fc4000000004a */
[----:B------:R-:W-:Y:S02]  /*af20*/  PRMT R73, RZ, 0x7610, R73 ;  /* 0x00007610ff497816 */ /* 0x000fe40000000049 */
[----:B------:R-:W-:Y:S02]  /*af30*/  PRMT R72, RZ, 0x7610, R72 ;  /* 0x00007610ff487816 */ /* 0x000fe40000000048 */
[----:B------:R-:W-:Y:S01]  /*af40*/  PRMT R45, RZ, 0x7610, R45 ;  /* 0x00007610ff2d7816 */ /* 0x000fe2000000002d */
[----:B----4-:R-:W-:Y:S02]  /*af50*/  IMAD.X R5, R0, 0x1, R128, P0 ;  /* 0x0000000100057824 */ /* 0x010fe400000e0680 */
[----:B------:R-:W4:Y:S04]  /*af60*/  LDL R128, [R1+0xa44] ;  /* 0x000a440001807983 */ /* 0x000f280000100800 */
[----:B------:R2:W4:Y:S02]  /*af70*/  @P1 LDG.E.U8 R47, desc[UR32][R4.64] ;  /* 0x00000020042f1981 */ /* 0x000524000c1e1100 */
[----:B--2---:R-:W-:-:S02]  /*af80*/  IADD3 R4, P0, R2, R127, RZ ;  /* 0x0000007f02047210 */ /* 0x004fc40007f1e0ff */
[----:B------:R-:W2:Y:S03]  /*af90*/  LDL R127, [R1+0xa60] ;  /* 0x000a6000017f7983 */ /* 0x000ea60000100800 */
[----:B------:R-:W-:Y:S02]  /*afa0*/  IMAD.X R5, R0, 0x1, R6, P0 ;  /* 0x0000000100057824 */ /* 0x000fe400000e0606 */
[----:B------:R-:W2:Y:S04]  /*afb0*/  LDL R6, [R1+0xa5c] ;  /* 0x000a5c0001067983 */ /* 0x000ea80000100800 */
[----:B------:R0:W2:Y:S02]  /*afc0*/  @P1 LDG.E.U8 R74, desc[UR32][R4.64] ;  /* 0x00000020044a1981 */ /* 0x0000a4000c1e1100 */
[----:B0-----:R-:W-:-:S02]  /*afd0*/  IADD3 R4, P0, R2, R132, RZ ;  /* 0x0000008402047210 */ /* 0x001fc40007f1e0ff */
        /* <DEDUP_REMOVED lines=8> */
[----:B------:R0:W2:Y:S01]  /*b060*/  @P1 LDG.E.U8 R72, desc[UR32][R4.64] ;  /* 0x0000002004481981 */ /* 0x0000a2000c1e1100 */
[----:B------:R-:W-:-:S02]  /*b070*/  ISETP.GT.AND P1, PT, R3, 0x15, PT ;  /* 0x000000150300780c */ /* 0x000fc40003f24270 */
[----:B0-----:R-:W-:Y:S02]  /*b080*/  IADD3 R4, P0, R2, R130, RZ ;  /* 0x0000008202047210 */ /* 0x001fe40007f1e0ff */
[----:B------:R-:W2:Y:S03]  /*b090*/  LDL R130, [R1+0xa64] ;  /* 0x000a640001827983 */ /* 0x000ea60000100800 */
[----:B------:R-:W-:Y:S02]  /*b0a0*/  IMAD.X R5, R0, 0x1, R9, P0 ;  /* 0x0000000100057824 */ /* 0x000fe400000e0609 */
[----:B------:R-:W2:Y:S04]  /*b0b0*/  LDL R9, [R1+0xa6c] ;  /* 0x000a6c0001097983 */ /* 0x000ea80000100800 */
[----:B------:R0:W2:Y:S02]  /*b0c0*/  @P1 LDG.E.U8 R45, desc[UR32][R4.64] ;  /* 0x00000020042d1981 */ /* 0x0000a4000c1e1100 */
[----:B0-----:R-:W-:-:S02]  /*b0d0*/  IADD3 R4, P0, R2, R8, RZ ;  /* 0x0000000802047210 */ /* 0x001fc40007f1e0ff */
[----:B------:R-:W2:Y:S01]  /*b0e0*/  LDL R8, [R1+0xa80] ;  /* 0x000a800001087983 */ /* 0x000ea20000100800 */
[----:B------:R-:W-:Y:S02]  /*b0f0*/  PRMT R43, RZ, 0x7610, R43 ;  /* 0x00007610ff2b7816 */ /* 0x000fe4000000002b */
[----:B------:R-:W-:Y:S01]  /*b100*/  IMAD.X R5, R0, 0x1, R7, P0 ;  /* 0x0000000100057824 */ /* 0x000fe200000e0607 */
[----:B------:R-:W-:Y:S01]  /*b110*/  PRMT R41, RZ, 0x7610, R41 ;  /* 0x00007610ff297816 */ /* 0x000fe20000000029 */
[----:B------:R-:W2:Y:S04]  /*b120*/  LDL R7, [R1+0xa7c] ;  /* 0x000a7c0001077983 */ /* 0x000ea80000100800 */
[----:B------:R3:W2:Y:S02]  /*b130*/  @P1 LDG.E.U8 R43, desc[UR32][R4.64] ;  /* 0x00000020042b1981 */ /* 0x0006a4000c1e1100 */
[----:B---3--:R-:W-:-:S02]  /*b140*/  IADD3 R4, P0, R2, R129, RZ ;  /* 0x0000008102047210 */ /* 0x008fc40007f1e0ff */
[----:B------:R-:W3:Y:S01]  /*b150*/  LDL R129, [R1+0xa98] ;  /* 0x000a980001817983 */ /* 0x000ee20000100800 */
[----:B------:R-:W-:Y:S02]  /*b160*/  PRMT R71, RZ, 0x7610, R71 ;  /* 0x00007610ff477816 */ /* 0x000fe40000000047 */
        /* <DEDUP_REMOVED lines=9> */
[----:B------:R-:W4:Y:S04]  /*b200*/  LDL R6, [R1+0xa94] ;  /* 0x000a940001067983 */ /* 0x000f280000100800 */
        /* <DEDUP_REMOVED lines=13> */
[----:B------:R-:W-:Y:S01]  /*b2e0*/  PRMT R67, RZ, 0x7610, R67 ;  /* 0x00007610ff437816 */ /* 0x000fe20000000043 */
[----:B------:R-:W2:Y:S02]  /*b2f0*/  LDL R132, [R1+0xad8] ;  /* 0x000ad80001847983 */ /* 0x000ea40000100800 */
        /* <DEDUP_REMOVED lines=8> */
[----:B---3--:R-:W-:-:S02]  /*b380*/  IADD3 R4, P0, R2, R129, RZ ;  /* 0x0000008102047210 */ /* 0x008fc40007f1e0ff */
[----:B------:R-:W-:Y:S01]  /*b390*/  ISETP.GT.AND P1, PT, R3, 0x17, PT ;  /* 0x000000170300780c */ /* 0x000fe20003f24270 */
[----:B------:R-:W3:Y:S01]  /*b3a0*/  LDL R129, [R1+0xaa8] ;  /* 0x000aa80001817983 */ /* 0x000ee20000100800 */
[----:B------:R-:W-:Y:S02]  /*b3b0*/  PRMT R39, RZ, 0x7610, R39 ;  /* 0x00007610ff277816 */ /* 0x000fe40000000027 */
[----:B------:R-:W-:Y:S02]  /*b3c0*/  PRMT R44, RZ, 0x7610, R44 ;  /* 0x00007610ff2c7816 */ /* 0x000fe4000000002c */
[----:B------:R-:W-:Y:S02]  /*b3d0*/  PRMT R42, RZ, 0x7610, R42 ;  /* 0x00007610ff2a7816 */ /* 0x000fe4000000002a */
[----:B------:R-:W-:Y:S01]  /*b3e0*/  PRMT R66, RZ, 0x7610, R66 ;  /* 0x00007610ff427816 */ /* 0x000fe20000000042 */
[----:B----4-:R-:W-:Y:S02]  /*b3f0*/  IMAD.X R5, R0, 0x1, R6, P0 ;  /* 0x0000000100057824 */ /* 0x010fe400000e0606 */
[----:B------:R-:W4:Y:S04]  /*b400*/  LDL R6, [R1+0xaac] ;  /* 0x000aac0001067983 */ /* 0x000f280000100800 */
[----:B------:R0:W3:Y:S02]  /*b410*/  @P1 LDG.E.U8 R39, desc[UR32][R4.64] ;  /* 0x0000002004271981 */ /* 0x0000e4000c1e1100 */
[----:B0-----:R-:W-:-:S02]  /*b420*/  IADD3 R4, P0, R2, R128, RZ ;  /* 0x0000008002047210 */ /* 0x001fc40007f1e0ff */
[----:B------:R-:W3:Y:S03]  /*b430*/  LDL R128, [R1+0xaa4] ;  /* 0x000aa40001807983 */ /* 0x000ee60000100800 */
[----:B--2---:R-:W-:Y:S02]  /*b440*/  IMAD.X R5, R0, 0x1, R127, P0 ;  /* 0x0000000100057824 */ /* 0x004fe400000e067f */
        /* <DEDUP_REMOVED lines=14> */
[----:B------:R-:W-:Y:S01]  /*b530*/  ISETP.GT.AND P1, PT, R3, 0x18, PT ;  /* 0x000000180300780c */ /* 0x000fe20003f24270 */
[----:B------:R-:W2:Y:S02]  /*b540*/  LDL R130, [R1+0xae0] ;  /* 0x000ae00001827983 */ /* 0x000ea40000100800 */
[----:B------:R-:W-:Y:S02]  /*b550*/  IMAD.X R5, R0, 0x1, R8, P0 ;  /* 0x0000000100057824 */ /* 0x000fe400000e0608 */
[----:B------:R-:W2:Y:S08]  /*b560*/  LDL R8, [R1+0xacc] ;  /* 0x000acc0001087983 */ /* 0x000eb00000100800 */
[----:B------:R0:W2:Y:S02]  /*b570*/  @P1 LDG.E.U8 R40, desc[UR32][R4.64] ;  /* 0x0000002004281981 */ /* 0x0000a4000c1e1100 */
[----:B0-----:R-:W-:-:S02]  /*b580*/  IADD3 R4, P0, R2, R7, RZ ;  /* 0x0000000702047210 */ /* 0x001fc40007f1e0ff */
[----:B------:R-:W2:Y:S01]  /*b590*/  LDL R7, [R1+0xac4] ;  /* 0x000ac40001077983 */ /* 0x000ea20000100800 */
[----:B------:R-:W-:Y:S02]  /*b5a0*/  PRMT R65, RZ, 0x7610, R65 ;  /* 0x00007610ff417816 */ /* 0x000fe40000000041 */
[----:B------:R-:W-:Y:S02]  /*b5b0*/  PRMT R64, RZ, 0x7610, R64 ;  /* 0x00007610ff407816 */ /* 0x000fe40000000040 */
[----:B------:R-:W-:Y:S02]  /*b5c0*/  PRMT R63, RZ, 0x7610, R63 ;  /* 0x00007610ff3f7816 */ /* 0x000fe4000000003f */
[----:B------:R-:W-:Y:S01]  /*b5d0*/  PRMT R37, RZ, 0x7610, R37 ;  /* 0x00007610ff257816 */ /* 0x000fe20000000025 */
[----:B----4-:R-:W-:Y:S02]  /*b5e0*/  IMAD.X R5, R0, 0x1, R6, P0 ;  /* 0x0000000100057824 */ /* 0x010fe400000e0606 */
[----:B------:R-:W4:Y:S04]  /*b5f0*/  LDL R6, [R1+0xadc] ;  /* 0x000adc0001067983 */ /* 0x000f280000100800 */
[----:B------:R3:W4:Y:S02]  /*b600*/  @P1 LDG.E.U8 R65, desc[UR32][R4.64] ;  /* 0x0000002004411981 */ /* 0x000724000c1e1100 */
[----:B---3--:R-:W-:-:S02]  /*b610*/  IADD3 R4, P0, R2, R129, RZ ;  /* 0x0000008102047210 */ /* 0x008fc40007f1e0ff */
[----:B------:R-:W3:Y:S03]  /*b620*/  LDL R129, [R1+0xaf8] ;  /* 0x000af80001817983 */ /* 0x000ee60000100800 */
[----:B------:R-:W-:Y:S02]  /*b630*/  IMAD.X R5, R0, 0x1, R128, P0 ;  /* 0x0000000100057824 */ /* 0x000fe400000e0680 */
[----:B------:R-:W3:Y:S04]  /*b640*/  LDL R128, [R1+0xaf4] ;  /* 0x000af40001807983 */ /* 0x000ee80000100800 */
[----:B------:R2:W3:Y:S02]  /*b650*/  @P1 LDG.E.U8 R64, desc[UR32][R4.64] ;  /* 0x0000002004401981 */ /* 0x0004e4000c1e1100 */
[----:B--2---:R-:W-:-:S02]  /*b660*/  IADD3 R4, P0, R2, R127, RZ ;  /* 0x0000007f02047210 */ /* 0x004fc40007f1e0ff */
[----:B------:R-:W2:Y:S03]  /*b670*/  LDL R127, [R1+0xaf0] ;  /* 0x000af000017f7983 */ /* 0x000ea60000100800 */
[----:B------:R-:W-:Y:S02]  /*b680*/  IMAD.X R5, R0, 0x1, R124, P0 ;  /* 0x0000000100057824 */ /* 0x000fe400000e067c */
[----:B------:R-:W2:Y:S04]  /*b690*/  LDL R124, [R1+0xaec] ;  /* 0x000aec00017c7983 */ /* 0x000ea80000100800 */
[----:B------:R0:W2:Y:S01]  /*b6a0*/  @P1 LDG.E.U8 R63, desc[UR32][R4.64] ;  /* 0x00000020043f1981 */ /* 0x0000a2000c1e1100 */
[----:B------:R-:W-:-:S02]  /*b6b0*/  ISETP.GT.AND P1, PT, R3, 0x19, PT ;  /* 0x000000190300780c */ /* 0x000fc40003f24270 */
[----:B0-----:R-:W-:Y:S02]  /*b6c0*/  IADD3 R4, P0, R2, R132, RZ ;  /* 0x0000008402047210 */ /* 0x001fe40007f1e0ff */
        /* <DEDUP_REMOVED lines=10> */
[----:B------:R-:W-:-:S02]  /*b770*/  PRMT R33, RZ, 0x7610, R33 ;  /* 0x00007610ff217816 */ /* 0x000fc40000000021 */
[----:B0-----:R-:W-:Y:S02]  /*b780*/  IADD3 R4, P0, R2, R131, RZ ;  /* 0x0000008302047210 */ /* 0x001fe40007f1e0ff */
[----:B------:R-:W-:Y:S01]  /*b790*/  PRMT R62, RZ, 0x7610, R62 ;  /* 0x00007610ff3e7816 */ /* 0x000fe2000000003e */
[----:B------:R-:W2:Y:S02]  /*b7a0*/  LDL R131, [R1+0xb1c] ;  /* 0x000b1c0001837983 */ /* 0x000ea40000100800 */
[----:B------:R-:W-:Y:S02]  /*b7b0*/  IMAD.X R5, R0, 0x1, R7, P0 ;  /* 0x0000000100057824 */ /* 0x000fe400000e0607 */
[----:B------:R-:W2:Y:S04]  /*b7c0*/  LDL R7, [R1+0xafc] ;  /* 0x000afc0001077983 */ /* 0x000ea80000100800 */
[----:B------:R0:W2:Y:S02]  /*b7d0*/  @P1 LDG.E.U8 R33, desc[UR32][R4.64] ;  /* 0x0000002004211981 */ /* 0x0000a4000c1e1100 */
[----:B0-----:R-:W-:-:S02]  /*b7e0*/  IADD3 R4, P0, R2, R130, RZ ;  /* 0x0000008202047210 */ /* 0x001fc40007f1e0ff */
[----:B------:R-:W2:Y:S01]  /*b7f0*/  LDL R130, [R1+0xb18] ;  /* 0x000b180001827983 */ /* 0x000ea20000100800 */
[----:B------:R-:W-:Y:S02]  /*b800*/  PRMT R38, RZ, 0x7610, R38 ;  /* 0x00007610ff267816 */ /* 0x000fe40000000026 */
[----:B------:R-:W-:Y:S02]  /*b810*/  PRMT R61, RZ, 0x7610, R61 ;  /* 0x00007610ff3d7816 */ /* 0x000fe4000000003d */
[----:B------:R-:W-:Y:S01]  /*b820*/  PRMT R36, RZ, 0x7610, R36 ;  /* 0x00007610ff247816 */ /* 0x000fe20000000024 */
[----:B----4-:R-:W-:Y:S02]  /*b830*/  IMAD.X R5, R0, 0x1, R6, P0 ;  /* 0x0000000100057824 */ /* 0x010fe400000e0606 */
[----:B------:R-:W4:Y:S04]  /*b840*/  LDL R6, [R1+0xb14] ;  /* 0x000b140001067983 */ /* 0x000f280000100800 */
[----:B------:R3:W4:Y:S01]  /*b850*/  @P1 LDG.E.U8 R62, desc[UR32][R4.64] ;  /* 0x00000020043e1981 */ /* 0x000722000c1e1100 */
[----:B------:R-:W-:-:S02]  /*b860*/  ISETP.GT.AND P1, PT, R3, 0x1a, PT ;  /* 0x0000001a0300780c */ /* 0x000fc40003f24270 */
[----:B---3--:R-:W-:Y:S02]  /*b870*/  IADD3 R4, P0, R2, R129, RZ ;  /* 0x0000008102047210 */ /* 0x008fe40007f1e0ff */
        /* <DEDUP_REMOVED lines=15> */
[----:B------:R-:W2:Y:S01]  /*b970*/  LDL R8, [R1+0xb30] ;  /* 0x000b300001087983 */ /* 0x000ea20000100800 */
[----:B------:R-:W-:Y:S02]  /*b980*/  PRMT R30, RZ, 0x7610, R30 ;  /* 0x00007610ff1e7816 */ /* 0x000fe4000000001e */
[----:B------:R-:W-:Y:S02]  /*b990*/  IMAD.X R5, R0, 0x1, R7, P0 ;  /* 0x0000000100057824 */ /* 0x000fe400000e0607 */
[----:B------:R-:W2:Y:S04]  /*b9a0*/  LDL R7, [R1+0xb2c] ;  /* 0x000b2c0001077983 */ /* 0x000ea80000100800 */
[----:B------:R0:W2:Y:S02]  /*b9b0*/  @P1 LDG.E.U8 R30, desc[UR32][R4.64] ;  /* 0x00000020041e1981 */ /* 0x0000a4000c1e1100 */
[----:B0-----:R-:W-:-:S02]  /*b9c0*/  IADD3 R4, P0, R2, R130, RZ ;  /* 0x0000008202047210 */ /* 0x001fc40007f1e0ff */
[----:B------:R-:W2:Y:S01]  /*b9d0*/  LDL R130, [R1+0xb28] ;  /* 0x000b280001827983 */ /* 0x000ea20000100800 */
[----:B------:R-:W-:Y:S02]  /*b9e0*/  ISETP.GT.AND P1, PT, R3, 0x1b, PT ;  /* 0x0000001b0300780c */ /* 0x000fe40003f24270 */
[----:B------:R-:W-:Y:S02]  /*b9f0*/  PRMT R32, RZ, 0x7610, R32 ;  /* 0x00007610ff207816 */ /* 0x000fe40000000020 */
[----:B------:R-:W-:Y:S02]  /*ba00*/  PRMT R34, RZ, 0x7610, R34 ;  /* 0x00007610ff227816 */ /* 0x000fe40000000022 */
[----:B------:R-:W-:Y:S02]  /*ba10*/  PRMT R31, RZ, 0x7610, R31 ;  /* 0x00007610ff1f7816 */ /* 0x000fe4000000001f */
[----:B------:R-:W-:Y:S02]  /*ba20*/  PRMT R29, RZ, 0x7610, R29 ;  /* 0x00007610ff1d7816 */ /* 0x000fe4000000001d */
[----:B------:R-:W-:Y:S01]  /*ba30*/  PRMT R28, RZ, 0x7610, R28 ;  /* 0x00007610ff1c7816 */ /* 0x000fe2000000001c */
[----:B----4-:R-:W-:-:S02]  /*ba40*/  IMAD.X R5, R0, 0x1, R6, P0 ;  /* 0x0000000100057824 */ /* 0x010fc400000e0606 */
[----:B------:R-:W4:Y:S04]  /*ba50*/  LDL R6, [R1+0xb24] ;  /* 0x000b240001067983 */ /* 0x000f280000100800 */
[----:B------:R3:W4:Y:S02]  /*ba60*/  @P1 LDG.E.U8 R32, desc[UR32][R4.64] ;  /* 0x0000002004201981 */ /* 0x000724000c1e1100 */
[----:B---3--:R-:W-:Y:S02]  /*ba70*/  IADD3 R4, P0, R2, R129, RZ ;  /* 0x0000008102047210 */ /* 0x008fe40007f1e0ff */
[----:B------:R-:W3:Y:S03]  /*ba80*/  LDL R129, [R1+0xb40] ;  /* 0x000b400001817983 */ /* 0x000ee60000100800 */
[----:B------:R-:W-:-:S02]  /*ba90*/  IMAD.X R5, R0, 0x1, R128, P0 ;  /* 0x0000000100057824 */ /* 0x000fc400000e0680 */
[----:B------:R-:W3:Y:S04]  /*baa0*/  LDL R128, [R1+0xb3c] ;  /* 0x000b3c0001807983 */ /* 0x000ee80000100800 */
[----:B------:R0:W3:Y:S02]  /*bab0*/  @P1 LDG.E.U8 R34, desc[UR32][R4.64] ;  /* 0x0000002004221981 */ /* 0x0000e4000c1e1100 */
[----:B0-----:R-:W-:Y:S02]  /*bac0*/  IADD3 R4, P0, R2, R132, RZ ;  /* 0x0000008402047210 */ /* 0x001fe40007f1e0ff */
[----:B------:R-:W-:Y:S01]  /*bad0*/  PRMT R26, RZ, 0x7610, R26 ;  /* 0x00007610ff1a7816 */ /* 0x000fe2000000001a */
[----:B------:R-:W3:Y:S02]  /*bae0*/  LDL R132, [R1+0xb70] ;  /* 0x000b700001847983 */ /* 0x000ee40000100800 */
[----:B--2---:R-:W-:-:S02]  /*baf0*/  IMAD.X R5, R0, 0x1, R127, P0 ;  /* 0x0000000100057824 */ /* 0x004fc400000e067f */
[----:B------:R-:W2:Y:S04]  /*bb00*/  LDL R127, [R1+0xb58] ;  /* 0x000b5800017f7983 */ /* 0x000ea80000100800 */
[----:B------:R0:W2:Y:S02]  /*bb10*/  @P1 LDG.E.U8 R31, desc[UR32][R4.64] ;  /* 0x00000020041f1981 */ /* 0x0000a4000c1e1100 */
[----:B0-----:R-:W-:Y:S02]  /*bb20*/  IADD3 R4, P0, R2, R124, RZ ;  /* 0x0000007c02047210 */ /* 0x001fe40007f1e0ff */
[----:B------:R-:W2:Y:S03]  /*bb30*/  LDL R124, [R1+0xb54] ;  /* 0x000b5400017c7983 */ /* 0x000ea60000100800 */
[----:B------:R-:W-:-:S02]  /*bb40*/  IMAD.X R5, R0, 0x1, R131, P0 ;  /* 0x0000000100057824 */ /* 0x000fc400000e0683 */
[----:B------:R-:W2:Y:S04]  /*bb50*/  LDL R131, [R1+0xb6c] ;  /* 0x000b6c0001837983 */ /* 0x000ea80000100800 */
[----:B------:R0:W2:Y:S01]  /*bb60*/  @P1 LDG.E.U8 R29, desc[UR32][R4.64] ;  /* 0x00000020041d1981 */ /* 0x0000a2000c1e1100 */
[----:B------:R-:W-:Y:S02]  /*bb70*/  ISETP.GT.AND P1, PT, R3, 0x1c, PT ;  /* 0x0000001c0300780c */ /* 0x000fe40003f24270 */
        /* <DEDUP_REMOVED lines=11> */
[----:B------:R-:W-:Y:S01]  /*bc30*/  PRMT R23, RZ, 0x7610, R23 ;  /* 0x00007610ff177816 */ /* 0x000fe20000000017 */
[----:B------:R-:W2:Y:S01]  /*bc40*/  LDL R130, [R1+0xb68] ;  /* 0x000b680001827983 */ /* 0x000ea20000100800 */
[----:B------:R-:W-:-:S02]  /*bc50*/  PRMT R22, RZ, 0x7610, R22 ;  /* 0x00007610ff167816 */ /* 0x000fc40000000016 */
        /* <DEDUP_REMOVED lines=9> */
[----:B------:R2:W3:Y:S01]  /*bcf0*/  @P1 LDG.E.U8 R22, desc[UR32][R4.64] ;  /* 0x0000002004161981 */ /* 0x0004e2000c1e1100 */
[----:B------:R-:W-:-:S02]  /*bd00*/  ISETP.GT.AND P1, PT, R3, 0x1d, PT ;  /* 0x0000001d0300780c */ /* 0x000fc40003f24270 */
[----:B--2---:R-:W-:Y:S02]  /*bd10*/  IADD3 R4, P0, R2, R127, RZ ;  /* 0x0000007f02047210 */ /* 0x004fe40007f1e0ff */
        /* <DEDUP_REMOVED lines=12> */
[----:B------:R-:W-:Y:S01]  /*bde0*/  PRMT R18, RZ, 0x7610, R18 ;  /* 0x00007610ff127816 */ /* 0x000fe20000000012 */
[----:B------:R-:W-:Y:S01]  /*bdf0*/  IMAD.X R5, R0, 0x1, R7, P0 ;  /* 0x0000000100057824 */ /* 0x000fe200000e0607 */
[----:B------:R-:W-:Y:S01]  /*be00*/  PRMT R17, RZ, 0x7610, R17 ;  /* 0x00007610ff117816 */ /* 0x000fe20000000011 */
[----:B------:R-:W2:Y:S04]  /*be10*/  LDL R7, [R1+0xb88] ;  /* 0x000b880001077983 */ /* 0x000ea80000100800 */
[----:B------:R4:W2:Y:S01]  /*be20*/  @P1 LDG.E.U8 R19, desc[UR32][R4.64] ;  /* 0x0000002004131981 */ /* 0x0008a2000c1e1100 */
[----:B------:R-:W-:-:S02]  /*be30*/  PRMT R16, RZ, 0x7610, R16 ;  /* 0x00007610ff107816 */ /* 0x000fc40000000010 */
[----:B------:R-:W-:Y:S02]  /*be40*/  PRMT R15, RZ, 0x7610, R15 ;  /* 0x00007610ff0f7816 */ /* 0x000fe4000000000f */
[----:B------:R-:W-:Y:S02]  /*be50*/  PRMT R14, RZ, 0x7610, R14 ;  /* 0x00007610ff0e7816 */ /* 0x000fe4000000000e */
[----:B------:R-:W-:Y:S02]  /*be60*/  PRMT R13, RZ, 0x7610, R13 ;  /* 0x00007610ff0d7816 */ /* 0x000fe4000000000d */
[----:B----4-:R-:W-:Y:S02]  /*be70*/  IADD3 R4, P0, R2, R6, RZ ;  /* 0x0000000602047210 */ /* 0x010fe40007f1e0ff */
[----:B------:R-:W4:Y:S03]  /*be80*/  LDL R6, [R1+0xb84] ;  /* 0x000b840001067983 */ /* 0x000f260000100800 */
[----:B------:R-:W-:-:S02]  /*be90*/  IMAD.X R5, R0, 0x1, R135, P0 ;  /* 0x0000000100057824 */ /* 0x000fc400000e0687 */
[----:B------:R-:W4:Y:S04]  /*bea0*/  LDL R135, [R1+0x6b0] ;  /* 0x0006b00001877983 */ /* 0x000f280000100800 */
[----:B------:R0:W4:Y:S01]  /*beb0*/  @P1 LDG.E.U8 R18, desc[UR32][R4.64] ;  /* 0x0000002004121981 */ /* 0x000122000c1e1100 */
[----:B------:R-:W-:Y:S02]  /*bec0*/  ISETP.GT.AND P1, PT, R3, 0x1e, PT ;  /* 0x0000001e0300780c */ /* 0x000fe40003f24270 */
[----:B0-----:R-:W-:Y:S02]  /*bed0*/  IADD3 R4, P0, R2, R134, RZ ;  /* 0x0000008602047210 */ /* 0x001fe40007f1e0ff */
[----:B------:R-:W4:Y:S03]  /*bee0*/  LDL R134, [R1+0x6c4] ;  /* 0x0006c40001867983 */ /* 0x000f260000100800 */
[----:B------:R-:W-:-:S06]  /*bef0*/  IMAD.X R5, R0, 0x1, R133, P0 ;  /* 0x0000000100057824 */ /* 0x000fcc00000e0685 */
[----:B------:R0:W4:Y:S02]  /*bf00*/  @P1 LDG.E.U8 R17, desc[UR32][R4.64] ;  /* 0x0000002004111981 */ /* 0x000124000c1e1100 */
[----:B0-----:R-:W-:Y:S02]  /*bf10*/  IADD3 R4, P0, R2, R132, RZ ;  /* 0x0000008402047210 */ /* 0x001fe40007f1e0ff */
[----:B------:R-:W4:Y:S03]  /*bf20*/  LDL R132, [R1+0x6bc] ;  /* 0x0006bc0001847983 */ /* 0x000f260000100800 */
[----:B------:R-:W-:-:S05]  /*bf30*/  IMAD.X R5, R0, 0x1, R131, P0 ;  /* 0x0000000100057824 */ /* 0x000fca00000e0683 */
[----:B------:R0:W4:Y:S02]  /*bf40*/  @P1 LDG.E.U8 R16, desc[UR32][R4.64] ;  /* 0x0000002004101981 */ /* 0x000124000c1e1100 */
[----:B0-----:R-:W-:-:S05]  /*bf50*/  IADD3 R4, P0, R2, R130, RZ ;  /* 0x0000008202047210 */ /* 0x001fca0007f1e0ff */
[----:B---3--:R-:W-:Y:S02]  /*bf60*/  IMAD.X R5, R0, 0x1, R129, P0 ;  /* 0x0000000100057824 */ /* 0x008fe400000e0681 */
[----:B------:R-:W3:Y:S04]  /*bf70*/  LDL R129, [R1+0x6b8] ;  /* 0x0006b80001817983 */ /* 0x000ee80000100800 */
[----:B------:R0:W3:Y:S02]  /*bf80*/  @P1 LDG.E.U8 R15, desc[UR32][R4.64] ;  /* 0x00000020040f1981 */ /* 0x0000e4000c1e1100 */
[----:B0-----:R-:W-:Y:S02]  /*bf90*/  IADD3 R4, P0, R2, R128, RZ ;  /* 0x0000008002047210 */ /* 0x001fe40007f1e0ff */
[----:B------:R-:W3:Y:S03]  /*bfa0*/  LDL R128, [R1+0x6c0] ;  /* 0x0006c00001807983 */ /* 0x000ee60000100800 */
[----:B--2---:R-:W-:-:S05]  /*bfb0*/  IMAD.X R5, R0, 0x1, R127, P0 ;  /* 0x0000000100057824 */ /* 0x004fca00000e067f */
[----:B------:R0:W2:Y:S01]  /*bfc0*/  @P1 LDG.E.U8 R14, desc[UR32][R4.64] ;  /* 0x00000020040e1981 */ /* 0x0000a2000c1e1100 */
[----:B------:R-:W-:Y:S02]  /*bfd0*/  ISETP.GT.AND P1, PT, R3, 0x1f, PT ;  /* 0x0000001f0300780c */ /* 0x000fe40003f24270 */
[----:B0-----:R-:W-:Y:S02]  /*bfe0*/  IADD3 R4, P0, R2, R124, RZ ;  /* 0x0000007c02047210 */ /* 0x001fe40007f1e0ff */
[----:B------:R-:W3:Y:S03]  /*bff0*/  LDL R124, [R1+0x6b4] ;  /* 0x0006b400017c7983 */ /* 0x000ee60000100800 */
[----:B------:R-:W-:Y:S02]  /*c000*/  IMAD.X R5, R0, 0x1, R113, P0 ;  /* 0x0000000100057824 */ /* 0x000fe400000e0671 */
[----:B------:R-:W2:Y:S04]  /*c010*/  LDL R113, [R1+0xb9c] ;  /* 0x000b9c0001717983 */ /* 0x000ea80000100800 */
[----:B------:R0:W3:Y:S02]  /*c020*/  @P1 LDG.E.U8 R13, desc[UR32][R4.64] ;  /* 0x00000020040d1981 */ /* 0x0000e4000c1e1100 */
[----:B0-----:R-:W-:-:S05]  /*c030*/  IADD3 R4, P0, R2, R9, RZ ;  /* 0x0000000902047210 */ /* 0x001fca0007f1e0ff */
[----:B------:R-:W-:Y:S02]  /*c040*/  IMAD.X R5, R0, 0x1, R8, P0 ;  /* 0x0000000100057824 */ /* 0x000fe400000e0608 */
[----:B------:R-:W2:Y:S04]  /*c050*/  LDL R8, [R1+0xba0] ;  /* 0x000ba00001087983 */ /* 0x000ea80000100800 */
[----:B------:R0:W-:Y:S04]  /*c060*/  STL [R1+0x1134], R2 ;  /* 0x0011340201007387 */ /* 0x0001e80000100800 */
[----:B------:R-:W3:Y:S01]  /*c070*/  LDL R127, [R1+0x6cc] ;  /* 0x0006cc00017f7983 */ /* 0x000ee20000100800 */
[----:B------:R-:W-:-:S03]  /*c080*/  PRMT R12, RZ, 0x7610, R12 ;  /* 0x00007610ff0c7816 */ /* 0x000fc6000000000c */
[----:B------:R-:W3:Y:S04]  /*c090*/  LDL R133, [R1+0x6c8] ;  /* 0x0006c80001857983 */ /* 0x000ee80000100800 */
[----:B------:R-:W3:Y:S04]  /*c0a0*/  LDL R131, [R1+0x6d4] ;  /* 0x0006d40001837983 */ /* 0x000ee80000100800 */
[----:B------:R1:W3:Y:S02]  /*c0b0*/  @P1 LDG.E.U8 R12, desc[UR32][R4.64] ;  /* 0x00000020040c1981 */ /* 0x0002e4000c1e1100 */
[----:B-1----:R-:W-:-:S05]  /*c0c0*/  IADD3 R4, P0, R2, R7, RZ ;  /* 0x0000000702047210 */ /* 0x002fca0007f1e0ff */
[----:B----4-:R-:W-:Y:S01]  /*c0d0*/  IMAD.X R5, R0, 0x1, R6, P0 ;  /* 0x0000000100057824 */ /* 0x010fe200000e0606 */
[----:B--2---:R-:W-:Y:S02]  /*c0e0*/  IADD3 R8, P0, R2, R8, RZ ;  /* 0x0000000802087210 */ /* 0x004fe40007f1e0ff */
[----:B0-----:R-:W2:Y:S01]  /*c0f0*/  LDL R2, [R1+0x6d0] ;  /* 0x0006d00001027983 */ /* 0x001ea20000100800 */
[----:B------:R-:W-:Y:S02]  /*c100*/  LOP3.LUT R223, R223, 0xffff, RZ, 0xc0, !PT ;  /* 0x0000ffffdfdf7812 */ /* 0x000fe400078ec0ff */
[----:B------:R-:W-:Y:S01]  /*c110*/  LOP3.LUT R10, R10, 0xffff, RZ, 0xc0, !PT ;  /* 0x0000ffff0a0a7812 */ /* 0x000fe200078ec0ff */
[----:B------:R-:W-:Y:S01]  /*c120*/  IMAD.X R9, R0, 0x1, R113, P0 ;  /* 0x0000000100097824 */ /* 0x000fe200000e0671 */
[----:B------:R-:W-:Y:S02]  /*c130*/  PRMT R11, RZ, 0x7610, R11 ;  /* 0x00007610ff0b7816 */ /* 0x000fe4000000000b */
[----:B------:R-:W-:-:S02]  /*c140*/  PRMT R7, R223, 0x3340, R10 ;  /* 0x00003340df077816 */ /* 0x000fc4000000000a */
[----:B------:R-:W-:Y:S02]  /*c150*/  PRMT R10, RZ, 0x7610, R10 ;  /* 0x00007610ff0a7816 */ /* 0x000fe4000000000a */
[----:B------:R0:W4:Y:S04]  /*c160*/  @P1 LDG.E.U8 R11, desc[UR32][R4.64] ;  /* 0x00000020040b1981 */ /* 0x000128000c1e1100 */
[----:B------:R-:W4:Y:S01]  /*c170*/  @P1 LDG.E.U8 R10, desc[UR32][R8.64] ;  /* 0x00000020080a1981 */ /* 0x000f22000c1e1100 */
[----:B------:R-:W-:Y:S02]  /*c180*/  LOP3.LUT R237, R237, 0xffff, RZ, 0xc0, !PT ;  /* 0x0000ffffeded7812 */ /* 0x000fe400078ec0ff */
[----:B------:R-:W-:Y:S02]  /*c190*/  LOP3.LUT R236, R236, 0xffff, RZ, 0xc0, !PT ;  /* 0x0000ffffecec7812 */ /* 0x000fe400078ec0ff */
[----:B------:R-:W-:-:S02]  /*c1a0*/  LOP3.LUT R235, R235, 0xffff, RZ, 0xc0, !PT ;  /* 0x0000ffffebeb7812 */ /* 0x000fc400078ec0ff */
[----:B------:R-:W-:Y:S02]  /*c1b0*/  LOP3.LUT R234, R234, 0xffff, RZ, 0xc0, !PT ;  /* 0x0000ffffeaea7812 */ /* 0x000fe400078ec0ff */
[----:B------:R-:W-:Y:S02]  /*c1c0*/  LOP3.LUT R233, R233, 0xffff, RZ, 0xc0, !PT ;  /* 0x0000ffffe9e97812 */ /* 0x000fe400078ec0ff */
[----:B------:R-:W-:Y:S02]  /*c1d0*/  LOP3.LUT R232, R232, 0xffff, RZ, 0xc0, !PT ;  /* 0x0000ffffe8e87812 */ /* 0x000fe400078ec0ff */
        /* <DEDUP_REMOVED lines=8> */
[----:B------:R-:W-:-:S02]  /*c260*/  PRMT R236, R237, 0x3340, R236 ;  /* 0x00003340edec7816 */ /* 0x000fc400000000ec */
[----:B0-----:R-:W-:Y:S02]  /*c270*/  PRMT R4, R235, 0x3340, R234 ;  /* 0x00003340eb047816 */ /* 0x001fe400000000ea */
[----:B------:R-:W-:Y:S02]  /*c280*/  PRMT R232, R233, 0x3340, R232 ;  /* 0x00003340e9e87816 */ /* 0x000fe400000000e8 */
[----:B------:R-:W-:Y:S02]  /*c290*/  PRMT R5, R231, 0x3340, R230 ;  /* 0x00003340e7057816 */ /* 0x000fe400000000e6 */
[----:B------:R-:W-:Y:S02]  /*c2a0*/  PRMT R228, R229, 0x3340, R228 ;  /* 0x00003340e5e47816 */ /* 0x000fe400000000e4 */
[----:B------:R-:W-:Y:S02]  /*c2b0*/  PRMT R6, R227, 0x3340, R226 ;  /* 0x00003340e3067816 */ /* 0x000fe400000000e2 */
[----:B------:R-:W-:-:S02]  /*c2c0*/  PRMT R224, R225, 0x3340, R224 ;  /* 0x00003340e1e07816 */ /* 0x000fc400000000e0 */
[----:B------:R-:W-:Y:S02]  /*c2d0*/  PRMT R4, R236, 0x5410, R4 ;  /* 0x00005410ec047816 */ /* 0x000fe40000000004 */
[----:B------:R-:W-:Y:S02]  /*c2e0*/  PRMT R5, R232, 0x5410, R5 ;  /* 0x00005410e8057816 */ /* 0x000fe40000000005 */
[----:B------:R-:W-:Y:S02]  /*c2f0*/  PRMT R6, R228, 0x5410, R6 ;  /* 0x00005410e4067816 */ /* 0x000fe40000000006 */
[----:B------:R-:W-:Y:S01]  /*c300*/  PRMT R7, R224, 0x5410, R7 ;  /* 0x00005410e0077816 */ /* 0x000fe20000000007 */
[----:B------:R-:W-:Y:S01]  /*c310*/  BAR.SYNC.DEFER_BLOCKING 0x0 ;  /* 0x0000000000007b1d */ /* 0x000fe20000010000 */
[----:B------:R-:W-:Y:S02]  /*c320*/  ISETP.GE.AND P0, PT, R246, R3, PT ;  /* 0x00000003f600720c */ /* 0x000fe40003f06270 */
[----:B------:R-:W-:-:S03]  /*c330*/  SHF.R.S32.HI R113, RZ, 0x1f, R221 ;  /* 0x0000001fff717819 */ /* 0x000fc600000114dd */
[----:B------:R0:W-:Y:S01]  /*c340*/  STL [R1+0x112c], R0 ;  /* 0x00112c0001007387 */ /* 0x0001e20000100800 */
[----:B------:R-:W-:-:S03]  /*c350*/  PRMT R27, RZ, 0x7610, R27 ;  /* 0x00007610ff1b7816 */ /* 0x000fc6000000001b */
[----:B0-----:R-:W4:Y:S04]  /*c360*/  LDL.LU R0, [R1+0x770] ;  /* 0x0007700001007983 */ /* 0x001f280000300800 */
[----:B------:R-:W4:Y:S04]  /*c370*/  LDL R130, [R1+0x6dc] ;  /* 0x0006dc0001827983 */ /* 0x000f280000100800 */
[----:B------:R3:W-:Y:S01]  /*c380*/  STS.128 [R222+UR8], R4 ;  /* 0x00000004de007988 */ /* 0x0007e20008000c08 */
[----:B------:R-:W-:-:S03]  /*c390*/  PRMT R25, RZ, 0x7610, R25 ;  /* 0x00007610ff197816 */ /* 0x000fc60000000019 */
[----:B------:R-:W4:Y:S01]  /*c3a0*/  LDL R9, [R1+0x6e8] ;  /* 0x0006e80001097983 */ /* 0x000f220000100800 */
[----:B------:R-:W-:-:S03]  /*c3b0*/  PRMT R24, RZ, 0x7610, R24 ;  /* 0x00007610ff187816 */ /* 0x000fc60000000018 */
[----:B------:R-:W4:Y:S01]  /*c3c0*/  LDL R8, [R1+0x6fc] ;  /* 0x0006fc0001087983 */ /* 0x000f220000100800 */
[----:B---3--:R-:W-:-:S03]  /*c3d0*/  IADD3 R4, P1, R221, R124, RZ ;  /* 0x0000007cdd047210 */ /* 0x008fc60007f3e0ff */
[----:B------:R-:W3:Y:S02]  /*c3e0*/  LDL R6, [R1+0x6e0] ;  /* 0x0006e00001067983 */ /* 0x000ee40000100800 */
[----:B------:R-:W-:Y:S02]  /*c3f0*/  IMAD.X R5, R113, 0x1, R135, P1 ;  /* 0x0000000171057824 */ /* 0x000fe400008e0687 */
[----:B------:R-:W3:Y:S04]  /*c400*/  LDL R124, [R1+0x6d8] ;  /* 0x0006d800017c7983 */ /* 0x000ee80000100800 */
[----:B------:R0:W3:Y:S01]  /*c410*/  @!P0 LDG.E.U8 R27, desc[UR32][R4.64] ;  /* 0x00000020041b8981 */ /* 0x0000e2000c1e1100 */
[----:B------:R-:W-:-:S03]  /*c420*/  PRMT R252, RZ, 0x7610, R252 ;  /* 0x00007610fffc7816 */ /* 0x000fc600000000fc */
[----:B------:R-:W3:Y:S01]  /*c430*/  LDL R7, [R1+0x704] ;  /* 0x0007040001077983 */ /* 0x000ee20000100800 */
[----:B0-----:R-:W-:-:S03]  /*c440*/  IADD3 R4, P1, R221, R132, RZ ;  /* 0x00000084dd047210 */ /* 0x001fc60007f3e0ff */
[----:B------:R-:W3:Y:S02]  /*c450*/  LDL R132, [R1+0x6e4] ;  /* 0x0006e40001847983 */ /* 0x000ee40000100800 */
[----:B------:R-:W-:Y:S02]  /*c460*/  IMAD.X R5, R113, 0x1, R129, P1 ;  /* 0x0000000171057824 */ /* 0x000fe400008e0681 */
[----:B------:R-:W3:Y:S04]  /*c470*/  LDL R129, [R1+0x6ec] ;  /* 0x0006ec0001817983 */ /* 0x000ee80000100800 */
[----:B------:R0:W3:Y:S02]  /*c480*/  @!P0 LDG.E.U8 R25, desc[UR32][R4.64] ;  /* 0x0000002004198981 */ /* 0x0000e4000c1e1100 */
[----:B0-----:R-:W-:-:S02]  /*c490*/  IADD3 R4, P1, R221, R134, RZ ;  /* 0x00000086dd047210 */ /* 0x001fc40007f3e0ff */
[----:B------:R-:W-:Y:S01]  /*c4a0*/  PRMT R251, RZ, 0x7610, R251 ;  /* 0x00007610fffb7816 */ /* 0x000fe200000000fb */
[----:B------:R-:W3:Y:S02]  /*c4b0*/  LDL R134, [R1+0x734] ;  /* 0x0007340001867983 */ /* 0x000ee40000100800 */
[----:B------:R-:W-:Y:S02]  /*c4c0*/  IMAD.X R5, R113, 0x1, R128, P1 ;  /* 0x0000000171057824 */ /* 0x000fe400008e0680 */
[----:B------:R-:W3:Y:S04]  /*c4d0*/  LDL R128, [R1+0x6f4] ;  /* 0x0006f40001807983 */ /* 0x000ee80000100800 */
[----:B------:R0:W3:Y:S02]  /*c4e0*/  @!P0 LDG.E.U8 R24, desc[UR32][R4.64] ;  /* 0x0000002004188981 */ /* 0x0000e4000c1e1100 */
[----:B0-----:R-:W-:-:S02]  /*c4f0*/  IADD3 R4, P1, R221, R127, RZ ;  /* 0x0000007fdd047210 */ /* 0x001fc40007f3e0ff */
[----:B------:R-:W3:Y:S03]  /*c500*/  LDL R127, [R1+0x6f0] ;  /* 0x0006f000017f7983 */ /* 0x000ee60000100800 */
[----:B------:R-:W-:Y:S01]  /*c510*/  IMAD.X R5, R113, 0x1, R133, P1 ;  /* 0x0000000171057824 */ /* 0x000fe200008e0685 */
[----:B------:R-:W-:Y:S01]  /*c520*/  PRMT R250, RZ, 0x7610, R250 ;  /* 0x00007610fffa7816 */ /* 0x000fe200000000fa */
[----:B------:R-:W3:Y:S04]  /*c530*/  LDL R133, [R1+0x730] ;  /* 0x0007300001857983 */ /* 0x000ee80000100800 */
[----:B------:R0:W3:Y:S02]  /*c540*/  @!P0 LDG.E.U8 R252, desc[UR32][R4.64] ;  /* 0x0000002004fc8981 */ /* 0x0000e4000c1e1100 */
[----:B0-----:R-:W-:-:S02]  /*c550*/  IADD3 R4, P1, R221, R131, RZ ;  /* 0x00000083dd047210 */ /* 0x001fc40007f3e0ff */
[----:B------:R-:W3:Y:S03]  /*c560*/  LDL R131, [R1+0x6f8] ;  /* 0x0006f80001837983 */ /* 0x000ee60000100800 */
[----:B--2---:R-:W-:Y:S02]  /*c570*/  IMAD.X R5, R113, 0x1, R2, P1 ;  /* 0x0000000171057824 */ /* 0x004fe400008e0602 */
[----:B------:R-:W2:Y:S04]  /*c580*/  LDL R2, [R1+0x700] ;  /* 0x0007000001027983 */ /* 0x000ea80000100800 */
[----:B------:R4:W2:Y:S01]  /*c590*/  @!P0 LDG.E.U8 R251, desc[UR32][R4.64] ;  /* 0x0000002004fb8981 */ /* 0x0008a2000c1e1100 */
[----:B------:R-:W-:-:S02]  /*c5a0*/  PRMT R249, RZ, 0x7610, R249 ;  /* 0x00007610fff97816 */ /* 0x000fc400000000f9 */
[----:B------:R-:W-:Y:S02]  /*c5b0*/  PRMT R248, RZ, 0x7610, R248 ;  /* 0x00007610fff87816 */ /* 0x000fe400000000f8 */
[----:B------:R-:W-:Y:S02]  /*c5c0*/  PRMT R247, RZ, 0x7610, R247 ;  /* 0x00007610fff77816 */ /* 0x000fe400000000f7 */
[----:B------:R-:W-:Y:S02]  /*c5d0*/  PRMT R245, RZ, 0x7610, R245 ;  /* 0x00007610fff57816 */ /* 0x000fe400000000f5 */
[----:B----4-:R-:W-:Y:S02]  /*c5e0*/  IADD3 R4, P1, R221, R130, RZ ;  /* 0x00000082dd047210 */ /* 0x010fe40007f3e0ff */
[----:B------:R-:W4:Y:S03]  /*c5f0*/  LDL R130, [R1+0x70c] ;  /* 0x00070c0001827983 */ /* 0x000f260000100800 */
[----:B---3--:R-:W-:-:S02]  /*c600*/  IMAD.X R5, R113, 0x1, R124, P1 ;  /* 0x0000000171057824 */ /* 0x008fc400008e067c */
[----:B------:R-:W3:Y:S04]  /*c610*/  LDL R124, [R1+0x708] ;  /* 0x00070800017c7983 */ /* 0x000ee80000100800 */
[----:B------:R0:W3:Y:S02]  /*c620*/  @!P0 LDG.E.U8 R250, desc[UR32][R4.64] ;  /* 0x0000002004fa8981 */ /* 0x0000e4000c1e1100 */
[----:B0-----:R-:W-:Y:S02]  /*c630*/  IADD3 R4, P1, R221, R132, RZ ;  /* 0x00000084dd047210 */ /* 0x001fe40007f3e0ff */
[----:B------:R-:W-:Y:S01]  /*c640*/  PRMT R244, RZ, 0x7610, R244 ;  /* 0x00007610fff47816 */ /* 0x000fe200000000f4 */
[----:B------:R-:W3:Y:S02]  /*c650*/  LDL R132, [R1+0x744] ;  /* 0x0007440001847983 */ /* 0x000ee40000100800 */
[----:B------:R-:W-:-:S02]  /*c660*/  IMAD.X R5, R113, 0x1, R6, P1 ;  /* 0x0000000171057824 */ /* 0x000fc400008e0606 */
[----:B------:R-:W3:Y:S04]  /*c670*/  LDL R6, [R1+0x714] ;  /* 0x0007140001067983 */ /* 0x000ee80000100800 */
[----:B------:R0:W3:Y:S02]  /*c680*/  @!P0 LDG.E.U8 R249, desc[UR32][R4.64] ;  /* 0x0000002004f98981 */ /* 0x0000e4000c1e1100 */
[----:B0-----:R-:W-:Y:S02]  /*c690*/  IADD3 R4, P1, R221, R129, RZ ;  /* 0x00000081dd047210 */ /* 0x001fe40007f3e0ff */
[----:B------:R-:W3:Y:S03]  /*c6a0*/  LDL R129, [R1+0x710] ;  /* 0x0007100001817983 */ /* 0x000ee60000100800 */
        /* <DEDUP_REMOVED lines=22> */
[----:B----4-:R-:W-:Y:S02]  /*c810*/  IADD3 R4, P1, R221, R130, RZ ;  /* 0x00000082dd047210 */ /* 0x010fe40007f3e0ff */
[----:B------:R-:W4:Y:S03]  /*c820*/  LDL R130, [R1+0x748] ;  /* 0x0007480001827983 */ /* 0x000f260000100800 */
[----:B---3--:R-:W-:Y:S02]  /*c830*/  IMAD.X R5, R113, 0x1, R124, P1 ;  /* 0x0000000171057824 */ /* 0x008fe400008e067c */
[----:B------:R-:W3:Y:S04]  /*c840*/  LDL R124, [R1+0x73c] ;  /* 0x00073c00017c7983 */ /* 0x000ee80000100800 */
[----:B------:R0:W4:Y:S02]  /*c850*/  @!P0 LDG.E.U8 R243, desc[UR32][R4.64] ;  /* 0x0000002004f38981 */ /* 0x000124000c1e1100 */
[----:B0-----:R-:W-:-:S02]  /*c860*/  IADD3 R4, P1, R221, R6, RZ ;  /* 0x00000006dd047210 */ /* 0x001fc40007f3e0ff */
[----:B------:R-:W4:Y:S03]  /*c870*/  LDL R6, [R1+0x738] ;  /* 0x0007380001067983 */ /* 0x000f260000100800 */
[----:B------:R-:W-:Y:S02]  /*c880*/  IMAD.X R5, R113, 0x1, R129, P1 ;  /* 0x0000000171057824 */ /* 0x000fe400008e0681 */
[----:B------:R-:W4:Y:S04]  /*c890*/  LDL R129, [R1+0x754] ;  /* 0x0007540001817983 */ /* 0x000f280000100800 */
        /* <DEDUP_REMOVED lines=13> */
[----:B--2---:R-:W-:Y:S02]  /*c970*/  IMAD.X R5, R113, 0x1, R2, P1 ;  /* 0x0000000171057824 */ /* 0x004fe400008e0602 */
[----:B------:R-:W2:Y:S01]  /*c980*/  LDL R2, [R1+0x760] ;  /* 0x0007600001027983 */ /* 0x000ea20000100800 */
[----:B------:R-:W-:-:S06]  /*c990*/  PRMT R239, RZ, 0x7610, R239 ;  /* 0x00007610ffef7816 */ /* 0x000fcc00000000ef */
[----:B------:R0:W2:Y:S01]  /*c9a0*/  @!P0 LDG.E.U8 R239, desc[UR32][R4.64] ;  /* 0x0000002004ef8981 */ /* 0x0000a2000c1e1100 */
[----:B------:R-:W-:Y:S02]  /*c9b0*/  PRMT R238, RZ, 0x7610, R238 ;  /* 0x00007610ffee7816 */ /* 0x000fe400000000ee */
[----:B0-----:R-:W-:-:S05]  /*c9c0*/  IADD3 R4, P1, R221, R134, RZ ;  /* 0x00000086dd047210 */ /* 0x001fca0007f3e0ff */
[----:B------:R-:W-:-:S05]  /*c9d0*/  IMAD.X R5, R113, 0x1, R133, P1 ;  /* 0x0000000171057824 */ /* 0x000fca00008e0685 */
[----:B------:R3:W2:Y:S01]  /*c9e0*/  @!P0 LDG.E.U8 R238, desc[UR32][R4.64] ;  /* 0x0000002004ee8981 */ /* 0x0006a2000c1e1100 */
[----:B------:R-:W-:Y:S02]  /*c9f0*/  PRMT R237, RZ, 0x7610, R237 ;  /* 0x00007610ffed7816 */ /* 0x000fe400000000ed */
[----:B------:R-:W-:Y:S02]  /*ca00*/  PRMT R236, RZ, 0x7610, R236 ;  /* 0x00007610ffec7816 */ /* 0x000fe400000000ec */
[----:B------:R-:W-:Y:S02]  /*ca10*/  PRMT R235, RZ, 0x7610, R235 ;  /* 0x00007610ffeb7816 */ /* 0x000fe400000000eb */
[----:B------:R-:W-:Y:S02]  /*ca20*/  PRMT R234, RZ, 0x7610, R234 ;  /* 0x00007610ffea7816 */ /* 0x000fe400000000ea */
[----:B------:R-:W-:Y:S02]  /*ca30*/  PRMT R233, RZ, 0x7610, R233 ;  /* 0x00007610ffe97816 */ /* 0x000fe400000000e9 */
[----:B---3--:R-:W-:-:S02]  /*ca40*/  IADD3 R4, P1, R221, R124, RZ ;  /* 0x0000007cdd047210 */ /* 0x008fc40007f3e0ff */
[----:B------:R-:W3:Y:S03]  /*ca50*/  LDL R124, [R1+0x76c] ;  /* 0x00076c00017c7983 */ /* 0x000ee60000100800 */
[----:B----4-:R-:W-:Y:S02]  /*ca60*/  IMAD.X R5, R113, 0x1, R6, P1 ;  /* 0x0000000171057824 */ /* 0x010fe400008e0606 */
[----:B------:R-:W4:Y:S04]  /*ca70*/  LDL R6, [R1+0x768] ;  /* 0x0007680001067983 */ /* 0x000f280000100800 */
[----:B------:R0:W4:Y:S02]  /*ca80*/  @!P0 LDG.E.U8 R237, desc[UR32][R4.64] ;  /* 0x0000002004ed8981 */ /* 0x000124000c1e1100 */
[----:B0-----:R-:W-:-:S05]  /*ca90*/  IADD3 R4, P1, R221, R132, RZ ;  /* 0x00000084dd047210 */ /* 0x001fca0007f3e0ff */
[----:B------:R-:W-:Y:S02]  /*caa0*/  IMAD.X R5, R113, 0x1, R9, P1 ;  /* 0x0000000171057824 */ /* 0x000fe400008e0609 */
[----:B------:R-:W4:Y:S04]  /*cab0*/  LDL R9, [R1+0x774] ;  /* 0x0007740001097983 */ /* 0x000f280000100800 */
[----:B------:R0:W4:Y:S02]  /*cac0*/  @!P0 LDG.E.U8 R236, desc[UR32][R4.64] ;  /* 0x0000002004ec8981 */ /* 0x000124000c1e1100 */
[----:B0-----:R-:W-:-:S05]  /*cad0*/  IADD3 R4, P1, R221, R131, RZ ;  /* 0x00000083dd047210 */ /* 0x001fca0007f3e0ff */
[----:B------:R-:W-:-:S05]  /*cae0*/  IMAD.X R5, R113, 0x1, R130, P1 ;  /* 0x0000000171057824 */ /* 0x000fca00008e0682 */
        /* <DEDUP_REMOVED lines=9> */
[----:B--2---:R-:W-:Y:S02]  /*cb80*/  IMAD.X R5, R113, 0x1, R2, P1 ;  /* 0x0000000171057824 */ /* 0x004fe400008e0602 */
[----:B------:R-:W2:Y:S04]  /*cb90*/  LDL R2, [R1+0x784] ;  /* 0x0007840001027983 */ /* 0x000ea80000100800 */
[----:B------:R-:W2:Y:S01]  /*cba0*/  LDL.LU R220, [R1+0x778] ;  /* 0x0007780001dc7983 */ /* 0x000ea20000300800 */
[----:B------:R-:W-:Y:S02]  /*cbb0*/  PRMT R232, RZ, 0x7610, R232 ;  /* 0x00007610ffe87816 */ /* 0x000fe400000000e8 */
[----:B------:R-:W-:Y:S01]  /*cbc0*/  PRMT R231, RZ, 0x7610, R231 ;  /* 0x00007610ffe77816 */ /* 0x000fe200000000e7 */
[----:B------:R-:W2:Y:S04]  /*cbd0*/  LDL.LU R219, [R1+0x780] ;  /* 0x0007800001db7983 */ /* 0x000ea80000300800 */
[----:B------:R0:W2:Y:S02]  /*cbe0*/  @!P0 LDG.E.U8 R232, desc[UR32][R4.64] ;  /* 0x0000002004e88981 */ /* 0x0000a4000c1e1100 */
[----:B0-----:R-:W-:-:S02]  /*cbf0*/  LOP3.LUT R5, R126, 0xffff, RZ, 0xc0, !PT ;  /* 0x0000ffff7e057812 */ /* 0x001fc400078ec0ff */
[----:B------:R-:W-:-:S04]  /*cc00*/  LOP3.LUT R4, R125, 0xffff, RZ, 0xc0, !PT ;  /* 0x0000ffff7d047812 */ /* 0x000fc800078ec0ff */
[----:B------:R-:W-:Y:S02]  /*cc10*/  PRMT R7, R5, 0x3340, R4 ;  /* 0x0000334005077816 */ /* 0x000fe40000000004 */
[----:B------:R-:W-:Y:S01]  /*cc20*/  PRMT R230, RZ, 0x7610, R230 ;  /* 0x00007610ffe67816 */ /* 0x000fe200000000e6 */
[----:B------:R-:W-:Y:S04]  /*cc30*/  STL [R1+0x1138], R0 ;  /* 0x0011380001007387 */ /* 0x000fe80000100800 */
[----:B------:R-:W2:Y:S01]  /*cc40*/  LDL.LU R218, [R1+0x788] ;  /* 0x0007880001da7983 */ /* 0x000ea20000300800 */
[----:B---3--:R-:W-:-:S05]  /*cc50*/  IADD3 R4, P1, R221, R124, RZ ;  /* 0x0000007cdd047210 */ /* 0x008fca0007f3e0ff */
[----:B----4-:R-:W-:-:S05]  /*cc60*/  IMAD.X R5, R113, 0x1, R6, P1 ;  /* 0x0000000171057824 */ /* 0x010fca00008e0606 */
[----:B------:R0:W3:Y:S02]  /*cc70*/  @!P0 LDG.E.U8 R231, desc[UR32][R4.64] ;  /* 0x0000002004e78981 */ /* 0x0000e4000c1e1100 */
[----:B0-----:R-:W-:Y:S02]  /*cc80*/  LOP3.LUT R5, R123, 0xffff, RZ, 0xc0, !PT ;  /* 0x0000ffff7b057812 */ /* 0x001fe400078ec0ff */
[----:B------:R-:W-:-:S04]  /*cc90*/  LOP3.LUT R4, R122, 0xffff, RZ, 0xc0, !PT ;  /* 0x0000ffff7a047812 */ /* 0x000fc800078ec0ff */
[----:B------:R-:W-:Y:S02]  /*cca0*/  PRMT R6, R5, 0x3340, R4 ;  /* 0x0000334005067816 */ /* 0x000fe40000000004 */
[----:B------:R-:W-:-:S05]  /*ccb0*/  IADD3 R4, P1, R221, R9, RZ ;  /* 0x00000009dd047210 */ /* 0x000fca0007f3e0ff */
[----:B------:R-:W-:-:S05]  /*ccc0*/  IMAD.X R5, R113, 0x1, R0, P1 ;  /* 0x0000000171057824 */ /* 0x000fca00008e0600 */
[----:B------:R0:W4:Y:S02]  /*ccd0*/  @!P0 LDG.E.U8 R230, desc[UR32][R4.64] ;  /* 0x0000002004e68981 */ /* 0x000124000c1e1100 */
[----:B0-----:R-:W-:Y:S02]  /*cce0*/  LOP3.LUT R5, R121, 0xffff, RZ, 0xc0, !PT ;  /* 0x0000ffff79057812 */ /* 0x001fe400078ec0ff */
[----:B------:R-:W-:-:S04]  /*ccf0*/  LOP3.LUT R4, R111, 0xffff, RZ, 0xc0, !PT ;  /* 0x0000ffff6f047812 */ /* 0x000fc800078ec0ff */
[----:B------:R-:W-:Y:S02]  /*cd00*/  PRMT R111, R5, 0x3340, R4 ;  /* 0x00003340056f7816 */ /* 0x000fe40000000004 */
[----:B------:R-:W-:-:S05]  /*cd10*/  IADD3 R4, P1, R221, R8, RZ ;  /* 0x00000008dd047210 */ /* 0x000fca0007f3e0ff */
[----:B--2---:R-:W-:Y:S01]  /*cd20*/  IMAD.X R5, R113, 0x1, R220, P1 ;  /* 0x0000000171057824 */ /* 0x004fe200008e06dc */
[----:B------:R0:W-:Y:S04]  /*cd30*/  STL [R1+0x113c], R220 ;  /* 0x00113cdc01007387 */ /* 0x0001e80000100800 */
[----:B0-----:R-:W2:Y:S01]  /*cd40*/  LDL.LU R220, [R1+0x78c] ;  /* 0x00078c0001dc7983 */ /* 0x001ea20000300800 */
[----:B------:R-:W-:Y:S02]  /*cd50*/  PRMT R229, RZ, 0x7610, R229 ;  /* 0x00007610ffe57816 */ /* 0x000fe400000000e5 */
[----:B------:R-:W-:Y:S01]  /*cd60*/  PRMT R228, RZ, 0x7610, R228 ;  /* 0x00007610ffe47816 */ /* 0x000fe200000000e4 */
[----:B------:R-:W3:Y:S04]  /*cd70*/  LDL.LU R0, [R1+0x794] ;  /* 0x0007940001007983 */ /* 0x000ee80000300800 */
[----:B------:R0:W4:Y:S04]  /*cd80*/  @!P0 LDG.E.U8 R229, desc[UR32][R4.64] ;  /* 0x0000002004e58981 */ /* 0x000128000c1e1100 */
[----:B------:R-:W4:Y:S01]  /*cd90*/  LDL.LU R217, [R1+0x790] ;  /* 0x0007900001d97983 */ /* 0x000f220000300800 */
[----:B0-----:R-:W-:-:S02]  /*cda0*/  LOP3.LUT R5, R120, 0xffff, RZ, 0xc0, !PT ;  /* 0x0000ffff78057812 */ /* 0x001fc400078ec0ff */
[----:B------:R-:W-:-:S04]  /*cdb0*/  LOP3.LUT R4, R112, 0xffff, RZ, 0xc0, !PT ;  /* 0x0000ffff70047812 */ /* 0x000fc800078ec0ff */
[----:B------:R-:W-:Y:S02]  /*cdc0*/  PRMT R112, R5, 0x3340, R4 ;  /* 0x0000334005707816 */ /* 0x000fe40000000004 */
[----:B------:R-:W-:-:S05]  /*cdd0*/  IADD3 R4, P1, R221, R2, RZ ;  /* 0x00000002dd047210 */ /* 0x000fca0007f3e0ff */
[----:B------:R-:W-:-:S05]  /*cde0*/  IMAD.X R5, R113, 0x1, R219, P1 ;  /* 0x0000000171057824 */ /* 0x000fca00008e06db */
[----:B------:R0:W4:Y:S04]  /*cdf0*/  @!P0 LDG.E.U8 R228, desc[UR32][R4.64] ;  /* 0x0000002004e48981 */ /* 0x000128000c1e1100 */
[----:B------:R-:W-:Y:S04]  /*ce00*/  STL [R1+0x1140], R219 ;  /* 0x001140db01007387 */ /* 0x000fe80000100800 */
[----:B------:R-:W4:Y:S01]  /*ce10*/  LDL.LU R2, [R1+0x79c] ;  /* 0x00079c0001027983 */ /* 0x000f220000300800 */
[----:B0-----:R-:W-:Y:S02]  /*ce20*/  LOP3.LUT R5, R119, 0xffff, RZ, 0xc0, !PT ;  /* 0x0000ffff77057812 */ /* 0x001fe400078ec0ff */
[----:B------:R-:W-:Y:S01]  /*ce30*/  LOP3.LUT R4, R109, 0xffff, RZ, 0xc0, !PT ;  /* 0x0000ffff6d047812 */ /* 0x000fe200078ec0ff */
[----:B------:R-:W4:Y:S03]  /*ce40*/  LDL.LU R216, [R1+0x798] ;  /* 0x0007980001d87983 */ /* 0x000f260000300800 */
[----:B------:R-:W-:-:S02]  /*ce50*/  PRMT R109, R5, 0x3340, R4 ;  /* 0x00003340056d7816 */ /* 0x000fc40000000004 */
[----:B--2---:R-:W-:Y:S01]  /*ce60*/  IADD3 R4, P1, R221, R220, RZ ;  /* 0x000000dcdd047210 */ /* 0x004fe20007f3e0ff */
[----:B------:R-:W-:Y:S04]  /*ce70*/  STL [R1+0x1144], R220 ;  /* 0x001144dc01007387 */ /* 0x000fe80000100800 */
[----:B------:R-:W-:Y:S01]  /*ce80*/  IMAD.X R5, R113, 0x1, R218, P1 ;  /* 0x0000000171057824 */ /* 0x000fe200008e06da */
[----:B------:R0:W-:Y:S04]  /*ce90*/  STL [R1+0x1130], R218 ;  /* 0x001130da01007387 */ /* 0x0001e80000100800 */
[----:B0-----:R-:W2:Y:S04]  /*cea0*/  LDL.LU R218, [R1+0x7a4] ;  /* 0x0007a40001da7983 */ /* 0x001ea80000300800 */
[----:B------:R-:W2:Y:S04]  /*ceb0*/  LDL.LU R246, [R1+0x7a0] ;  /* 0x0007a00001f67983 */ /* 0x000ea80000300800 */
[----:B------:R-:W2:Y:S04]  /*cec0*/  LDL.LU R220, [R1+0x6ac] ;  /* 0x0006ac0001dc7983 */ /* 0x000ea80000300800 */
[----:B------:R-:W2:Y:S04]  /*ced0*/  LDL.LU R219, [R1+0x6a8] ;  /* 0x0006a80001db7983 */ /* 0x000ea80000300800 */
[----:B------:R-:W3:Y:S04]  /*cee0*/  LDL.LU.64 R152, [R1+0x200] ;  /* 0x0002000001987983 */ /* 0x000ee80000300a00 */
[----:B------:R-:W4:Y:S04]  /*cef0*/  LDL.LU.64 R154, [R1+0x208] ;  /* 0x00020800019a7983 */ /* 0x000f280000300a00 */
[----:B------:R-:W2:Y:S04]  /*cf00*/  LDL.LU.64 R156, [R1+0x210] ;  /* 0x00021000019c7983 */ /* 0x000ea80000300a00 */
        /* <DEDUP_REMOVED lines=29> */
[----:B----4-:R-:W-:Y:S04]  /*d0e0*/  STL.64 [R1+0x1540], R214 ;  /* 0x001540d601007387 */ /* 0x010fe80000100a00 */
[----:B---3--:R-:W-:Y:S04]  /*d0f0*/  STL.64 [R1+0x1538], R212 ;  /* 0x001538d401007387 */ /* 0x008fe80000100a00 */
[----:B--2---:R-:W-:Y:S04]  /*d100*/  STL.64 [R1+0x1530], R210 ;  /* 0x001530d201007387 */ /* 0x004fe80000100a00 */
        /* <DEDUP_REMOVED lines=29> */
[----:B0-----:R-:W2:Y:S04]  /*d2e0*/  LDL.LU.64 R152, [R1+0x300] ;  /* 0x0003000001987983 */ /* 0x001ea80000300a00 */
        /* <DEDUP_REMOVED lines=30> */
[----:B------:R-:W3:Y:S01]  /*d4d0*/  LDL.LU.64 R214, [R1+0x3f8] ;  /* 0x0003f80001d67983 */ /* 0x000ee20000300a00 */
[----:B------:R-:W-:-:S06]  /*d4e0*/  PRMT R227, RZ, 0x7610, R227 ;  /* 0x00007610ffe37816 */ /* 0x000fcc00000000e3 */
[----:B------:R0:W4:Y:S01]  /*d4f0*/  @!P0 LDG.E.U8 R227, desc[UR32][R4.64] ;  /* 0x0000002004e38981 */ /* 0x000122000c1e1100 */
[----:B------:R-:W-:Y:S02]  /*d500*/  PRMT R226, RZ, 0x7610, R226 ;  /* 0x00007610ffe27816 */ /* 0x000fe400000000e2 */
[----:B0-----:R-:W-:Y:S02]  /*d510*/  LOP3.LUT R5, R118, 0xffff, RZ, 0xc0, !PT ;  /* 0x0000ffff76057812 */ /* 0x001fe400078ec0ff */
[----:B------:R-:W-:-:S04]  /*d520*/  LOP3.LUT R4, R110, 0xffff, RZ, 0xc0, !PT ;  /* 0x0000ffff6e047812 */ /* 0x000fc800078ec0ff */
[----:B------:R-:W-:Y:S02]  /*d530*/  PRMT R110, R5, 0x3340, R4 ;  /* 0x00003340056e7816 */ /* 0x000fe40000000004 */
[----:B------:R-:W-:-:S05]  /*d540*/  IADD3 R4, P1, R221, R0, RZ ;  /* 0x00000000dd047210 */ /* 0x000fca0007f3e0ff */
[----:B------:R-:W-:-:S05]  /*d550*/  IMAD.X R5, R113, 0x1, R217, P1 ;  /* 0x0000000171057824 */ /* 0x000fca00008e06d9 */
        /* <DEDUP_REMOVED lines=16> */
[----:B0-----:R-:W-:Y:S02]  /*d660*/  PRMT R4, R7, 0x5410, R6 ;  /* 0x0000541007047816 */ /* 0x001fe40000000006 */
[----:B------:R-:W-:-:S05]  /*d670*/  IADD3 R6, P1, R221, R220, RZ ;  /* 0x000000dcdd067210 */ /* 0x000fca0007f3e0ff */
[----:B------:R-:W-:-:S05]  /*d680*/  IMAD.X R7, R113, 0x1, R219, P1 ;  /* 0x0000000171077824 */ /* 0x000fca00008e06db */
[----:B------:R0:W4:Y:S01]  /*d690*/  @!P0 LDG.E.U8 R223, desc[UR32][R6.64] ;  /* 0x0000002006df8981 */ /* 0x000122000c1e1100 */
[----:B------:R-:W-:Y:S02]  /*d6a0*/  PRMT R5, R111, 0x5410, R112 ;  /* 0x000054106f057816 */ /* 0x000fe40000000070 */
[----:B0-----:R-:W-:Y:S02]  /*d6b0*/  PRMT R6, R109, 0x5410, R110 ;  /* 0x000054106d067816 */ /* 0x001fe4000000006e */
[----:B------:R-:W-:-:S05]  /*d6c0*/  PRMT R7, R9, 0x5410, R8 ;  /* 0x0000541009077816 */ /* 0x000fca0000000008 */
[----:B------:R0:W-:Y:S02]  /*d6d0*/  STS.128 [R222+UR8+0x1000], R4 ;  /* 0x00100004de007988 */ /* 0x0001e40008000c08 */
[----:B0-----:R-:W-:Y:S02]  /*d6e0*/  LOP3.LUT R7, R108, 0xffff, RZ, 0xc0, !PT ;  /* 0x0000ffff6c077812 */ /* 0x001fe400078ec0ff */
[----:B------:R-:W-:Y:S02]  /*d6f0*/  LOP3.LUT R6, R107, 0xffff, RZ, 0xc0, !PT ;  /* 0x0000ffff6b067812 */ /* 0x000fe400078ec0ff */
[----:B------:R-:W-:Y:S02]  /*d700*/  LOP3.LUT R5, R97, 0xffff, RZ, 0xc0, !PT ;  /* 0x0000ffff61057812 */ /* 0x000fe400078ec0ff */
[----:B------:R-:W-:Y:S02]  /*d710*/  LOP3.LUT R4, R96, 0xffff, RZ, 0xc0, !PT ;  /* 0x0000ffff60047812 */ /* 0x000fe400078ec0ff */
[----:B------:R-:W-:-:S02]  /*d720*/  PRMT R96, R7, 0x3340, R6 ;  /* 0x0000334007607816 */ /* 0x000fc40000000006 */
[----:B------:R-:W-:Y:S02]  /*d730*/  PRMT R97, R5, 0x3340, R4 ;  /* 0x0000334005617816 */ /* 0x000fe40000000004 */
[----:B------:R-:W-:Y:S02]  /*d740*/  LOP3.LUT R7, R106, 0xffff, RZ, 0xc0, !PT ;  /* 0x0000ffff6a077812 */ /* 0x000fe400078ec0ff */
[----:B------:R-:W-:Y:S02]  /*d750*/  LOP3.LUT R6, R105, 0xffff, RZ, 0xc0, !PT ;  /* 0x0000ffff69067812 */ /* 0x000fe400078ec0ff */
[----:B------:R-:W-:Y:S02]  /*d760*/  LOP3.LUT R5, R95, 0xffff, RZ, 0xc0, !PT ;  /* 0x0000ffff5f057812 */ /* 0x000fe400078ec0ff */
[----:B------:R-:W-:Y:S02]  /*d770*/  LOP3.LUT R4, R94, 0xffff, RZ, 0xc0, !PT ;  /* 0x0000ffff5e047812 */ /* 0x000fe400078ec0ff */
[----:B------:R-:W-:Y:S01]  /*d780*/  PRMT R94, R7, 0x3340, R6 ;  /* 0x00003340075e7816 */ /* 0x000fe20000000006 */
[----:B---3--:R-:W-:Y:S04]  /*d790*/  STL.64 [R1+0x1640], R214 ;  /* 0x001640d601007387 */ /* 0x008fe80000100a00 */
[----:B--2---:R-:W-:Y:S04]  /*d7a0*/  STL.64 [R1+0x1638], R212 ;  /* 0x001638d401007387 */ /* 0x004fe80000100a00 */
[----:B----4-:R-:W-:Y:S04]  /*d7b0*/  STL.64 [R1+0x1630], R210 ;  /* 0x001630d201007387 */ /* 0x010fe80000100a00 */
        /* <DEDUP_REMOVED lines=30> */
[----:B------:R-:W2:Y:S04]  /*d9a0*/  LDL.LU.64 R154, [R1+0x408] ;  /* 0x00040800019a7983 */ /* 0x000ea80000300a00 */
        /* <DEDUP_REMOVED lines=29> */
[----:B------:R-:W2:Y:S01]  /*db80*/  LDL.LU.64 R214, [R1+0x4f8] ;  /* 0x0004f80001d67983 */ /* 0x000ea20000300a00 */
[----:B------:R-:W-:-:S02]  /*db90*/  PRMT R95, R5, 0x3340, R4 ;  /* 0x00003340055f7816 */ /* 0x000fc40000000004 */
[----:B------:R-:W-:Y:S02]  /*dba0*/  LOP3.LUT R7, R104, 0xffff, RZ, 0xc0, !PT ;  /* 0x0000ffff68077812 */ /* 0x000fe400078ec0ff */
[----:B------:R-:W-:Y:S02]  /*dbb0*/  LOP3.LUT R6, R103, 0xffff, RZ, 0xc0, !PT ;  /* 0x0000ffff67067812 */ /* 0x000fe400078ec0ff */
[----:B------:R-:W-:Y:S02]  /*dbc0*/  LOP3.LUT R5, R102, 0xffff, RZ, 0xc0, !PT ;  /* 0x0000ffff66057812 */ /* 0x000fe400078ec0ff */
[----:B------:R-:W-:Y:S02]  /*dbd0*/  LOP3.LUT R4, R93, 0xffff, RZ, 0xc0, !PT ;  /* 0x0000ffff5d047812 */ /* 0x000fe400078ec0ff */
[----:B------:R-:W-:Y:S02]  /*dbe0*/  PRMT R93, R7, 0x3340, R6 ;  /* 0x00003340075d7816 */ /* 0x000fe40000000006 */
[----:B------:R-:W-:-:S02]  /*dbf0*/  PRMT R9, R5, 0x3340, R4 ;  /* 0x0000334005097816 */ /* 0x000fc40000000004 */
[----:B------:R-:W-:Y:S02]  /*dc00*/  LOP3.LUT R7, R101, 0xffff, RZ, 0xc0, !PT ;  /* 0x0000ffff65077812 */ /* 0x000fe400078ec0ff */
[----:B------:R-:W-:Y:S02]  /*dc10*/  LOP3.LUT R6, R100, 0xffff, RZ, 0xc0, !PT ;  /* 0x0000ffff64067812 */ /* 0x000fe400078ec0ff */
[----:B------:R-:W-:Y:S02]  /*dc20*/  LOP3.LUT R5, R99, 0xffff, RZ, 0xc0, !PT ;  /* 0x0000ffff63057812 */ /* 0x000fe400078ec0ff */
[----:B------:R-:W-:Y:S02]  /*dc30*/  LOP3.LUT R4, R98, 0xffff, RZ, 0xc0, !PT ;  /* 0x0000ffff62047812 */ /* 0x000fe400078ec0ff */
[----:B------:R-:W-:Y:S02]  /*dc40*/  PRMT R8, R7, 0x3340, R6 ;  /* 0x0000334007087816 */ /* 0x000fe40000000006 */
[----:B------:R-:W-:-:S02]  /*dc50*/  PRMT R7, R5, 0x3340, R4 ;  /* 0x0000334005077816 */ /* 0x000fc40000000004 */
[----:B------:R-:W-:Y:S02]  /*dc60*/  PRMT R4, R96, 0x5410, R97 ;  /* 0x0000541060047816 */ /* 0x000fe40000000061 */
[----:B------:R-:W-:Y:S02]  /*dc70*/  PRMT R5, R94, 0x5410, R95 ;  /* 0x000054105e057816 */ /* 0x000fe4000000005f */
[----:B------:R-:W-:Y:S02]  /*dc80*/  PRMT R6, R93, 0x5410, R9 ;  /* 0x000054105d067816 */ /* 0x000fe40000000009 */
[----:B------:R-:W-:-:S05]  /*dc90*/  PRMT R7, R8, 0x5410, R7 ;  /* 0x0000541008077816 */ /* 0x000fca0000000007 */
[----:B------:R0:W-:Y:S02]  /*dca0*/  STS.128 [R222+UR8+0x2000], R4 ;  /* 0x00200004de007988 */ /* 0x0001e40008000c08 */
[----:B0-----:R-:W-:Y:S02]  /*dcb0*/  LOP3.LUT R5, R92, 0xffff, RZ, 0xc0, !PT ;  /* 0x0000ffff5c057812 */ /* 0x001fe400078ec0ff */
[----:B------:R-:W-:Y:S02]  /*dcc0*/  LOP3.LUT R4, R59, 0xffff, RZ, 0xc0, !PT ;  /* 0x0000ffff3b047812 */ /* 0x000fe400078ec0ff */
[----:B------:R-:W-:Y:S02]  /*dcd0*/  LOP3.LUT R7, R91, 0xffff, RZ, 0xc0, !PT ;  /* 0x0000ffff5b077812 */ /* 0x000fe400078ec0ff */
[----:B------:R-:W-:Y:S02]  /*dce0*/  PRMT R59, R5, 0x3340, R4 ;  /* 0x00003340053b7816 */ /* 0x000fe40000000004 */
[----:B------:R-:W-:-:S02]  /*dcf0*/  LOP3.LUT R6, R90, 0xffff, RZ, 0xc0, !PT ;  /* 0x0000ffff5a067812 */ /* 0x000fc400078ec0ff */
[----:B------:R-:W-:Y:S02]  /*dd00*/  LOP3.LUT R5, R60, 0xffff, RZ, 0xc0, !PT ;  /* 0x0000ffff3c057812 */ /* 0x000fe400078ec0ff */
[----:B------:R-:W-:Y:S02]  /*dd10*/  LOP3.LUT R4, R57, 0xffff, RZ, 0xc0, !PT ;  /* 0x0000ffff39047812 */ /* 0x000fe400078ec0ff */
[----:B------:R-:W-:Y:S02]  /*dd20*/  PRMT R60, R7, 0x3340, R6 ;  /* 0x00003340073c7816 */ /* 0x000fe40000000006 */
[----:B------:R-:W-:Y:S02]  /*dd30*/  PRMT R57, R5, 0x3340, R4 ;  /* 0x0000334005397816 */ /* 0x000fe40000000004 */
[----:B------:R-:W-:Y:S02]  /*dd40*/  LOP3.LUT R7, R89, 0xffff, RZ, 0xc0, !PT ;  /* 0x0000ffff59077812 */ /* 0x000fe400078ec0ff */
[----:B------:R-:W-:-:S02]  /*dd50*/  LOP3.LUT R6, R88, 0xffff, RZ, 0xc0, !PT ;  /* 0x0000ffff58067812 */ /* 0x000fc400078ec0ff */
[----:B------:R-:W-:Y:S01]  /*dd60*/  LOP3.LUT R5, R58, 0xffff, RZ, 0xc0, !PT ;  /* 0x0000ffff3a057812 */ /* 0x000fe200078ec0ff */
[----:B------:R-:W-:Y:S01]  /*dd70*/  UMOV UR13, 0xc0000010 ;  /* 0xc0000010000d7882 */ /* 0x000fe20000000000 */
[----:B------:R-:W-:Y:S01]  /*dd80*/  LOP3.LUT R4, R55, 0xffff, RZ, 0xc0, !PT ;  /* 0x0000ffff37047812 */ /* 0x000fe200078ec0ff */
[----:B------:R-:W3:Y:S01]  /*dd90*/  LDL.LU.64 R88, [R1+0x100] ;  /* 0x0001000001587983 */ /* 0x000ee20000300a00 */
[----:B------:R-:W-:Y:S02]  /*dda0*/  PRMT R58, R7, 0x3340, R6 ;  /* 0x00003340073a7816 */ /* 0x000fe40000000006 */
[----:B------:R-:W-:Y:S01]  /*ddb0*/  PRMT R55, R5, 0x3340, R4 ;  /* 0x0000334005377816 */ /* 0x000fe20000000004 */
[----:B------:R-:W3:Y:S01]  /*ddc0*/  LDL.LU.64 R90, [R1+0x108] ;  /* 0x00010800015a7983 */ /* 0x000ee20000300a00 */
[----:B------:R-:W-:Y:S02]  /*ddd0*/  LOP3.LUT R7, R87, 0xffff, RZ, 0xc0, !PT ;  /* 0x0000ffff57077812 */ /* 0x000fe400078ec0ff */
[----:B------:R-:W-:Y:S01]  /*dde0*/  LOP3.LUT R6, R86, 0xffff, RZ, 0xc0, !PT ;  /* 0x0000ffff56067812 */ /* 0x000fe200078ec0ff */
[----:B------:R-:W3:Y:S01]  /*ddf0*/  LDL.LU.64 R92, [R1+0x110] ;  /* 0x00011000015c7983 */ /* 0x000ee20000300a00 */
[----:B------:R-:W-:-:S02]  /*de00*/  LOP3.LUT R5, R56, 0xffff, RZ, 0xc0, !PT ;  /* 0x0000ffff38057812 */ /* 0x000fc400078ec0ff */
        /* <DEDUP_REMOVED lines=87> */
[----:B------:R-:W-:Y:S02]  /*e380*/  LOP3.LUT R6, R64, 0xffff, RZ, 0xc0, !PT ;  /* 0x0000ffff40067812 */ /* 0x000fe400078ec0ff */
[----:B------:R-:W-:-:S02]  /*e390*/  LOP3.LUT R5, R35, 0xffff, RZ, 0xc0, !PT ;  /* 0x0000ffff23057812 */ /* 0x000fc400078ec0ff */
[----:B------:R-:W-:Y:S02]  /*e3a0*/  LOP3.LUT R4, R33, 0xffff, RZ, 0xc0, !PT ;  /* 0x0000ffff21047812 */ /* 0x000fe400078ec0ff */
[----:B------:R-:W-:Y:S02]  /*e3b0*/  PRMT R35, R7, 0x3340, R5 ;  /* 0x0000334007237816 */ /* 0x000fe40000000005 */
[----:B------:R-:W-:Y:S02]  /*e3c0*/  PRMT R33, R6, 0x3340, R4 ;  /* 0x0000334006217816 */ /* 0x000fe40000000004 */
        /* <DEDUP_REMOVED lines=11> */
[----:B------:R-:W-:Y:S02]  /*e480*/  LOP3.LUT R4, R28, 0xffff, RZ, 0xc0, !PT ;  /* 0x0000ffff1c047812 */ /* 0x000fe400078ec0ff */
[----:B------:R-:W-:Y:S02]  /*e490*/  LOP3.LUT R21, R21, 0xffff, RZ, 0xc0, !PT ;  /* 0x0000ffff15157812 */ /* 0x000fe400078ec0ff */
[----:B------:R-:W-:Y:S02]  /*e4a0*/  PRMT R36, R7, 0x3340, R5 ;  /* 0x0000334007247816 */ /* 0x000fe40000000005 */
[----:B------:R-:W-:-:S02]  /*e4b0*/  LOP3.LUT R22, R22, 0xffff, RZ, 0xc0, !PT ;  /* 0x0000ffff16167812 */ /* 0x000fc400078ec0ff */
[----:B------:R-:W-:Y:S02]  /*e4c0*/  LOP3.LUT R18, R18, 0xffff, RZ, 0xc0, !PT ;  /* 0x0000ffff12127812 */ /* 0x000fe400078ec0ff */
[----:B------:R-:W-:Y:S02]  /*e4d0*/  LOP3.LUT R5, R29, 0xffff, RZ, 0xc0, !PT ;  /* 0x0000ffff1d057812 */ /* 0x000fe400078ec0ff */
[----:B------:R-:W-:Y:S02]  /*e4e0*/  LOP3.LUT R14, R14, 0xffff, RZ, 0xc0, !PT ;  /* 0x0000ffff0e0e7812 */ /* 0x000fe400078ec0ff */
[----:B------:R-:W-:Y:S02]  /*e4f0*/  LOP3.LUT R10, R10, 0xffff, RZ, 0xc0, !PT ;  /* 0x0000ffff0a0a7812 */ /* 0x000fe400078ec0ff */
[----:B------:R-:W-:Y:S02]  /*e500*/  PRMT R29, R4, 0x3340, R21 ;  /* 0x00003340041d7816 */ /* 0x000fe40000000015 */
[----:B------:R-:W-:-:S02]  /*e510*/  LOP3.LUT R4, R26, 0xffff, RZ, 0xc0, !PT ;  /* 0x0000ffff1a047812 */ /* 0x000fc400078ec0ff */
[----:B------:R-:W-:Y:S02]  /*e520*/  PRMT R26, R22, 0x3340, R18 ;  /* 0x00003340161a7816 */ /* 0x000fe40000000012 */
[----:B------:R-:W-:-:S04]  /*e530*/  PRMT R7, R14, 0x3340, R10 ;  /* 0x000033400e077816 */ /* 0x000fc8000000000a */
[----:B------:R-:W-:Y:S02]  /*e540*/  PRMT R7, R26, 0x5410, R7 ;  /* 0x000054101a077816 */ /* 0x000fe40000000007 */
[----:B------:R-:W0:Y:S01]  /*e550*/  S2R R26, SR_TID.X ;  /* 0x00000000001a7919 */ /* 0x000e220000002100 */
        /* <DEDUP_REMOVED lines=11> */
[----:B------:R-:W-:Y:S02]  /*e610*/  PRMT R31, R16, 0x3340, R12 ;  /* 0x00003340101f7816 */ /* 0x000fe4000000000c */
        /* <DEDUP_REMOVED lines=13> */
[----:B------:R-:W-:Y:S02]  /*e6f0*/  LOP3.LUT R28, R222, 0x10, RZ, 0x3c, !PT ;  /* 0x00000010de1c7812 */ /* 0x000fe400078e3cff */
[----:B------:R-:W-:Y:S02]  /*e700*/  PRMT R12, R50, 0x5410, R51 ;  /* 0x00005410320c7816 */ /* 0x000fe40000000033 */
[----:B------:R-:W-:Y:S02]  /*e710*/  PRMT R13, R43, 0x5410, R44 ;  /* 0x000054102b0d7816 */ /* 0x000fe4000000002c */
[----:B------:R-:W-:-:S02]  /*e720*/  PRMT R14, R35, 0x5410, R36 ;  /* 0x00005410230e7816 */ /* 0x000fc40000000024 */
[----:B------:R-:W-:Y:S02]  /*e730*/  PRMT R8, R52, 0x5410, R8 ;  /* 0x0000541034087816 */ /* 0x000fe40000000008 */
[----:B------:R-:W-:Y:S02]  /*e740*/  PRMT R9, R45, 0x5410, R9 ;  /* 0x000054102d097816 */ /* 0x000fe40000000009 */
[----:B------:R-:W-:Y:S02]  /*e750*/  PRMT R10, R37, 0x5410, R38 ;  /* 0x00005410250a7816 */ /* 0x000fe40000000026 */
[----:B------:R-:W-:Y:S01]  /*e760*/  PRMT R11, R29, 0x5410, R30 ;  /* 0x000054101d0b7816 */ /* 0x000fe2000000001e */
[----:B------:R-:W-:Y:S01]  /*e770*/  STS.128 [R222+UR8+0x3000], R20 ;  /* 0x00300014de007988 */ /* 0x000fe20008000c08 */
[----:B------:R-:W-:Y:S02]  /*e780*/  PRMT R4, R46, 0x5410, R47 ;  /* 0x000054102e047816 */ /* 0x000fe4000000002f */
[----:B------:R-:W-:-:S02]  /*e790*/  PRMT R5, R39, 0x5410, R40 ;  /* 0x0000541027057816 */ /* 0x000fc40000000028 */
[----:B------:R-:W-:Y:S01]  /*e7a0*/  PRMT R6, R32, 0x5410, R6 ;  /* 0x0000541020067816 */ /* 0x000fe20000000006 */
[----:B------:R-:W-:Y:S01]  /*e7b0*/  STS.128 [R28+UR8], R16 ;  /* 0x000000101c007988 */ /* 0x000fe20008000c08 */
[----:B0-----:R-:W-:-:S03]  /*e7c0*/  LOP3.LUT R26, R26, 0x7f, RZ, 0xc0, !PT ;  /* 0x0000007f1a1a7812 */ /* 0x001fc600078ec0ff */
[----:B------:R-:W-:Y:S04]  /*e7d0*/  STS.128 [R28+UR8+0x1000], R12 ;  /* 0x0010000c1c007988 */ /* 0x000fe80008000c08 */
[----:B------:R-:W-:Y:S04]  /*e7e0*/  STS.128 [R28+UR8+0x2000], R8 ;  /* 0x002000081c007988 */ /* 0x000fe80008000c08 */
[----:B------:R-:W-:Y:S04]  /*e7f0*/  STS.128 [R28+UR8+0x3000], R4 ;  /* 0x003000041c007988 */ /* 0x000fe80008000c08 */
[----:B------:R-:W-:Y:S04]  /*e800*/  STS.U8 [R26+UR8+0x4f00], R27 ;  /* 0x004f001b1a007988 */ /* 0x000fe80008000008 */
[----:B------:R0:W-:Y:S04]  /*e810*/  STS.U8 [R26+UR8+0x4e00], R24 ;  /* 0x004e00181a007988 */ /* 0x0001e80008000008 */
[----:B------:R-:W-:Y:S04]  /*e820*/  STS.U8 [R26+UR8+0x4d00], R251 ;  /* 0x004d00fb1a007988 */ /* 0x000fe80008000008 */
[----:B------:R-:W-:Y:S04]  /*e830*/  STS.U8 [R26+UR8+0x4c00], R249 ;  /* 0x004c00f91a007988 */ /* 0x000fe80008000008 */
[----:B------:R-:W-:Y:S04]  /*e840*/  STS.U8 [R26+UR8+0x4b00], R247 ;  /* 0x004b00f71a007988 */ /* 0x000fe80008000008 */
[----:B------:R-:W-:Y:S04]  /*e850*/  STS.U8 [R26+UR8+0x4a00], R244 ;  /* 0x004a00f41a007988 */ /* 0x000fe80008000008 */
[----:B------:R-:W-:Y:S04]  /*e860*/  STS.U8 [R26+UR8+0x4900], R242 ;  /* 0x004900f21a007988 */ /* 0x000fe80008000008 */
[----:B------:R-:W-:Y:S01]  /*e870*/  STS.U8 [R26+UR8+0x4800], R240 ;  /* 0x004800f01a007988 */ /* 0x000fe20008000008 */
[----:B0-----:R-:W-:-:S03]  /*e880*/  LOP3.LUT R24, R26, 0x10, RZ, 0x3c, !PT ;  /* 0x000000101a187812 */ /* 0x001fc600078e3cff */
[----:B------:R-:W-:Y:S04]  /*e890*/  STS.U8 [R26+UR8+0x4700], R238 ;  /* 0x004700ee1a007988 */ /* 0x000fe80008000008 */
        /* <DEDUP_REMOVED lines=22> */
[----:B------:R0:W-:Y:S01]  /*ea00*/  STS.U8 [R24+UR8+0x4f80], R223 ;  /* 0x004f80df18007988 */ /* 0x0001e20008000008 */
[----:B------:R1:W-:Y:S06]  /*ea10*/  MEMBAR.ALL.CTA ;  /* 0x0000000000007992 */ /* 0x0003ec0000008000 */
[----:B-1----:R-:W1:Y:S04]  /*ea20*/  FENCE.VIEW.ASYNC.S ;  /* 0x00000000000073c6 */ /* 0x002e680000000000 */
[----:B0-----:R-:W4:Y:S04]  /*ea30*/  LDL.LU.64 R24, [R1] ;  /* 0x0000000001187983 */ /* 0x001f280000300a00 */
[----:B------:R-:W4:Y:S04]  /*ea40*/  LDL.LU.64 R26, [R1+0x8] ;  /* 0x00000800011a7983 */ /* 0x000f280000300a00 */
[----:B------:R-:W4:Y:S04]  /*ea50*/  LDL.LU.64 R28, [R1+0x10] ;  /* 0x00001000011c7983 */ /* 0x000f280000300a00 */
[----:B------:R-:W4:Y:S04]  /*ea60*/  LDL.LU.64 R30, [R1+0x18] ;  /* 0x00001800011e7983 */ /* 0x000f280000300a00 */
[----:B------:R-:W4:Y:S01]  /*ea70*/  LDL.LU.64 R32, [R1+0x20] ;  /* 0x0000200001207983 */ /* 0x000f220000300a00 */
[----:B-1----:R-:W-:Y:S06]  /*ea80*/  BAR.SYNC.DEFER_BLOCKING 0x0 ;  /* 0x0000000000007b1d */ /* 0x002fec0000010000 */
[----:B------:R-:W4:Y:S04]  /*ea90*/  LDL.LU.64 R34, [R1+0x28] ;  /* 0x0000280001227983 */ /* 0x000f280000300a00 */
[----:B------:R-:W4:Y:S04]  /*eaa0*/  LDL.LU.64 R36, [R1+0x30] ;  /* 0x0000300001247983 */ /* 0x000f280000300a00 */
[----:B------:R-:W4:Y:S04]  /*eab0*/  LDL.LU.64 R38, [R1+0x38] ;  /* 0x0000380001267983 */ /* 0x000f280000300a00 */
[----:B------:R-:W4:Y:S01]  /*eac0*/  LDL.LU.64 R40, [R1+0x40] ;  /* 0x0000400001287983 */ /* 0x000f220000300a00 */
[----:B--2---:R-:W-:-:S03]  /*ead0*/  WARPGROUP.ARRIVE ;  /* 0x00000000000079c5 */ /* 0x004fc60000000000 */
[----:B------:R-:W4:Y:S04]  /*eae0*/  LDL.LU.64 R42, [R1+0x48] ;  /* 0x00004800012a7983 */ /* 0x000f280000300a00 */
[----:B------:R-:W4:Y:S01]  /*eaf0*/  LDL.LU.64 R44, [R1+0x50] ;  /* 0x00005000012c7983 */ /* 0x000f220000300a00 */
[----:B------:R-:W-:Y:S03]  /*eb00*/  QGMMA.64x128x32.F32.E4M3.E4M3 R152, gdesc[UR12], R152, gsb0 ;  /* 0x01e000000c9879f3 */ /* 0x000fe60008000898 */
[----:B------:R-:W4:Y:S04]  /*eb10*/  LDL.LU.64 R46, [R1+0x58] ;  /* 0x00005800012e7983 */ /* 0x000f280000300a00 */
        /* <DEDUP_REMOVED lines=20> */
[----:B------:R-:W2:Y:S01]  /*ec60*/  LDL.LU R5, [R1+0x694] ;  /* 0x0006940001057983 */ /* 0x000ea20000300800 */
[----:B------:R-:W-:-:S03]  /*ec70*/  WARPGROUP.DEPBAR.LE gsb0, 0x0 ;  /* 0x00008000000079c5 */ /* 0x000fc60000010000 */
        /* <DEDUP_REMOVED lines=32> */
[----:B0-----:R-:W3:Y:S04]  /*ee80*/  LDL.LU.64 R214, [R1+0x1640] ;  /* 0x0016400001d67983 */ /* 0x001ee80000300a00 */
[----:B------:R-:W3:Y:S04]  /*ee90*/  LDL.LU.64 R212, [R1+0x1638] ;  /* 0x0016380001d47983 */ /* 0x000ee80000300a00 */
        /* <DEDUP_REMOVED lines=29> */
[----:B------:R-:W3:Y:S01]  /*f070*/  LDL.LU.64 R152, [R1+0x1548] ;  /* 0x0015480001987983 */ /* 0x000ee20000300a00 */
[----:B------:R-:W-:Y:S01]  /*f080*/  UMOV UR6, UR14 ;  /* 0x0000000e00067c82 */ /* 0x000fe20008000000 */
[----:B------:R-:W-:Y:S01]  /*f090*/  UMOV UR7, UR15 ;  /* 0x0000000f00077c82 */ /* 0x000fe20008000000 */
[----:B---3--:R-:W-:-:S06]  /*f0a0*/  WARPGROUP.ARRIVE ;  /* 0x00000000000079c5 */ /* 0x008fcc0000000000 */
[----:B------:R-:W-:Y:S03]  /*f0b0*/  QGMMA.64x128x32.F32.E4M3.E4M3 R152, gdesc[UR4], R152, gsb0 ;  /* 0x01e00000049879f3 */ /* 0x000fe60008000898 */
[----:B------:R-:W-:Y:S02]  /*f0c0*/  WARPGROUP.DEPBAR.LE gsb0, 0x0 ;  /* 0x00008000000079c5 */ /* 0x000fe40000010000 */
        /* <DEDUP_REMOVED lines=66> */
[----:B------:R-:W-:Y:S01]  /*f4f0*/  UMOV UR38, UR14 ;  /* 0x0000000e00267c82 */ /* 0x000fe20008000000 */
[----:B------:R-:W-:Y:S01]  /*f500*/  UMOV UR39, UR15 ;  /* 0x0000000f00277c82 */ /* 0x000fe20008000000 */
[----:B------:R-:W-:Y:S01]  /*f510*/  UMOV UR30, UR14 ;  /* 0x0000000e001e7c82 */ /* 0x000fe20008000000 */
[----:B------:R-:W-:Y:S01]  /*f520*/  UMOV UR31, UR15 ;  /* 0x0000000f001f7c82 */ /* 0x000fe20008000000 */
[----:B---3--:R-:W-:-:S06]  /*f530*/  WARPGROUP.ARRIVE ;  /* 0x00000000000079c5 */ /* 0x008fcc0000000000 */
[----:B------:R-:W-:Y:S03]  /*f540*/  QGMMA.64x128x32.F32.E4M3.E4M3 R152, gdesc[UR40], R152, gsb0 ;  /* 0x01e00000289879f3 */ /* 0x000fe60008000898 */
[----:B------:R-:W-:Y:S02]  /*f550*/  WARPGROUP.DEPBAR.LE gsb0, 0x0 ;  /* 0x00008000000079c5 */ /* 0x000fe40000010000 */
[----:B------:R-:W-:-:S07]  /*f560*/  WARPGROUP.ARRIVE ;  /* 0x00000000000079c5 */ /* 0x000fce0000000000 */
[----:B------:R-:W-:Y:S01]  /*f570*/  QGMMA.64x128x32.F32.E4M3.E4M3 R88, gdesc[UR36], R88, gsb0 ;  /* 0x01e00000245879f3 */ /* 0x000fe20008000858 */
        /* <DEDUP_REMOVED lines=30> */
[----:B------:R-:W-:Y:S01]  /*f760*/  STL.64 [R1+0x2f0], R212 ;  /* 0x0002f0d401007387 */ /* 0x000fe20000100a00 */
[----:B------:R-:W-:-:S02]  /*f770*/  WARPGROUP.DEPBAR.LE gsb0, 0x0 ;  /* 0x00008000000079c5 */ /* 0x000fc40000010000 */
[----:B----4-:R-:W-:Y:S01]  /*f780*/  WARPGROUP.ARRIVE ;  /* 0x00000000000079c5 */ /* 0x010fe20000000000 */
[----:B------:R0:W-:Y:S05]  /*f790*/  STL.64 [R1+0x2f8], R214 ;  /* 0x0002f8d601007387 */ /* 0x0001ea0000100a00 */
[----:B------:R-:W-:Y:S01]  /*f7a0*/  QGMMA.64x128x32.F32.E4M3.E4M3 R24, gdesc[UR28], R24, gsb0 ;  /* 0x01e000001c1879f3 */ /* 0x000fe20008000818 */
        /* <DEDUP_REMOVED lines=64> */
[----:B0-----:R-:W4:Y:S04]  /*fbb0*/  LDL.LU.64 R150, [R1+0x1340] ;  /* 0x0013400001967983 */ /* 0x001f280000300a00 */
        /* <DEDUP_REMOVED lines=31> */
[----:B------:R-:W3:Y:S04]  /*fdb0*/  LDL.LU R251, [R1+0x6b4] ;  /* 0x0006b40001fb7983 */ /* 0x000ee80000300800 */
[----:B------:R-:W4:Y:S04]  /*fdc0*/  LDL.LU R4, [R1+0x6bc] ;  /* 0x0006bc0001047983 */ /* 0x000f280000300800 */
[----:B------:R-:W4:Y:S01]  /*fdd0*/  LDL.LU R6, [R1+0x6c4] ;  /* 0x0006c40001067983 */ /* 0x000f220000300800 */
[----:B------:R-:W-:-:S03]  /*fde0*/  WARPGROUP.DEPBAR.LE gsb0, 0x0 ;  /* 0x00008000000079c5 */ /* 0x000fc60000010000 */
[----:B------:R-:W4:Y:S04]  /*fdf0*/  LDL.LU R7, [R1+0x6cc] ;  /* 0x0006cc0001077983 */ /* 0x000f280000300800 */
[----:B------:R-:W4:Y:S04]  /*fe00*/  LDL.LU R8, [R1+0x6d4] ;  /* 0x0006d40001087983 */ /* 0x000f280000300800 */
[----:B------:R-:W4:Y:S04]  /*fe10*/  LDL.LU R9, [R1+0x6dc] ;  /* 0x0006dc0001097983 */ /* 0x000f280000300800 */
[----:B------:R-:W-:Y:S04]  /*fe20*/  STL.64 [R1], R24 ;  /* 0x0000001801007387 */ /* 0x000fe80000100a00 */
        /* <DEDUP_REMOVED lines=63> */
[----:B------:R-:W4:Y:S04]  /*10220*/  LDL.LU R10, [R1+0x6e4] ;  /* 0x0006e400010a7983 */ /* 0x000f280000300800 */
        /* <DEDUP_REMOVED lines=11> */
[----:B------:R-:W4:Y:S01]  /*102e0*/  LDL.LU R23, [R1+0x714] ;  /* 0x0007140001177983 */ /* 0x000f220000300800 */
[----:B------:R-:W-:Y:S01]  /*102f0*/  IADD3 R220, P0, R220, UR9, RZ ;  /* 0x00000009dcdc7c10 */ /* 0x000fe2000ff1e0ff */
[----:B--2---:R-:W-:Y:S01]  /*10300*/  VIADD R5, R5, 0xffffffff ;  /* 0xffffffff05057836 */ /* 0x004fe20000000000 */
[----:B---3--:R-:W-:Y:S01]  /*10310*/  IADD3 R251, P1, R251, UR9, RZ ;  /* 0x00000009fbfb7c10 */ /* 0x008fe2000ff3e0ff */
[----:B------:R-:W2:Y:S01]  /*10320*/  LDL.LU R20, [R1+0x6e0] ;  /* 0x0006e00001147983 */ /* 0x000ea20000300800 */
[----:B----4-:R-:W-:-:S02]  /*10330*/  IADD3 R4, P2, R4, UR9, RZ ;  /* 0x0000000904047c10 */ /* 0x010fc4000ff5e0ff */
[----:B------:R-:W-:Y:S01]  /*10340*/  IADD3 R6, P3, R6, UR9, RZ ;  /* 0x0000000906067c10 */ /* 0x000fe2000ff7e0ff */
[----:B------:R0:W-:Y:S01]  /*10350*/  STL [R1+0x6ac], R220 ;  /* 0x0006acdc01007387 */ /* 0x0001e20000100800 */
[----:B------:R-:W-:Y:S02]  /*10360*/  IADD3 R7, P4, R7, UR9, RZ ;  /* 0x0000000907077c10 */ /* 0x000fe4000ff9e0ff */
[----:B------:R-:W-:Y:S02]  /*10370*/  IADD3.X R219, R219, UR10, RZ, P0, !PT ;  /* 0x0000000adbdb7c10 */ /* 0x000fe400087fe4ff */
[----:B------:R-:W-:Y:S01]  /*10380*/  IADD3 R8, P5, R8, UR9, RZ ;  /* 0x0000000908087c10 */ /* 0x000fe2000ffbe0ff */
[----:B0-----:R-:W3:Y:S01]  /*10390*/  LDL.LU R220, [R1+0x1144] ;  /* 0x0011440001dc7983 */ /* 0x001ee20000300800 */
[----:B------:R-:W-:-:S03]  /*103a0*/  IADD3 R9, P6, R9, UR9, RZ ;  /* 0x0000000909097c10 */ /* 0x000fc6000ffde0ff */
[----:B------:R-:W-:Y:S04]  /*103b0*/  STL [R1+0x694], R5 ;  /* 0x0006940501007387 */ /* 0x000fe80000100800 */
[----:B------:R-:W-:Y:S04]  /*103c0*/  STL [R1+0x6b4], R251 ;  /* 0x0006b4fb01007387 */ /* 0x000fe80000100800 */
[----:B------:R-:W-:Y:S04]  /*103d0*/  STL [R1+0x6bc], R4 ;  /* 0x0006bc0401007387 */ /* 0x000fe80000100800 */
[----:B------:R-:W-:Y:S04]  /*103e0*/  STL [R1+0x6c4], R6 ;  /* 0x0006c40601007387 */ /* 0x000fe80000100800 */
[----:B------:R-:W-:Y:S04]  /*103f0*/  STL [R1+0x6cc], R7 ;  /* 0x0006cc0701007387 */ /* 0x000fe80000100800 */
[----:B------:R0:W-:Y:S04]  /*10400*/  STL [R1+0x6a8], R219 ;  /* 0x0006a8db01007387 */ /* 0x0001e80000100800 */
[----:B------:R-:W-:Y:S04]  /*10410*/  STL [R1+0x6d4], R8 ;  /* 0x0006d40801007387 */ /* 0x000fe80000100800 */
[----:B0-----:R-:W4:Y:S04]  /*10420*/  LDL.LU R219, [R1+0x1140] ;  /* 0x0011400001db7983 */ /* 0x001f280000300800 */
[----:B------:R-:W-:Y:S01]  /*10430*/  STL [R1+0x6dc], R9 ;  /* 0x0006dc0901007387 */ /* 0x000fe20000100800 */
[----:B------:R-:W-:-:S02]  /*10440*/  IADD3 R10, P0, R10, UR9, RZ ;  /* 0x000000090a0a7c10 */ /* 0x000fc4000ff1e0ff */
[----:B------:R-:W-:-:S03]  /*10450*/  IADD3.X R11, R11, UR10, RZ, P1, !PT ;  /* 0x0000000a0b0b7c10 */ /* 0x000fc60008ffe4ff */
[----:B------:R-:W-:Y:S01]  /*10460*/  STL [R1+0x6e4], R10 ;  /* 0x0006e40a01007387 */ /* 0x000fe20000100800 */
[----:B------:R-:W-:-:S03]  /*10470*/  IADD3 R12, P1, R12, UR9, RZ ;  /* 0x000000090c0c7c10 */ /* 0x000fc6000ff3e0ff */
[----:B------:R-:W-:Y:S01]  /*10480*/  STL [R1+0x6b0], R11 ;  /* 0x0006b00b01007387 */ /* 0x000fe20000100800 */
        /* <DEDUP_REMOVED lines=10> */
[----:B------:R-:W-:Y:S02]  /*10530*/  IADD3 R18, P4, R18, UR9, RZ ;  /* 0x0000000912127c10 */ /* 0x000fe4000ff9e0ff */
[----:B------:R-:W-:Y:S02]  /*10540*/  IADD3.X R19, R19, UR10, RZ, P5, !PT ;  /* 0x0000000a13137c10 */ /* 0x000fe4000affe4ff */
[----:B------:R-:W-:Y:S01]  /*10550*/  IADD3 R21, P5, R21, UR9, RZ ;  /* 0x0000000915157c10 */ /* 0x000fe2000ffbe0ff */
[----:B------:R-:W-:Y:S04]  /*10560*/  STL [R1+0x6c8], R17 ;  /* 0x0006c81101007387 */ /* 0x000fe80000100800 */
[----:B------:R0:W-:Y:S04]  /*10570*/  STL [R1+0x70c], R21 ;  /* 0x00070c1501007387 */ /* 0x0001e80000100800 */
[----:B------:R-:W-:Y:S04]  /*10580*/  STL [R1+0x704], R18 ;  /* 0x0007041201007387 */ /* 0x000fe80000100800 */
[----:B0-----:R-:W3:Y:S01]  /*10590*/  LDL.LU R21, [R1+0x71c] ;  /* 0x00071c0001157983 */ /* 0x001ee20000300800 */
[----:B------:R-:W-:-:S02]  /*105a0*/  IADD3.X R22, R22, UR10, RZ, P6, !PT ;  /* 0x0000000a16167c10 */ /* 0x000fc4000b7fe4ff */
[----:B------:R-:W-:Y:S01]  /*105b0*/  IADD3 R23, P6, R23, UR9, RZ ;  /* 0x0000000917177c10 */ /* 0x000fe2000ffde0ff */
[----:B------:R-:W-:Y:S04]  /*105c0*/  STL [R1+0x6d0], R19 ;  /* 0x0006d01301007387 */ /* 0x000fe80000100800 */
[----:B------:R0:W-:Y:S04]  /*105d0*/  STL [R1+0x6d8], R22 ;  /* 0x0006d81601007387 */ /* 0x0001e80000100800 */
[----:B0-----:R-:W4:Y:S04]  /*105e0*/  LDL.LU R22, [R1+0x6e8] ;  /* 0x0006e80001167983 */ /* 0x001f280000300800 */
[----:B------:R-:W4:Y:S04]  /*105f0*/  LDL.LU R234, [R1+0x724] ;  /* 0x0007240001ea7983 */ /* 0x000f280000300800 */
[----:B------:R-:W4:Y:S04]  /*10600*/  LDL.LU R236, [R1+0x6f0] ;  /* 0x0006f00001ec7983 */ /* 0x000f280000300800 */
[----:B------:R0:W-:Y:S04]  /*10610*/  STL [R1+0x714], R23 ;  /* 0x0007141701007387 */ /* 0x0001e80000100800 */
[----:B0-----:R-:W4:Y:S01]  /*10620*/  LDL.LU R23, [R1+0x72c] ;  /* 0x00072c0001177983 */ /* 0x001f220000300800 */
[----:B--2---:R-:W-:-:S03]  /*10630*/  IADD3.X R20, R20, UR10, RZ, P0, !PT ;  /* 0x0000000a14147c10 */ /* 0x004fc600087fe4ff */
[----:B------:R-:W2:Y:S04]  /*10640*/  LDL.LU R238, [R1+0x6f8] ;  /* 0x0006f80001ee7983 */ /* 0x000ea80000300800 */
[----:B------:R-:W2:Y:S04]  /*10650*/  LDL.LU R240, [R1+0x734] ;  /* 0x0007340001f07983 */ /* 0x000ea80000300800 */
[----:B------:R-:W2:Y:S04]  /*10660*/  LDL.LU R242, [R1+0x700] ;  /* 0x0007000001f27983 */ /* 0x000ea80000300800 */
[----:B------:R0:W-:Y:S04]  /*10670*/  STL [R1+0x6e0], R20 ;  /* 0x0006e01401007387 */ /* 0x0001e80000100800 */
[----:B------:R-:W2:Y:S04]  /*10680*/  LDL.LU R244, [R1+0x73c] ;  /* 0x00073c0001f47983 */ /* 0x000ea80000300800 */
        /* <DEDUP_REMOVED lines=18> */
[----:B0-----:R-:W2:Y:S01]  /*107b0*/  LDL.LU R20, [R1+0x750] ;  /* 0x0007500001147983 */ /* 0x001ea20000300800 */
[----:B---3--:R-:W-:-:S05]  /*107c0*/  IADD3 R21, P0, R21, UR9, RZ ;  /* 0x0000000915157c10 */ /* 0x008fca000ff1e0ff */
[----:B------:R0:W-:Y:S04]  /*107d0*/  STL [R1+0x71c], R21 ;  /* 0x00071c1501007387 */ /* 0x0001e80000100800 */
[----:B0-----:R-:W3:Y:S01]  /*107e0*/  LDL.LU R21, [R1+0x758] ;  /* 0x0007580001157983 */ /* 0x001ee20000300800 */
[----:B----4-:R-:W-:Y:S02]  /*107f0*/  IADD3.X R22, R22, UR10, RZ, P1, !PT ;  /* 0x0000000a16167c10 */ /* 0x010fe40008ffe4ff */
[----:B------:R-:W-:Y:S02]  /*10800*/  IADD3 R234, P1, R234, UR9, RZ ;  /* 0x00000009eaea7c10 */ /* 0x000fe4000ff3e0ff */
[----:B------:R-:W-:Y:S01]  /*10810*/  IADD3.X R236, R236, UR10, RZ, P2, !PT ;  /* 0x0000000aecec7c10 */ /* 0x000fe200097fe4ff */
[----:B------:R0:W-:Y:S04]  /*10820*/  STL [R1+0x6e8], R22 ;  /* 0x0006e81601007387 */ /* 0x0001e80000100800 */
[----:B0-----:R-:W4:Y:S01]  /*10830*/  LDL.LU R22, [R1+0x760] ;  /* 0x0007600001167983 */ /* 0x001f220000300800 */
[----:B------:R-:W-:-:S05]  /*10840*/  IADD3 R23, P2, R23, UR9, RZ ;  /* 0x0000000917177c10 */ /* 0x000fca000ff5e0ff */
[----:B------:R0:W-:Y:S04]  /*10850*/  STL [R1+0x72c], R23 ;  /* 0x00072c1701007387 */ /* 0x0001e80000100800 */
[----:B------:R-:W-:Y:S04]  /*10860*/  STL [R1+0x724], R234 ;  /* 0x000724ea01007387 */ /* 0x000fe80000100800 */
[----:B0-----:R-:W4:Y:S01]  /*10870*/  LDL.LU R23, [R1+0x768] ;  /* 0x0007680001177983 */ /* 0x001f220000300800 */
[----:B--2---:R-:W-:Y:S02]  /*10880*/  IADD3.X R238, R238, UR10, RZ, P3, !PT ;  /* 0x0000000aeeee7c10 */ /* 0x004fe40009ffe4ff */
[----:B------:R-:W-:-:S02]  /*10890*/  IADD3 R240, P3, R240, UR9, RZ ;  /* 0x00000009f0f07c10 */ /* 0x000fc4000ff7e0ff */
[----:B------:R-:W-:Y:S01]  /*108a0*/  IADD3.X R242, R242, UR10, RZ, P4, !PT ;  /* 0x0000000af2f27c10 */ /* 0x000fe2000a7fe4ff */
[----:B------:R-:W-:Y:S01]  /*108b0*/  STL [R1+0x6f0], R236 ;  /* 0x0006f0ec01007387 */ /* 0x000fe20000100800 */
[----:B------:R-:W-:Y:S02]  /*108c0*/  IADD3 R244, P4, R244, UR9, RZ ;  /* 0x00000009f4f47c10 */ /* 0x000fe4000ff9e0ff */
[----:B------:R-:W-:Y:S01]  /*108d0*/  IADD3.X R247, R247, UR10, RZ, P5, !PT ;  /* 0x0000000af7f77c10 */ /* 0x000fe2000affe4ff */
        /* <DEDUP_REMOVED lines=14> */
[----:B------:R0:W-:Y:S01]  /*109c0*/  STL [R1+0x74c], R4 ;  /* 0x00074c0401007387 */ /* 0x0001e20000100800 */
[----:B------:R-:W-:-:S03]  /*109d0*/  IADD3.X R10, R10, UR10, RZ, P2, !PT ;  /* 0x0000000a0a0a7c10 */ /* 0x000fc600097fe4ff */
[----:B------:R-:W-:Y:S01]  /*109e0*/  STL [R1+0x718], R6 ;  /* 0x0007180601007387 */ /* 0x000fe20000100800 */
[----:B------:R-:W-:-:S03]  /*109f0*/  IADD3 R11, P2, R11, UR9, RZ ;  /* 0x000000090b0b7c10 */ /* 0x000fc6000ff5e0ff */
[----:B------:R-:W-:Y:S01]  /*10a00*/  STL [R1+0x754], R7 ;  /* 0x0007540701007387 */ /* 0x000fe20000100800 */
[----:B------:R-:W-:Y:S01]  /*10a10*/  WARPGROUP.ARRIVE ;  /* 0x00000000000079c5 */ /* 0x000fe20000000000 */
[----:B------:R-:W-:Y:S01]  /*10a20*/  UMOV UR26, UR14 ;  /* 0x0000000e001a7c82 */ /* 0x000fe20008000000 */
[----:B------:R-:W-:Y:S01]  /*10a30*/  IADD3.X R12, R12, UR10, RZ, P3, !PT ;  /* 0x0000000a0c0c7c10 */ /* 0x000fe20009ffe4ff */
[----:B------:R-:W-:Y:S01]  /*10a40*/  STL [R1+0x720], R8 ;  /* 0x0007200801007387 */ /* 0x000fe20000100800 */
[----:B------:R-:W-:Y:S01]  /*10a50*/  UMOV UR27, UR15 ;  /* 0x0000000f001b7c82 */ /* 0x000fe20008000000 */
[----:B------:R-:W-:Y:S01]  /*10a60*/  UMOV UR22, UR14 ;  /* 0x0000000e00167c82 */ /* 0x000fe20008000000 */
[----:B------:R-:W-:Y:S01]  /*10a70*/  IADD3 R13, P3, R13, UR9, RZ ;  /* 0x000000090d0d7c10 */ /* 0x000fe2000ff7e0ff */
[----:B------:R-:W-:Y:S01]  /*10a80*/  STL [R1+0x75c], R9 ;  /* 0x00075c0901007387 */ /* 0x000fe20000100800 */
[----:B------:R-:W-:Y:S01]  /*10a90*/  QGMMA.64x128x32.F32.E4M3.E4M3 R152, gdesc[UR24], R152, gsb0 ;  /* 0x01e00000189879f3 */ /* 0x000fe20008000898 */
[----:B------:R-:W-:Y:S01]  /*10aa0*/  UMOV UR23, UR15 ;  /* 0x0000000f00177c82 */ /* 0x000fe20008000000 */
[----:B------:R-:W-:Y:S01]  /*10ab0*/  IADD3.X R14, R14, UR10, RZ, P4, !PT ;  /* 0x0000000a0e0e7c10 */ /* 0x000fe2000a7fe4ff */
[----:B------:R-:W-:Y:S01]  /*10ac0*/  STL [R1+0x728], R10 ;  /* 0x0007280a01007387 */ /* 0x000fe20000100800 */
[----:B------:R-:W-:Y:S01]  /*10ad0*/  UMOV UR18, UR14 ;  /* 0x0000000e00127c82 */ /* 0x000fe20008000000 */
[----:B------:R-:W-:Y:S01]  /*10ae0*/  UMOV UR19, UR15 ;  /* 0x0000000f00137c82 */ /* 0x000fe20008000000 */
[----:B------:R-:W-:Y:S01]  /*10af0*/  IADD3 R15, P4, R15, UR9, RZ ;  /* 0x000000090f0f7c10 */ /* 0x000fe2000ff9e0ff */
[----:B------:R-:W-:Y:S01]  /*10b00*/  STL [R1+0x764], R11 ;  /* 0x0007640b01007387 */ /* 0x000fe20000100800 */
[----:B0-----:R-:W0:Y:S01]  /*10b10*/  LDC R4, c[0x0][0x238] ;  /* 0x00008e00ff047b82 */ /* 0x001e220000000800 */
[----:B------:R-:W-:-:S02]  /*10b20*/  IADD3.X R16, R16, UR10, RZ, P5, !PT ;  /* 0x0000000a10107c10 */ /* 0x000fc4000affe4ff */
[----:B------:R-:W-:Y:S01]  /*10b30*/  STL [R1+0x730], R12 ;  /* 0x0007300c01007387 */ /* 0x000fe20000100800 */
[----:B------:R-:W-:-:S03]  /*10b40*/  IADD3 R17, P5, R17, UR9, RZ ;  /* 0x0000000911117c10 */ /* 0x000fc6000ffbe0ff */
[----:B------:R-:W-:Y:S01]  /*10b50*/  STL [R1+0x76c], R13 ;  /* 0x00076c0d01007387 */ /* 0x000fe20000100800 */
[----:B------:R-:W-:-:S03]  /*10b60*/  IADD3.X R18, R18, UR10, RZ, P6, !PT ;  /* 0x0000000a12127c10 */ /* 0x000fc6000b7fe4ff */
[----:B------:R-:W-:Y:S01]  /*10b70*/  STL [R1+0x738], R14 ;  /* 0x0007380e01007387 */ /* 0x000fe20000100800 */
[----:B------:R-:W-:-:S03]  /*10b80*/  IADD3 R19, P6, R19, UR9, RZ ;  /* 0x0000000913137c10 */ /* 0x000fc6000ffde0ff */
[----:B------:R-:W-:Y:S01]  /*10b90*/  STL [R1+0x774], R15 ;  /* 0x0007740f01007387 */ /* 0x000fe20000100800 */
[----:B------:R-:W-:Y:S02]  /*10ba0*/  IADD3.X R20, R20, UR10, RZ, P0, !PT ;  /* 0x0000000a14147c10 */ /* 0x000fe400087fe4ff */
[----:B------:R-:W-:Y:S01]  /*10bb0*/  IADD3 R220, P0, R220, UR9, RZ ;  /* 0x00000009dcdc7c10 */ /* 0x000fe2000ff1e0ff */
[----:B------:R-:W-:Y:S04]  /*10bc0*/  STL [R1+0x740], R16 ;  /* 0x0007401001007387 */ /* 0x000fe80000100800 */
[----:B------:R-:W-:Y:S04]  /*10bd0*/  STL [R1+0x77c], R17 ;  /* 0x00077c1101007387 */ /* 0x000fe80000100800 */
[----:B------:R-:W-:Y:S04]  /*10be0*/  STL [R1+0x748], R18 ;  /* 0x0007481201007387 */ /* 0x000fe80000100800 */
[----:B------:R1:W-:Y:S04]  /*10bf0*/  STL [R1+0x78c], R220 ;  /* 0x00078cdc01007387 */ /* 0x0003e80000100800 */
[----:B------:R-:W-:Y:S04]  /*10c00*/  STL [R1+0x784], R19 ;  /* 0x0007841301007387 */ /* 0x000fe80000100800 */
[----:B-1----:R-:W2:Y:S04]  /*10c10*/  LDL.LU R220, [R1+0x113c] ;  /* 0x00113c0001dc7983 */ /* 0x002ea80000300800 */
[----:B------:R-:W-:Y:S01]  /*10c20*/  STL [R1+0x750], R20 ;  /* 0x0007501401007387 */ /* 0x000fe20000100800 */
[----:B---3--:R-:W-:-:S02]  /*10c30*/  IADD3.X R21, R21, UR10, RZ, P1, !PT ;  /* 0x0000000a15157c10 */ /* 0x008fc40008ffe4ff */
[----:B------:R-:W-:-:S05]  /*10c40*/  IADD3 R0, P1, R0, UR9, RZ ;  /* 0x0000000900007c10 */ /* 0x000fca000ff3e0ff */
[----:B------:R1:W-:Y:S04]  /*10c50*/  STL [R1+0x794], R0 ;  /* 0x0007940001007387 */ /* 0x0003e80000100800 */
[----:B-1----:R-:W3:Y:S01]  /*10c60*/  LDL.LU R0, [R1+0x1138] ;  /* 0x0011380001007983 */ /* 0x002ee20000300800 */
[----:B----4-:R-:W-:Y:S02]  /*10c70*/  IADD3.X R22, R22, UR10, RZ, P2, !PT ;  /* 0x0000000a16167c10 */ /* 0x010fe400097fe4ff */
[----:B------:R-:W-:Y:S01]  /*10c80*/  IADD3 R2, P2, R2, UR9, RZ ;  /* 0x0000000902027c10 */ /* 0x000fe2000ff5e0ff */
[----:B------:R-:W-:Y:S04]  /*10c90*/  STL [R1+0x758], R21 ;  /* 0x0007581501007387 */ /* 0x000fe80000100800 */
[----:B------:R1:W-:Y:S04]  /*10ca0*/  STL [R1+0x79c], R2 ;  /* 0x00079c0201007387 */ /* 0x0003e80000100800 */
[----:B-1----:R-:W4:Y:S01]  /*10cb0*/  LDL.LU R2, [R1+0x1134] ;  /* 0x0011340001027983 */ /* 0x002f220000300800 */
[----:B------:R-:W-:-:S02]  /*10cc0*/  IADD3.X R23, R23, UR10, RZ, P3, !PT ;  /* 0x0000000a17177c10 */ /* 0x000fc40009ffe4ff */
[----:B------:R-:W-:Y:S01]  /*10cd0*/  IADD3 R218, P3, R218, UR9, RZ ;  /* 0x00000009dada7c10 */ /* 0x000fe2000ff7e0ff */
[----:B------:R-:W-:Y:S04]  /*10ce0*/  STL [R1+0x760], R22 ;  /* 0x0007601601007387 */ /* 0x000fe80000100800 */
[----:B------:R1:W-:Y:S04]  /*10cf0*/  STL [R1+0x7a4], R218 ;  /* 0x0007a4da01007387 */ /* 0x0003e80000100800 */
[----:B-1----:R-:W4:Y:S04]  /*10d00*/  LDL.LU R218, [R1+0x1130] ;  /* 0x0011300001da7983 */ /* 0x002f280000300800 */
[----:B------:R-:W-:Y:S01]  /*10d10*/  STL [R1+0x768], R23 ;  /* 0x0007681701007387 */ /* 0x000fe20000100800 */
[----:B------:R-:W-:-:S02]  /*10d20*/  WARPGROUP.DEPBAR.LE gsb0, 0x0 ;  /* 0x00008000000079c5 */ /* 0x000fc40000010000 */
[----:B------:R-:W-:-:S06]  /*10d30*/  WARPGROUP.ARRIVE ;  /* 0x00000000000079c5 */ /* 0x000fcc0000000000 */
[----:B------:R-:W-:Y:S01]  /*10d40*/  QGMMA.64x128x32.F32.E4M3.E4M3 R88, gdesc[UR20], R88, gsb0 ;  /* 0x01e00000145879f3 */ /* 0x000fe20008000858 */
[----:B---3--:R-:W-:-:S05]  /*10d50*/  IADD3.X R0, R0, UR10, RZ, P4, !PT ;  /* 0x0000000a00007c10 */ /* 0x008fca000a7fe4ff */
[----:B------:R1:W-:Y:S04]  /*10d60*/  STL [R1+0x770], R0 ;  /* 0x0007700001007387 */ /* 0x0003e80000100800 */
[----:B-1----:R-:W3:Y:S01]  /*10d70*/  LDL.LU R0, [R1+0x112c] ;  /* 0x00112c0001007983 */ /* 0x002ee20000300800 */
[----:B------:R-:W-:Y:S02]  /*10d80*/  WARPGROUP.DEPBAR.LE gsb0, 0x0 ;  /* 0x00008000000079c5 */ /* 0x000fe40000010000 */
[----:B------:R-:W-:-:S06]  /*10d90*/  WARPGROUP.ARRIVE ;  /* 0x00000000000079c5 */ /* 0x000fcc0000000000 */
[----:B------:R-:W-:Y:S01]  /*10da0*/  QGMMA.64x128x32.F32.E4M3.E4M3 R24, gdesc[UR16], R24, gsb0 ;  /* 0x01e00000101879f3 */ /* 0x000fe20008000818 */
[----:B--2---:R-:W-:Y:S02]  /*10db0*/  IADD3.X R220, R220, UR10, RZ, P5, !PT ;  /* 0x0000000adcdc7c10 */ /* 0x004fe4000affe4ff */
[----:B------:R-:W-:Y:S02]  /*10dc0*/  IADD3.X R219, R219, UR10, RZ, P6, !PT ;  /* 0x0000000adbdb7c10 */ /* 0x000fe4000b7fe4ff */
[----:B------:R-:W-:Y:S01]  /*10dd0*/  IADD3.X R217, R217, UR10, RZ, P1, !PT ;  /* 0x0000000ad9d97c10 */ /* 0x000fe20008ffe4ff */
[----:B------:R1:W-:Y:S01]  /*10de0*/  STL [R1+0x778], R220 ;  /* 0x000778dc01007387 */ /* 0x0003e20000100800 */
[----:B------:R-:W-:Y:S02]  /*10df0*/  IADD3.X R216, R216, UR10, RZ, P2, !PT ;  /* 0x0000000ad8d87c10 */ /* 0x000fe400097fe4ff */
[----:B------:R-:W-:Y:S02]  /*10e00*/  IADD3.X R246, R246, UR10, RZ, P3, !PT ;  /* 0x0000000af6f67c10 */ /* 0x000fe40009ffe4ff */
[----:B----4-:R-:W-:Y:S01]  /*10e10*/  IADD3.X R218, R218, UR10, RZ, P0, !PT ;  /* 0x0000000adada7c10 */ /* 0x010fe200087fe4ff */
[----:B-1----:R1:W5:Y:S04]  /*10e20*/  LDL.LU R220, [R1+0x1128] ;  /* 0x0011280001dc7983 */ /* 0x0023680000300800 */
[----:B------:R2:W-:Y:S04]  /*10e30*/  STL [R1+0x780], R219 ;  /* 0x000780db01007387 */ /* 0x0005e80000100800 */
[----:B--2---:R1:W5:Y:S04]  /*10e40*/  LDL.LU R219, [R1+0x1124] ;  /* 0x0011240001db7983 */ /* 0x0043680000300800 */
[----:B------:R2:W-:Y:S04]  /*10e50*/  STL [R1+0x788], R218 ;  /* 0x000788da01007387 */ /* 0x0005e80000100800 */
[----:B--2---:R1:W5:Y:S04]  /*10e60*/  LDL.LU R218, [R1+0x1120] ;  /* 0x0011200001da7983 */ /* 0x0043680000300800 */
[----:B------:R2:W-:Y:S04]  /*10e70*/  STL [R1+0x790], R217 ;  /* 0x000790d901007387 */ /* 0x0005e80000100800 */
[----:B--2---:R1:W5:Y:S04]  /*10e80*/  LDL.LU R217, [R1+0x111c] ;  /* 0x00111c0001d97983 */ /* 0x0043680000300800 */
[----:B------:R2:W-:Y:S04]  /*10e90*/  STL [R1+0x798], R216 ;  /* 0x000798d801007387 */ /* 0x0005e80000100800 */
[----:B--2---:R1:W5:Y:S04]  /*10ea0*/  LDL.LU R216, [R1+0x1118] ;  /* 0x0011180001d87983 */ /* 0x0043680000300800 */
[----:B------:R2:W-:Y:S02]  /*10eb0*/  STL [R1+0x7a0], R246 ;  /* 0x0007a0f601007387 */ /* 0x0005e40000100800 */
[----:B--2---:R-:W2:Y:S01]  /*10ec0*/  S2R R246, SR_TID.X ;  /* 0x0000000000f67919 */ /* 0x004ea20000002100 */
[----:B------:R-:W-:Y:S01]  /*10ed0*/  ISETP.NE.U32.AND P5, PT, R5, RZ, PT ;  /* 0x000000ff0500720c */ /* 0x000fe20003fa5070 */
[----:B0-----:R-:W-:-:S05]  /*10ee0*/  IMAD.SHL.U32 R4, R4, 0x20, RZ ;  /* 0x0000002004047824 */ /* 0x001fca00078e00ff */
[----:B------:R-:W-:Y:S01]  /*10ef0*/  IADD3 R2, P4, R4, R2, RZ ;  /* 0x0000000204027210 */ /* 0x000fe20007f9e0ff */
[----:B------:R-:W-:Y:S01]  /*10f00*/  VIADD R3, R3, 0xffffffe0 ;  /* 0xffffffe003037836 */ /* 0x000fe20000000000 */
[----:B--2---:R-:W-:Y:S01]  /*10f10*/  LOP3.LUT R246, R246, 0x1f, RZ, 0xc0, !PT ;  /* 0x0000001ff6f67812 */ /* 0x004fe200078ec0ff */
[----:B------:R-:W-:Y:S02]  /*10f20*/  WARPGROUP.DEPBAR.LE gsb0, 0x0 ;  /* 0x00008000000079c5 */ /* 0x000fe40000010000 */
[----:B---3--:R-:W-:Y:S02]  /*10f30*/  LEA.HI.X.SX32 R0, R4, R0, 0x1, P4 ;  /* 0x0000000004007211 */ /* 0x008fe400020f0eff */
[----:B-1----:R-:W-:Y:S06]  /*10f40*/  @P5 BRA `(.L_x_1) ;  /* 0xffffff7800405947 */ /* 0x002fec000383ffff */
.L_x_0:
[----:B------:R-:W3:Y:S01]  /*10f50*/  LDL.LU R222, [R1+0x440] ;  /* 0x0004400001de7983 */ /* 0x000ee20000300800 */
[----:B------:R-:W-:Y:S01]  /*10f60*/  F2FP.SATFINITE.E4M3.F32.PACK_AB_MERGE_C R152, R153, R152, RZ ;  /* 0x000000989998723e */ /* 0x000fe200048070ff */
[----:B------:R-:W-:Y:S01]  /*10f70*/  ULDC.64 UR6, c[0x0][0x228] ;  /* 0x00008a0000067ab9 */ /* 0x000fe20000000a00 */
[----:B------:R-:W-:Y:S01]  /*10f80*/  F2FP.SATFINITE.E4M3.F32.PACK_AB_MERGE_C R160, R161, R160, RZ ;  /* 0x000000a0a1a0723e */ /* 0x000fe200048070ff */
[----:B------:R-:W3:Y:S01]  /*10f90*/  LDL.LU R246, [R1+0x444] ;  /* 0x0004440001f67983 */ /* 0x000ee20000300800 */
[----:B------:R-:W-:Y:S01]  /*10fa0*/  F2FP.SATFINITE.E4M3.F32.PACK_AB_MERGE_C R156, R157, R156, RZ ;  /* 0x0000009c9d9c723e */ /* 0x000fe200048070ff */
[----:B------:R-:W-:Y:S01]  /*10fb0*/  ULDC UR4, c[0x0][0x22c] ;  /* 0x00008b0000047ab9 */ /* 0x000fe20000000800 */
[----:B------:R-:W-:Y:S01]  /*10fc0*/  F2FP.SATFINITE.E4M3.F32.PACK_AB_MERGE_C R154, R155, R154, RZ ;  /* 0x0000009a9b9a723e */ /* 0x000fe200048070ff */
[----:B------:R-:W4:Y:S01]  /*10fd0*/  LDL.LU R221, [R1+0x448] ;  /* 0x0004480001dd7983 */ /* 0x000f220000300800 */
[----:B------:R-:W-:Y:S01]  /*10fe0*/  F2FP.SATFINITE.E4M3.F32.PACK_AB_MERGE_C R162, R163, R162, RZ ;  /* 0x000000a2a3a2723e */ /* 0x000fe200048070ff */
[----:B------:R-:W-:Y:S01]  /*10ff0*/  ULDC.64 UR10, c[0x0][0x228] ;  /* 0x00008a00000a7ab9 */ /* 0x000fe20000000a00 */
[----:B------:R-:W-:Y:S01]  /*11000*/  F2FP.SATFINITE.E4M3.F32.PACK_AB_MERGE_C R90, R91, R90, RZ ;  /* 0x0000005a5b5a723e */ /* 0x000fe200048070ff */
[----:B------:R-:W4:Y:S01]  /*11010*/  LDL.LU R2, [R1+0x44c] ;  /* 0x00044c0001027983 */ /* 0x000f220000300800 */
[----:B------:R-:W-:Y:S01]  /*11020*/  F2FP.SATFINITE.E4M3.F32.PACK_AB_MERGE_C R88, R89, R88, RZ ;  /* 0x000000585958723e */ /* 0x000fe200048070ff */
[----:B------:R-:W-:Y:S01]  /*11030*/  ULDC UR9, c[0x0][0x248] ;  /* 0x0000920000097ab9 */ /* 0x000fe20000000800 */
[----:B------:R-:W-:Y:S01]  /*11040*/  F2FP.SATFINITE.E4M3.F32.PACK_AB_MERGE_C R92, R93, R92, RZ ;  /* 0x0000005c5d5c723e */ /* 0x000fe200048070ff */
[----:B------:R-:W2:Y:S01]  /*11050*/  LDL.LU R252, [R1+0x450] ;  /* 0x0004500001fc7983 */ /* 0x000ea20000300800 */
[----:B------:R-:W-:Y:S01]  /*11060*/  F2FP.SATFINITE.E4M3.F32.PACK_AB_MERGE_C R24, R25, R24, RZ ;  /* 0x000000181918723e */ /* 0x000fe200048070ff */
[----:B------:R-:W-:Y:S01]  /*11070*/  ULDC UR12, c[0x0][0x248] ;  /* 0x00009200000c7ab9 */ /* 0x000fe20000000800 */
[----:B------:R-:W-:Y:S01]  /*11080*/  F2FP.SATFINITE.E4M3.F32.PACK_AB_MERGE_C R28, R29, R28, RZ ;  /* 0x0000001c1d1c723e */ /* 0x000fe200048070ff */
[----:B------:R-:W2:Y:S01]  /*11090*/  LDL.LU R251, [R1+0x454] ;  /* 0x0004540001fb7983 */ /* 0x000ea20000300800 */
[----:B------:R-:W-:Y:S01]  /*110a0*/  F2FP.SATFINITE.E4M3.F32.PACK_AB_MERGE_C R26, R27, R26, RZ ;  /* 0x0000001a1b1a723e */ /* 0x000fe200048070ff */
[----:B------:R-:W-:Y:S01]  /*110b0*/  ULDC UR14, c[0x0][0x248] ;  /* 0x00009200000e7ab9 */ /* 0x000fe20000000800 */
[----:B------:R-:W-:Y:S01]  /*110c0*/  F2FP.SATFINITE.E4M3.F32.PACK_AB_MERGE_C R176, R177, R176, RZ ;  /* 0x000000b0b1b0723e */ /* 0x000fe200048070ff */
[----:B------:R-:W3:Y:S01]  /*110d0*/  LDL.LU R250, [R1+0x458] ;  /* 0x0004580001fa7983 */ /* 0x000ee20000300800 */
[----:B------:R-:W-:Y:S01]  /*110e0*/  F2FP.SATFINITE.E4M3.F32.PACK_AB_MERGE_C R30, R31, R30, RZ ;  /* 0x0000001e1f1e723e */ /* 0x000fe200048070ff */
[----:B------:R-:W-:Y:S01]  /*110f0*/  ULDC UR15, c[0x0][0x248] ;  /* 0x00009200000f7ab9 */ /* 0x000fe20000000800 */
[----:B------:R-:W-:Y:S01]  /*11100*/  F2FP.SATFINITE.E4M3.F32.PACK_AB_MERGE_C R158, R159, R158, RZ ;  /* 0x0000009e9f9e723e */ /* 0x000fe200048070ff */
[----:B------:R-:W3:Y:S01]  /*11110*/  LDL.LU R249, [R1+0x45c] ;  /* 0x00045c0001f97983 */ /* 0x000ee20000300800 */
[----:B------:R-:W-:Y:S01]  /*11120*/  F2FP.SATFINITE.E4M3.F32.PACK_AB_MERGE_C R32, R33, R32, RZ ;  /* 0x000000202120723e */ /* 0x000fe200048070ff */
[----:B------:R-:W-:Y:S01]  /*11130*/  ULDC UR16, c[0x0][0x248] ;  /* 0x0000920000107ab9 */ /* 0x000fe20000000800 */
[----:B------:R-:W-:Y:S01]  /*11140*/  F2FP.SATFINITE.E4M3.F32.PACK_AB_MERGE_C R34, R35, R34, RZ ;  /* 0x000000222322723e */ /* 0x000fe200048070ff */
[----:B------:R-:W4:Y:S01]  /*11150*/  LDL.LU R248, [R1+0x460] ;  /* 0x0004600001f87983 */ /* 0x000f220000300800 */
[----:B------:R-:W-:Y:S01]  /*11160*/  F2FP.SATFINITE.E4M3.F32.PACK_AB_MERGE_C R212, R213, R212, RZ ;  /* 0x000000d4d5d4723e */ /* 0x000fe200048070ff */
[----:B------:R-:W-:Y:S01]  /*11170*/  ULDC UR17, c[0x0][0x248] ;  /* 0x0000920000117ab9 */ /* 0x000fe20000000800 */
        /* <DEDUP_REMOVED lines=28> */
[----:B------:R-:W-:Y:S01]  /*11340*/  ULDC UR51, c[0x0][0x248] ;  /* 0x0000920000337ab9 */ /* 0x000fe20000000800 */
[----:B------:R-:W3:Y:S01]  /*11350*/  LDL.LU R239, [R1+0x480] ;  /* 0x0004800001ef7983 */ /* 0x000ee20000300800 */
[----:B------:R-:W-:Y:S01]  /*11360*/  ULDC UR50, c[0x0][0x248] ;  /* 0x0000920000327ab9 */ /* 0x000fe20000000800 */
        /* <DEDUP_REMOVED lines=43> */
[----:B------:R-:W-:-:S03]  /*11620*/  ULDC UR61, c[0x0][0x228] ;  /* 0x00008a00003d7ab9 */ /* 0x000fc60000000800 */
[----:B------:R-:W3:Y:S04]  /*11630*/  LDL.LU R227, [R1+0x4b0] ;  /* 0x0004b00001e37983 */ /* 0x000ee80000300800 */
        /* <DEDUP_REMOVED lines=11> */
[----:B------:R0:W-:Y:S04]  /*116f0*/  STL [R1+0x127c], R50 ;  /* 0x00127c3201007387 */ /* 0x0001e80000100800 */
[----:B0-----:R-:W4:Y:S04]  /*11700*/  LDL.LU R50, [R1+0x43c] ;  /* 0x00043c0001327983 */ /* 0x001f280000300800 */
[----:B------:R0:W-:Y:S04]  /*11710*/  STL [R1+0x1278], R53 ;  /* 0x0012783501007387 */ /* 0x0001e80000100800 */
[----:B0-----:R-:W4:Y:S04]  /*11720*/  LDL.LU R53, [R1+0x438] ;  /* 0x0004380001357983 */ /* 0x001f280000300800 */
[----:B------:R0:W-:Y:S04]  /*11730*/  STL [R1+0x1274], R52 ;  /* 0x0012743401007387 */ /* 0x0001e80000100800 */
[----:B0-----:R-:W3:Y:S04]  /*11740*/  LDL.LU R52, [R1+0x434] ;  /* 0x0004340001347983 */ /* 0x001ee80000300800 */
        /* <DEDUP_REMOVED lines=26> */
[----:B------:R-:W-:Y:S04]  /*118f0*/  STL [R1+0x123c], R66 ;  /* 0x00123c4201007387 */ /* 0x000fe80000100800 */
        /* <DEDUP_REMOVED lines=20> */
[----:B-----5:R-:W-:Y:S04]  /*11a40*/  STL [R1+0x11e8], R216 ;  /* 0x0011e8d801007387 */ /* 0x020fe80000100800 */
[----:B------:R-:W-:Y:S04]  /*11a50*/  STL [R1+0x11e4], R6 ;  /* 0x0011e40601007387 */ /* 0x000fe80000100800 */
[----:B------:R-:W-:Y:S04]  /*11a60*/  STL [R1+0x11d8], R0 ;  /* 0x0011d80001007387 */ /* 0x000fe80000100800 */
[----:B------:R-:W-:Y:S04]  /*11a70*/  STL [R1+0x1168], R217 ;  /* 0x001168d901007387 */ /* 0x000fe80000100800 */
[----:B------:R2:W-:Y:S04]  /*11a80*/  STL [R1+0x1164], R220 ;  /* 0x001164dc01007387 */ /* 0x0005e80000100800 */
[----:B------:R-:W-:Y:S04]  /*11a90*/  STL [R1+0x1160], R7 ;  /* 0x0011600701007387 */ /* 0x000fe80000100800 */
[----:B------:R-:W-:Y:S01]  /*11aa0*/  STL [R1+0x115c], R3 ;  /* 0x00115c0301007387 */ /* 0x000fe20000100800 */
[----:B--2---:R-:W-:-:S03]  /*11ab0*/  F2FP.SATFINITE.E4M3.F32.PACK_AB_MERGE_C R220, R244, R245, RZ ;  /* 0x000000f5f4dc723e */ /* 0x004fc600048070ff */
[----:B------:R-:W-:Y:S04]  /*11ac0*/  STL [R1+0x1158], R5 ;  /* 0x0011580501007387 */ /* 0x000fe80000100800 */
[----:B------:R-:W-:Y:S04]  /*11ad0*/  STL.64 [R1+0x1140], R218 ;  /* 0x001140da01007387 */ /* 0x000fe80000100a00 */
[----:B------:R4:W-:Y:S04]  /*11ae0*/  STL [R1+0x1148], R219 ;  /* 0x001148db01007387 */ /* 0x0009e80000100800 */
[----:B------:R-:W-:Y:S04]  /*11af0*/  STL.64 [R1+0x1138], R18 ;  /* 0x0011381201007387 */ /* 0x000fe80000100a00 */
[----:B------:R3:W-:Y:S01]  /*11b00*/  STL.64 [R1+0x1130], R16 ;  /* 0x0011301001007387 */ /* 0x0007e20000100a00 */
[----:B----4-:R-:W-:-:S03]  /*11b10*/  F2FP.SATFINITE.E4M3.F32.PACK_AB_MERGE_C R219, R50, R53, RZ ;  /* 0x0000003532db723e */ /* 0x010fc600048070ff */
[----:B------:R-:W-:Y:S04]  /*11b20*/  STL.64 [R1+0x1128], R14 ;  /* 0x0011280e01007387 */ /* 0x000fe80000100a00 */
[----:B------:R-:W-:Y:S04]  /*11b30*/  STL [R1+0x116c], R15 ;  /* 0x00116c0f01007387 */ /* 0x000fe80000100800 */
[----:B------:R-:W-:Y:S01]  /*11b40*/  STL.64 [R1+0x1120], R12 ;  /* 0x0011200c01007387 */ /* 0x000fe20000100a00 */
[----:B---3--:R-:W-:-:S03]  /*11b50*/  F2FP.SATFINITE.E4M3.F32.PACK_AB_MERGE_C R17, R52, R55, RZ ;  /* 0x000000373411723e */ /* 0x008fc600048070ff */
[----:B------:R0:W-:Y:S04]  /*11b60*/  STL [R1+0x1170], R13 ;  /* 0x0011700d01007387 */ /* 0x0001e80000100800 */
[----:B------:R-:W-:Y:S01]  /*11b70*/  STL [R1+0x1118], R11 ;  /* 0x0011180b01007387 */ /* 0x000fe20000100800 */
[----:B0-----:R-:W-:Y:S02]  /*11b80*/  F2FP.SATFINITE.E4M3.F32.PACK_AB_MERGE_C R13, R247, R248, RZ ;  /* 0x000000f8f70d723e */ /* 0x001fe400048070ff */
[----:B------:R-:W-:Y:S02]  /*11b90*/  F2FP.SATFINITE.E4M3.F32.PACK_AB_MERGE_C R0, R60, R63, RZ ;  /* 0x0000003f3c00723e */ /* 0x000fe400048070ff */
[----:B------:R-:W-:Y:S02]  /*11ba0*/  F2FP.SATFINITE.E4M3.F32.PACK_AB_MERGE_C R3, R62, R65, RZ ;  /* 0x000000413e03723e */ /* 0x000fe400048070ff */
[----:B------:R-:W-:-:S05]  /*11bb0*/  F2FP.SATFINITE.E4M3.F32.PACK_AB_MERGE_C R5, R64, R67, RZ ;  /* 0x000000434005723e */ /* 0x000fca00048070ff */
[----:B------:R0:W-:Y:S04]  /*11bc0*/  STL [R1+0x508], R5 ;  /* 0x0005080501007387 */ /* 0x0001e80000100800 */
[----:B------:R1:W-:Y:S04]  /*11bd0*/  STL [R1+0x504], R3 ;  /* 0x0005040301007387 */ /* 0x0003e80000100800 */
[----:B------:R2:W-:Y:S01]  /*11be0*/  STL [R1+0x500], R0 ;  /* 0x0005000001007387 */ /* 0x0005e20000100800 */
[----:B0-----:R-:W-:Y:S02]  /*11bf0*/  F2FP.SATFINITE.E4M3.F32.PACK_AB_MERGE_C R5, R58, R61, RZ ;  /* 0x0000003d3a05723e */ /* 0x001fe400048070ff */
[----:B-1----:R-:W-:-:S03]  /*11c00*/  F2FP.SATFINITE.E4M3.F32.PACK_AB_MERGE_C R3, R56, R59, RZ ;  /* 0x0000003b3803723e */ /* 0x002fc600048070ff */
[----:B------:R-:W-:Y:S01]  /*11c10*/  STL [R1+0x50c], R5 ;  /* 0x00050c0501007387 */ /* 0x000fe20000100800 */
[----:B--2---:R-:W-:-:S03]  /*11c20*/  F2FP.SATFINITE.E4M3.F32.PACK_AB_MERGE_C R0, R54, R57, RZ ;  /* 0x000000393600723e */ /* 0x004fc600048070ff */
[----:B------:R0:W-:Y:S04]  /*11c30*/  STL [R1+0x514], R3 ;  /* 0x0005140301007387 */ /* 0x0001e80000100800 */
[----:B------:R-:W-:Y:S04]  /*11c40*/  STL [R1+0x1174], R17 ;  /* 0x0011741101007387 */ /* 0x000fe80000100800 */
[----:B------:R1:W-:Y:S01]  /*11c50*/  STL [R1+0x510], R0 ;  /* 0x0005100001007387 */ /* 0x0003e20000100800 */
[----:B0-----:R-:W-:Y:S02]  /*11c60*/  F2FP.SATFINITE.E4M3.F32.PACK_AB_MERGE_C R3, R2, R221, RZ ;  /* 0x000000dd0203723e */ /* 0x001fe400048070ff */
[----:B------:R-:W-:-:S02]  /*11c70*/  F2FP.SATFINITE.E4M3.F32.PACK_AB_MERGE_C R2, R251, R252, RZ ;  /* 0x000000fcfb02723e */ /* 0x000fc400048070ff */
[----:B-1----:R-:W-:-:S05]  /*11c80*/  F2FP.SATFINITE.E4M3.F32.PACK_AB_MERGE_C R0, R246, R222, RZ ;  /* 0x000000def600723e */ /* 0x002fca00048070ff */
[----:B------:R0:W-:Y:S04]  /*11c90*/  STL [R1+0x1094], R0 ;  /* 0x0010940001007387 */ /* 0x0001e80000100800 */
[----:B------:R1:W-:Y:S04]  /*11ca0*/  STL [R1+0x1090], R3 ;  /* 0x0010900301007387 */ /* 0x0003e80000100800 */
[----:B------:R2:W-:Y:S01]  /*11cb0*/  STL [R1+0x107c], R2 ;  /* 0x00107c0201007387 */ /* 0x0005e20000100800 */
[----:B0-----:R-:W-:-:S03]  /*11cc0*/  F2FP.SATFINITE.E4M3.F32.PACK_AB_MERGE_C R0, R249, R250, RZ ;  /* 0x000000faf900723e */ /* 0x001fc600048070ff */
[----:B------:R-:W-:Y:S01]  /*11cd0*/  STL [R1+0x1178], R13 ;  /* 0x0011780d01007387 */ /* 0x000fe20000100800 */
[----:B-1----:R-:W-:-:S03]  /*11ce0*/  F2FP.SATFINITE.E4M3.F32.PACK_AB_MERGE_C R3, R238, R239, RZ ;  /* 0x000000efee03723e */ /* 0x002fc600048070ff */
[----:B------:R0:W-:Y:S01]  /*11cf0*/  STL [R1+0x1084], R0 ;  /* 0x0010840001007387 */ /* 0x0001e20000100800 */
[----:B--2---:R-:W-:-:S03]  /*11d00*/  F2FP.SATFINITE.E4M3.F32.PACK_AB_MERGE_C R2, R242, R243, RZ ;  /* 0x000000f3f202723e */ /* 0x004fc600048070ff */
[----:B------:R-:W-:Y:S04]  /*11d10*/  STL [R1+0x117c], R220 ;  /* 0x00117cdc01007387 */ /* 0x000fe80000100800 */
[----:B------:R1:W-:Y:S01]  /*11d20*/  STL [R1+0x45c], R2 ;  /* 0x00045c0201007387 */ /* 0x0003e20000100800 */
[----:B0-----:R-:W-:-:S05]  /*11d30*/  F2FP.SATFINITE.E4M3.F32.PACK_AB_MERGE_C R0, R240, R241, RZ ;  /* 0x000000f1f000723e */ /* 0x001fca00048070ff */
[----:B------:R0:W-:Y:S01]  /*11d40*/  STL [R1+0x458], R0 ;  /* 0x0004580001007387 */ /* 0x0001e20000100800 */
[----:B-1----:R-:W-:-:S03]  /*11d50*/  F2FP.SATFINITE.E4M3.F32.PACK_AB_MERGE_C R2, R236, R237, RZ ;  /* 0x000000edec02723e */ /* 0x002fc600048070ff */
[----:B------:R1:W-:Y:S04]  /*11d60*/  STL [R1+0x454], R3 ;  /* 0x0004540301007387 */ /* 0x0003e80000100800 */
[----:B------:R2:W-:Y:S01]  /*11d70*/  STL [R1+0x450], R2 ;  /* 0x0004500201007387 */ /* 0x0005e20000100800 */
[----:B0-----:R-:W-:Y:S02]  /*11d80*/  F2FP.SATFINITE.E4M3.F32.PACK_AB_MERGE_C R0, R234, R235, RZ ;  /* 0x000000ebea00723e */ /* 0x001fe400048070ff */
[----:B-1----:R-:W-:-:S03]  /*11d90*/  F2FP.SATFINITE.E4M3.F32.PACK_AB_MERGE_C R3, R232, R233, RZ ;  /* 0x000000e9e803723e */ /* 0x002fc600048070ff */
[----:B------:R0:W-:Y:S01]  /*11da0*/  STL [R1+0x44c], R0 ;  /* 0x00044c0001007387 */ /* 0x0001e20000100800 */
[----:B--2---:R-:W-:-:S03]  /*11db0*/  F2FP.SATFINITE.E4M3.F32.PACK_AB_MERGE_C R2, R230, R231, RZ ;  /* 0x000000e7e602723e */ /* 0x004fc600048070ff */
        /* <DEDUP_REMOVED lines=12> */
[----:B------:R-:W-:Y:S04]  /*11e80*/  STL [R1+0x430], R3 ;  /* 0x0004300301007387 */ /* 0x000fe80000100800 */
[----:B------:R-:W2:Y:S01]  /*11e90*/  LDL.LU R61, [R1+0x4e0] ;  /* 0x0004e000013d7983 */ /* 0x000ea20000300800 */
[----:B0-----:R-:W-:-:S03]  /*11ea0*/  F2FP.SATFINITE.E4M3.F32.PACK_AB_MERGE_C R0, R4, R8, RZ ;  /* 0x000000080400723e */ /* 0x001fc600048070ff */
[----:B------:R0:W-:Y:S04]  /*11eb0*/  STL [R1+0x42c], R2 ;  /* 0x00042c0201007387 */ /* 0x0001e80000100800 */
[----:B------:R-:W2:Y:S04]  /*11ec0*/  LDL.LU R58, [R1+0x4e4] ;  /* 0x0004e400013a7983 */ /* 0x000ea80000300800 */
[----:B------:R2:W-:Y:S04]  /*11ed0*/  STL [R1+0x428], R0 ;  /* 0x0004280001007387 */ /* 0x0005e80000100800 */
[----:B------:R-:W3:Y:S04]  /*11ee0*/  LDL.LU R59, [R1+0x4e8] ;  /* 0x0004e800013b7983 */ /* 0x000ee80000300800 */
[----:B------:R-:W3:Y:S04]  /*11ef0*/  LDL.LU R56, [R1+0x4ec] ;  /* 0x0004ec0001387983 */ /* 0x000ee80000300800 */
        /* <DEDUP_REMOVED lines=9> */
[----:B0-----:R-:W4:Y:S04]  /*11f90*/  LDL.LU R2, [R1+0x314] ;  /* 0x0003140001027983 */ /* 0x001f280000300800 */
        /* <DEDUP_REMOVED lines=36> */
[----:B--2---:R-:W-:-:S05]  /*121e0*/  F2FP.SATFINITE.E4M3.F32.PACK_AB_MERGE_C R0, R58, R61, RZ ;  /* 0x0000003d3a00723e */ /* 0x004fca00048070ff */
[----:B------:R0:W-:Y:S01]  /*121f0*/  STL [R1+0x424], R0 ;  /* 0x0004240001007387 */ /* 0x0001e20000100800 */
[----:B---3--:R-:W-:-:S05]  /*12200*/  F2FP.SATFINITE.E4M3.F32.PACK_AB_MERGE_C R3, R56, R59, RZ ;  /* 0x0000003b3803723e */ /* 0x008fca00048070ff */
[----:B------:R1:W-:Y:S01]  /*12210*/  STL [R1+0x420], R3 ;  /* 0x0004200301007387 */ /* 0x0003e20000100800 */
[----:B----4-:R-:W-:Y:S02]  /*12220*/  F2FP.SATFINITE.E4M3.F32.PACK_AB_MERGE_C R5, R54, R57, RZ ;  /* 0x000000393605723e */ /* 0x010fe400048070ff */
[----:B0-----:R-:W-:-:S03]  /*12230*/  F2FP.SATFINITE.E4M3.F32.PACK_AB_MERGE_C R0, R52, R55, RZ ;  /* 0x000000373400723e */ /* 0x001fc600048070ff */
[----:B------:R0:W-:Y:S04]  /*12240*/  STL [R1+0x41c], R5 ;  /* 0x00041c0501007387 */ /* 0x0001e80000100800 */
[----:B------:R2:W-:Y:S01]  /*12250*/  STL [R1+0x418], R0 ;  /* 0x0004180001007387 */ /* 0x0005e20000100800 */
[----:B-1----:R-:W-:-:S05]  /*12260*/  F2FP.SATFINITE.E4M3.F32.PACK_AB_MERGE_C R3, R50, R53, RZ ;  /* 0x000000353203723e */ /* 0x002fca00048070ff */
[----:B------:R1:W-:Y:S01]  /*12270*/  STL [R1+0x414], R3 ;  /* 0x0004140301007387 */ /* 0x0003e20000100800 */
[----:B0-----:R-:W-:Y:S02]  /*12280*/  F2FP.SATFINITE.E4M3.F32.PACK_AB_MERGE_C R5, R246, R222, RZ ;  /* 0x000000def605723e */ /* 0x001fe400048070ff */
[----:B--2---:R-:W-:-:S03]  /*12290*/  F2FP.SATFINITE.E4M3.F32.PACK_AB_MERGE_C R0, R2, R221, RZ ;  /* 0x000000dd0200723e */ /* 0x004fc600048070ff */
[----:B------:R-:W-:Y:S04]  /*122a0*/  STL [R1+0x410], R5 ;  /* 0x0004100501007387 */ /* 0x000fe80000100800 */
[----:B------:R0:W-:Y:S01]  /*122b0*/  STL [R1+0x40c], R0 ;  /* 0x00040c0001007387 */ /* 0x0001e20000100800 */
[----:B-1----:R-:W-:Y:S02]  /*122c0*/  F2FP.SATFINITE.E4M3.F32.PACK_AB_MERGE_C R3, R251, R252, RZ ;  /* 0x000000fcfb03723e */ /* 0x002fe400048070ff */
[----:B------:R-:W-:-:S03]  /*122d0*/  F2FP.SATFINITE.E4M3.F32.PACK_AB_MERGE_C R2, R249, R250, RZ ;  /* 0x000000faf902723e */ /* 0x000fc600048070ff */
[----:B------:R-:W-:Y:S04]  /*122e0*/  STL [R1+0x408], R3 ;  /* 0x0004080301007387 */ /* 0x000fe80000100800 */
[----:B------:R-:W-:Y:S01]  /*122f0*/  STL [R1+0x404], R2 ;  /* 0x0004040201007387 */ /* 0x000fe20000100800 */
[----:B0-----:R-:W-:Y:S02]  /*12300*/  F2FP.SATFINITE.E4M3.F32.PACK_AB_MERGE_C R0, R247, R248, RZ ;  /* 0x000000f8f700723e */ /* 0x001fe400048070ff */
[----:B------:R-:W-:-:S05]  /*12310*/  F2FP.SATFINITE.E4M3.F32.PACK_AB_MERGE_C R19, R244, R245, RZ ;  /* 0x000000f5f413723e */ /* 0x000fca00048070ff */
[----:B------:R-:W-:Y:S04]  /*12320*/  STL [R1+0x1180], R19 ;  /* 0x0011801301007387 */ /* 0x000fe80000100800 */
[----:B------:R0:W-:Y:S02]  /*12330*/  STL [R1+0x400], R0 ;  /* 0x0004000001007387 */ /* 0x0001e40000100800 */
[----:B0-----:R-:W-:Y:S02]  /*12340*/  F2FP.SATFINITE.E4M3.F32.PACK_AB_MERGE_C R0, R240, R241, RZ ;  /* 0x000000f1f000723e */ /* 0x001fe400048070ff */
[----:B------:R-:W-:-:S03]  /*12350*/  F2FP.SATFINITE.E4M3.F32.PACK_AB_MERGE_C R3, R238, R239, RZ ;  /* 0x000000efee03723e */ /* 0x000fc600048070ff */
[----:B------:R0:W-:Y:S04]  /*12360*/  STL [R1+0x108c], R0 ;  /* 0x00108c0001007387 */ /* 0x0001e80000100800 */
[----:B------:R1:W-:Y:S01]  /*12370*/  STL [R1+0x1088], R3 ;  /* 0x0010880301007387 */ /* 0x0003e20000100800 */
[----:B------:R-:W-:-:S05]  /*12380*/  F2FP.SATFINITE.E4M3.F32.PACK_AB_MERGE_C R2, R236, R237, RZ ;  /* 0x000000edec02723e */ /* 0x000fca00048070ff */
[----:B------:R-:W-:Y:S01]  /*12390*/  STL [R1+0x1064], R2 ;  /* 0x0010640201007387 */ /* 0x000fe20000100800 */
[----:B0-----:R-:W-:Y:S02]  /*123a0*/  F2FP.SATFINITE.E4M3.F32.PACK_AB_MERGE_C R0, R234, R235, RZ ;  /* 0x000000ebea00723e */ /* 0x001fe400048070ff */
[----:B-1----:R-:W-:-:S05]  /*123b0*/  F2FP.SATFINITE.E4M3.F32.PACK_AB_MERGE_C R3, R232, R233, RZ ;  /* 0x000000e9e803723e */ /* 0x002fca00048070ff */
[----:B------:R-:W-:Y:S04]  /*123c0*/  STL [R1+0x1184], R3 ;  /* 0x0011840301007387 */ /* 0x000fe80000100800 */
[----:B------:R0:W-:Y:S02]  /*123d0*/  STL [R1+0x1070], R0 ;  /* 0x0010700001007387 */ /* 0x0001e40000100800 */
[----:B0-----:R-:W-:Y:S02]  /*123e0*/  F2FP.SATFINITE.E4M3.F32.PACK_AB_MERGE_C R0, R229, R230, RZ ;  /* 0x000000e6e500723e */ /* 0x001fe400048070ff */
[----:B------:R-:W-:-:S05]  /*123f0*/  F2FP.SATFINITE.E4M3.F32.PACK_AB_MERGE_C R11, R227, R228, RZ ;  /* 0x000000e4e30b723e */ /* 0x000fca00048070ff */
[----:B------:R-:W-:Y:S04]  /*12400*/  STL.64 [R1+0x1150], R10 ;  /* 0x0011500a01007387 */ /* 0x000fe80000100a00 */
[----:B------:R0:W-:Y:S01]  /*12410*/  STL [R1+0x358], R0 ;  /* 0x0003580001007387 */ /* 0x0001e20000100800 */
[----:B------:R-:W-:Y:S02]  /*12420*/  F2FP.SATFINITE.E4M3.F32.PACK_AB_MERGE_C R3, R223, R224, RZ ;  /* 0x000000e0df03723e */ /* 0x000fe400048070ff */
[----:B0-----:R-:W-:Y:S01]  /*12430*/  F2FP.SATFINITE.E4M3.F32.PACK_AB_MERGE_C R0, R225, R226, RZ ;  /* 0x000000e2e100723e */ /* 0x001fe200048070ff */
[----:B------:R-:W-:Y:S04]  /*12440*/  STL [R1+0x1188], R11 ;  /* 0x0011880b01007387 */ /* 0x000fe80000100800 */
[----:B------:R-:W-:Y:S04]  /*12450*/  STL [R1+0x118c], R3 ;  /* 0x00118c0301007387 */ /* 0x000fe80000100800 */
[----:B------:R0:W-:Y:S01]  /*12460*/  STL [R1+0x354], R0 ;  /* 0x0003540001007387 */ /* 0x0001e20000100800 */
[----:B------:R-:W-:-:S02]  /*12470*/  F2FP.SATFINITE.E4M3.F32.PACK_AB_MERGE_C R15, R20, R21, RZ ;  /* 0x00000015140f723e */ /* 0x000fc400048070ff */
[----:B0-----:R-:W-:-:S03]  /*12480*/  F2FP.SATFINITE.E4M3.F32.PACK_AB_MERGE_C R0, R22, R23, RZ ;  /* 0x000000171600723e */ /* 0x001fc600048070ff */
[----:B------:R-:W-:Y:S04]  /*12490*/  STL [R1+0x1190], R15 ;  /* 0x0011900f01007387 */ /* 0x000fe80000100800 */
[----:B------:R0:W-:Y:S04]  /*124a0*/  STL [R1+0x34c], R0 ;  /* 0x00034c0001007387 */ /* 0x0001e80000100800 */
[----:B------:R-:W2:Y:S04]  /*124b0*/  LDL.LU R56, [R1+0x3a8] ;  /* 0x0003a80001387983 */ /* 0x000ea80000300800 */
[----:B------:R-:W2:Y:S01]  /*124c0*/  LDL.LU R57, [R1+0x3ac] ;  /* 0x0003ac0001397983 */ /* 0x000ea20000300800 */
[----:B0-----:R-:W-:-:S05]  /*124d0*/  F2FP.SATFINITE.E4M3.F32.PACK_AB_MERGE_C R0, R8, R9, RZ ;  /* 0x000000090800723e */ /* 0x001fca00048070ff */
[----:B------:R0:W-:Y:S04]  /*124e0*/  STL [R1+0x344], R0 ;  /* 0x0003440001007387 */ /* 0x0001e80000100800 */
[----:B------:R-:W0:Y:S04]  /*124f0*/  LDL.LU R54, [R1+0x3b0] ;  /* 0x0003b00001367983 */ /* 0x000e280000300800 */
[----:B------:R-:W0:Y:S04]  /*12500*/  LDL.LU R55, [R1+0x3b4] ;  /* 0x0003b40001377983 */ /* 0x000e280000300800 */
        /* <DEDUP_REMOVED lines=11> */
[----:B------:R-:W-:-:S03]  /*125c0*/  F2FP.SATFINITE.E4M3.F32.PACK_AB_MERGE_C R216, R242, R243, RZ ;  /* 0x000000f3f2d8723e */ /* 0x000fc600048070ff */
        /* <DEDUP_REMOVED lines=33> */
[----:B------:R-:W-:Y:S01]  /*127e0*/  STL [R1+0x1194], R11 ;  /* 0x0011940b01007387 */ /* 0x000fe20000100800 */
[----:B0-----:R-:W-:Y:S02]  /*127f0*/  F2FP.SATFINITE.E4M3.F32.PACK_AB_MERGE_C R0, R55, R54, RZ ;  /* 0x000000363700723e */ /* 0x001fe400048070ff */
[----:B---3--:R-:W-:-:S05]  /*12800*/  F2FP.SATFINITE.E4M3.F32.PACK_AB_MERGE_C R220, R53, R52, RZ ;  /* 0x0000003435dc723e */ /* 0x008fca00048070ff */
[----:B------:R-:W-:Y:S04]  /*12810*/  STL [R1+0x1198], R220 ;  /* 0x001198dc01007387 */ /* 0x000fe80000100800 */
[----:B------:R0:W-:Y:S01]  /*12820*/  STL [R1+0x33c], R0 ;  /* 0x00033c0001007387 */ /* 0x0001e20000100800 */
[----:B----4-:R-:W-:Y:S02]  /*12830*/  F2FP.SATFINITE.E4M3.F32.PACK_AB_MERGE_C R3, R221, R246, RZ ;  /* 0x000000f6dd03723e */ /* 0x010fe400048070ff */
[----:B0-----:R-:W-:-:S03]  /*12840*/  F2FP.SATFINITE.E4M3.F32.PACK_AB_MERGE_C R0, R222, R50, RZ ;  /* 0x00000032de00723e */ /* 0x001fc600048070ff */
[----:B------:R-:W-:Y:S04]  /*12850*/  STL [R1+0x119c], R3 ;  /* 0x00119c0301007387 */ /* 0x000fe80000100800 */
[----:B------:R0:W-:Y:S01]  /*12860*/  STL [R1+0x334], R0 ;  /* 0x0003340001007387 */ /* 0x0001e20000100800 */
[----:B------:R-:W-:Y:S02]  /*12870*/  F2FP.SATFINITE.E4M3.F32.PACK_AB_MERGE_C R13, R250, R251, RZ ;  /* 0x000000fbfa0d723e */ /* 0x000fe400048070ff */
        /* <DEDUP_REMOVED lines=9> */
[----:B------:R-:W-:Y:S01]  /*12910*/  STL [R1+0x11a8], R17 ;  /* 0x0011a81101007387 */ /* 0x000fe20000100800 */
[----:B------:R-:W-:-:S03]  /*12920*/  F2FP.SATFINITE.E4M3.F32.PACK_AB_MERGE_C R3, R239, R240, RZ ;  /* 0x000000f0ef03723e */ /* 0x000fc600048070ff */
[----:B------:R0:W-:Y:S01]  /*12930*/  STL [R1+0x31c], R0 ;  /* 0x00031c0001007387 */ /* 0x0001e20000100800 */
[----:B------:R-:W-:-:S03]  /*12940*/  F2FP.SATFINITE.E4M3.F32.PACK_AB_MERGE_C R2, R237, R238, RZ ;  /* 0x000000eeed02723e */ /* 0x000fc600048070ff */
[----:B------:R1:W-:Y:S04]  /*12950*/  STL [R1+0x314], R3 ;  /* 0x0003140301007387 */ /* 0x0003e80000100800 */
[----:B------:R2:W-:Y:S01]  /*12960*/  STL [R1+0x310], R2 ;  /* 0x0003100201007387 */ /* 0x0005e20000100800 */
[----:B0-----:R-:W-:-:S05]  /*12970*/  F2FP.SATFINITE.E4M3.F32.PACK_AB_MERGE_C R0, R235, R236, RZ ;  /* 0x000000eceb00723e */ /* 0x001fca00048070ff */
[----:B------:R0:W-:Y:S01]  /*12980*/  STL [R1+0x30c], R0 ;  /* 0x00030c0001007387 */ /* 0x0001e20000100800 */
[----:B-1----:R-:W-:Y:S02]  /*12990*/  F2FP.SATFINITE.E4M3.F32.PACK_AB_MERGE_C R3, R233, R234, RZ ;  /* 0x000000eae903723e */ /* 0x002fe400048070ff */
[----:B--2---:R-:W-:-:S03]  /*129a0*/  F2FP.SATFINITE.E4M3.F32.PACK_AB_MERGE_C R2, R231, R232, RZ ;  /* 0x000000e8e702723e */ /* 0x004fc600048070ff */
[----:B------:R-:W-:Y:S04]  /*129b0*/  STL [R1+0x308], R3 ;  /* 0x0003080301007387 */ /* 0x000fe80000100800 */
[----:B------:R-:W-:Y:S01]  /*129c0*/  STL [R1+0x304], R2 ;  /* 0x0003040201007387 */ /* 0x000fe20000100800 */
[----:B0-----:R-:W-:Y:S02]  /*129d0*/  F2FP.SATFINITE.E4M3.F32.PACK_AB_MERGE_C R0, R229, R230, RZ ;  /* 0x000000e6e500723e */ /* 0x001fe400048070ff */
[----:B------:R-:W-:-:S05]  /*129e0*/  F2FP.SATFINITE.E4M3.F32.PACK_AB_MERGE_C R12, R227, R228, RZ ;  /* 0x000000e4e30c723e */ /* 0x000fca00048070ff */
[----:B------:R-:W-:Y:S01]  /*129f0*/  STL [R1+0x11ac], R12 ;  /* 0x0011ac0c01007387 */ /* 0x000fe20000100800 */
[----:B------:R-:W-:-:S03]  /*12a00*/  F2FP.SATFINITE.E4M3.F32.PACK_AB_MERGE_C R14, R225, R226, RZ ;  /* 0x000000e2e10e723e */ /* 0x000fc600048070ff */
[----:B------:R0:W-:Y:S04]  /*12a10*/  STL [R1+0x300], R0 ;  /* 0x0003000001007387 */ /* 0x0001e80000100800 */
[----:B------:R-:W-:Y:S01]  /*12a20*/  STL [R1+0x11b0], R14 ;  /* 0x0011b00e01007387 */ /* 0x000fe20000100800 */
[----:B0-----:R-:W-:Y:S02]  /*12a30*/  F2FP.SATFINITE.E4M3.F32.PACK_AB_MERGE_C R0, R223, R224, RZ ;  /* 0x000000e0df00723e */ /* 0x001fe400048070ff */
[----:B------:R-:W-:-:S03]  /*12a40*/  F2FP.SATFINITE.E4M3.F32.PACK_AB_MERGE_C R3, R22, R23, RZ ;  /* 0x000000171603723e */ /* 0x000fc600048070ff */
[----:B------:R0:W-:Y:S04]  /*12a50*/  STL [R1+0x1054], R0 ;  /* 0x0010540001007387 */ /* 0x0001e80000100800 */
[----:B------:R-:W-:Y:S01]  /*12a60*/  STL [R1+0x104c], R3 ;  /* 0x00104c0301007387 */ /* 0x000fe20000100800 */
[----:B------:R-:W-:-:S03]  /*12a70*/  F2FP.SATFINITE.E4M3.F32.PACK_AB_MERGE_C R2, R20, R21, RZ ;  /* 0x000000151402723e */ /* 0x000fc600048070ff */
[----:B------:R-:W2:Y:S04]  /*12a80*/  LDL.LU R50, [R1+0x260] ;  /* 0x0002600001327983 */ /* 0x000ea80000300800 */
[----:B------:R1:W-:Y:S01]  /*12a90*/  STL [R1+0xfec], R2 ;  /* 0x000fec0201007387 */ /* 0x0003e20000100800 */
[----:B0-----:R-:W-:-:S03]  /*12aa0*/  F2FP.SATFINITE.E4M3.F32.PACK_AB_MERGE_C R0, R8, R9, RZ ;  /* 0x000000090800723e */ /* 0x001fc600048070ff */
[----:B------:R-:W2:Y:S04]  /*12ab0*/  LDL.LU R222, [R1+0x264] ;  /* 0x0002640001de7983 */ /* 0x000ea80000300800 */
[----:B------:R-:W-:Y:S04]  /*12ac0*/  STL [R1+0x1000], R0 ;  /* 0x0010000001007387 */ /* 0x000fe80000100800 */
[----:B------:R-:W3:Y:S04]  /*12ad0*/  LDL.LU R246, [R1+0x268] ;  /* 0x0002680001f67983 */ /* 0x000ee80000300800 */
[----:B------:R-:W3:Y:S04]  /*12ae0*/  LDL.LU R221, [R1+0x26c] ;  /* 0x00026c0001dd7983 */ /* 0x000ee80000300800 */
[----:B-1----:R-:W4:Y:S04]  /*12af0*/  LDL.LU R2, [R1+0x270] ;  /* 0x0002700001027983 */ /* 0x002f280000300800 */
        /* <DEDUP_REMOVED lines=37> */
[----:B---3--:R-:W-:-:S05]  /*12d50*/  F2FP.SATFINITE.E4M3.F32.PACK_AB_MERGE_C R7, R221, R246, RZ ;  /* 0x000000f6dd07723e */ /* 0x008fca00048070ff */
[----:B------:R0:W-:Y:S01]  /*12d60*/  STL [R1+0x11b8], R7 ;  /* 0x0011b80701007387 */ /* 0x0001e20000100800 */
[----:B----4-:R-:W-:Y:S02]  /*12d70*/  F2FP.SATFINITE.E4M3.F32.PACK_AB_MERGE_C R15, R252, R2, RZ ;  /* 0x00000002fc0f723e */ /* 0x010fe400048070ff */
[----:B------:R-:W-:-:S03]  /*12d80*/  F2FP.SATFINITE.E4M3.F32.PACK_AB_MERGE_C R13, R250, R251, RZ ;  /* 0x000000fbfa0d723e */ /* 0x000fc600048070ff */
[----:B------:R-:W-:Y:S01]  /*12d90*/  STL [R1+0x11bc], R15 ;  /* 0x0011bc0f01007387 */ /* 0x000fe20000100800 */
[----:B0-----:R-:W-:-:S03]  /*12da0*/  F2FP.SATFINITE.E4M3.F32.PACK_AB_MERGE_C R7, R248, R249, RZ ;  /* 0x000000f9f807723e */ /* 0x001fc600048070ff */
[----:B------:R-:W-:Y:S04]  /*12db0*/  STL [R1+0x11c0], R13 ;  /* 0x0011c00d01007387 */ /* 0x000fe80000100800 */
[----:B------:R0:W-:Y:S01]  /*12dc0*/  STL [R1+0x11c4], R7 ;  /* 0x0011c40701007387 */ /* 0x0001e20000100800 */
[----:B------:R-:W-:Y:S02]  /*12dd0*/  F2FP.SATFINITE.E4M3.F32.PACK_AB_MERGE_C R12, R245, R247, RZ ;  /* 0x000000f7f50c723e */ /* 0x000fe400048070ff */
[----:B0-----:R-:W-:-:S03]  /*12de0*/  F2FP.SATFINITE.E4M3.F32.PACK_AB_MERGE_C R7, R243, R244, RZ ;  /* 0x000000f4f307723e */ /* 0x001fc600048070ff */
[----:B------:R-:W-:Y:S01]  /*12df0*/  STL [R1+0x11c8], R12 ;  /* 0x0011c80c01007387 */ /* 0x000fe20000100800 */
[----:B------:R-:W-:-:S03]  /*12e00*/  F2FP.SATFINITE.E4M3.F32.PACK_AB_MERGE_C R13, R241, R242, RZ ;  /* 0x000000f2f10d723e */ /* 0x000fc600048070ff */
[----:B------:R-:W-:Y:S04]  /*12e10*/  STL [R1+0x11cc], R7 ;  /* 0x0011cc0701007387 */ /* 0x000fe80000100800 */
[----:B------:R0:W-:Y:S01]  /*12e20*/  STL [R1+0x11d0], R13 ;  /* 0x0011d00d01007387 */ /* 0x0001e20000100800 */
[----:B------:R-:W-:Y:S02]  /*12e30*/  F2FP.SATFINITE.E4M3.F32.PACK_AB_MERGE_C R0, R239, R240, RZ ;  /* 0x000000f0ef00723e */ /* 0x000fe400048070ff */
[----:B0-----:R-:W-:-:S05]  /*12e40*/  F2FP.SATFINITE.E4M3.F32.PACK_AB_MERGE_C R13, R237, R238, RZ ;  /* 0x000000eeed0d723e */ /* 0x001fca00048070ff */
[----:B------:R-:W-:Y:S01]  /*12e50*/  STL [R1+0x11d4], R13 ;  /* 0x0011d40d01007387 */ /* 0x000fe20000100800 */
[----:B------:R-:W-:-:S03]  /*12e60*/  F2FP.SATFINITE.E4M3.F32.PACK_AB_MERGE_C R3, R235, R236, RZ ;  /* 0x000000eceb03723e */ /* 0x000fc600048070ff */
[----:B------:R0:W-:Y:S01]  /*12e70*/  STL [R1+0x238], R0 ;  /* 0x0002380001007387 */ /* 0x0001e20000100800 */
[----:B------:R-:W-:-:S03]  /*12e80*/  F2FP.SATFINITE.E4M3.F32.PACK_AB_MERGE_C R2, R233, R234, RZ ;  /* 0x000000eae902723e */ /* 0x000fc600048070ff */
[----:B------:R-:W-:Y:S04]  /*12e90*/  STL [R1+0x230], R3 ;  /* 0x0002300301007387 */ /* 0x000fe80000100800 */
[----:B------:R1:W-:Y:S01]  /*12ea0*/  STL [R1+0x22c], R2 ;  /* 0x00022c0201007387 */ /* 0x0003e20000100800 */
[----:B0-----:R-:W-:Y:S02]  /*12eb0*/  F2FP.SATFINITE.E4M3.F32.PACK_AB_MERGE_C R0, R231, R232, RZ ;  /* 0x000000e8e700723e */ /* 0x001fe400048070ff */
[----:B------:R-:W-:-:S05]  /*12ec0*/  F2FP.SATFINITE.E4M3.F32.PACK_AB_MERGE_C R13, R229, R230, RZ ;  /* 0x000000e6e50d723e */ /* 0x000fca00048070ff */
[----:B------:R-:W-:Y:S04]  /*12ed0*/  STL [R1+0x11dc], R13 ;  /* 0x0011dc0d01007387 */ /* 0x000fe80000100800 */
[----:B------:R0:W-:Y:S01]  /*12ee0*/  STL [R1+0x228], R0 ;  /* 0x0002280001007387 */ /* 0x0001e20000100800 */
[----:B-1----:R-:W-:Y:S02]  /*12ef0*/  F2FP.SATFINITE.E4M3.F32.PACK_AB_MERGE_C R2, R227, R228, RZ ;  /* 0x000000e4e302723e */ /* 0x002fe400048070ff */
[----:B0-----:R-:W-:-:S05]  /*12f00*/  F2FP.SATFINITE.E4M3.F32.PACK_AB_MERGE_C R0, R225, R226, RZ ;  /* 0x000000e2e100723e */ /* 0x001fca00048070ff */
[----:B------:R0:W-:Y:S04]  /*12f10*/  STL [R1+0x11e0], R0 ;  /* 0x0011e00001007387 */ /* 0x0001e80000100800 */
[----:B------:R1:W-:Y:S01]  /*12f20*/  STL [R1+0x220], R2 ;  /* 0x0002200201007387 */ /* 0x0003e20000100800 */
[----:B0-----:R-:W-:-:S05]  /*12f30*/  F2FP.SATFINITE.E4M3.F32.PACK_AB_MERGE_C R0, R223, R224, RZ ;  /* 0x000000e0df00723e */ /* 0x001fca00048070ff */
[----:B------:R0:W-:Y:S04]  /*12f40*/  STL [R1+0x218], R0 ;  /* 0x0002180001007387 */ /* 0x0001e80000100800 */
[----:B------:R-:W2:Y:S04]  /*12f50*/  LDL.LU R74, [R1+0x100] ;  /* 0x00010000014a7983 */ /* 0x000ea80000300800 */
[----:B------:R-:W2:Y:S04]  /*12f60*/  LDL.LU R75, [R1+0x104] ;  /* 0x00010400014b7983 */ /* 0x000ea80000300800 */
        /* <DEDUP_REMOVED lines=56> */
[----:B------:R-:W-:-:S02]  /*132f0*/  F2FP.SATFINITE.E4M3.F32.PACK_AB_MERGE_C R13, R22, R23, RZ ;  /* 0x00000017160d723e */ /* 0x000fc400048070ff */
[----:B------:R-:W-:Y:S01]  /*13300*/  F2FP.SATFINITE.E4M3.F32.PACK_AB_MERGE_C R6, R20, R21, RZ ;  /* 0x000000151406723e */ /* 0x000fe200048070ff */
[----:B------:R-:W4:Y:S01]  /*13310*/  LDL.LU R23, [R1+0x1e8] ;  /* 0x0001e80001177983 */ /* 0x000f220000300800 */
[----:B0-----:R-:W-:-:S03]  /*13320*/  F2FP.SATFINITE.E4M3.F32.PACK_AB_MERGE_C R0, R8, R9, RZ ;  /* 0x000000090800723e */ /* 0x001fc600048070ff */
[----:B------:R-:W4:Y:S04]  /*13330*/  LDL.LU R22, [R1+0x1ec] ;  /* 0x0001ec0001167983 */ /* 0x000f280000300800 */
[----:B------:R-:W4:Y:S04]  /*13340*/  LDL.LU R21, [R1+0x1f0] ;  /* 0x0001f00001157983 */ /* 0x000f280000300800 */
[----:B------:R-:W4:Y:S04]  /*13350*/  LDL.LU R20, [R1+0x1f4] ;  /* 0x0001f40001147983 */ /* 0x000f280000300800 */
[----:B------:R-:W4:Y:S04]  /*13360*/  LDL.LU R9, [R1+0x1f8] ;  /* 0x0001f80001097983 */ /* 0x000f280000300800 */
[----:B------:R-:W4:Y:S01]  /*13370*/  LDL.LU R8, [R1+0x1fc] ;  /* 0x0001fc0001087983 */ /* 0x000f220000300800 */
[----:B--2---:R-:W-:-:S02]  /*13380*/  F2FP.SATFINITE.E4M3.F32.PACK_AB_MERGE_C R7, R75, R74, RZ ;  /* 0x0000004a4b07723e */ /* 0x004fc400048070ff */
[----:B---3--:R-:W-:Y:S02]  /*13390*/  F2FP.SATFINITE.E4M3.F32.PACK_AB_MERGE_C R12, R73, R72, RZ ;  /* 0x00000048490c723e */ /* 0x008fe400048070ff */
[----:B----4-:R-:W-:Y:S02]  /*133a0*/  F2FP.SATFINITE.E4M3.F32.PACK_AB_MERGE_C R217, R71, R70, RZ ;  /* 0x0000004647d9723e */ /* 0x010fe400048070ff */
[----:B------:R-:W-:Y:S02]  /*133b0*/  F2FP.SATFINITE.E4M3.F32.PACK_AB_MERGE_C R14, R69, R68, RZ ;  /* 0x00000044450e723e */ /* 0x000fe400048070ff */
[----:B------:R-:W-:Y:S02]  /*133c0*/  F2FP.SATFINITE.E4M3.F32.PACK_AB_MERGE_C R10, R59, R58, RZ ;  /* 0x0000003a3b0a723e */ /* 0x000fe400048070ff */
        /* <DEDUP_REMOVED lines=8> */
[----:B--2---:R-:W-:Y:S02]  /*13450*/  F2FP.SATFINITE.E4M3.F32.PACK_AB_MERGE_C R11, R252, R2, RZ ;  /* 0x00000002fc0b723e */ /* 0x004fe400048070ff */
[----:B------:R-:W-:-:S05]  /*13460*/  F2FP.SATFINITE.E4M3.F32.PACK_AB_MERGE_C R2, R250, R251, RZ ;  /* 0x000000fbfa02723e */ /* 0x000fca00048070ff */
[----:B------:R1:W-:Y:S01]  /*13470*/  STL [R1+0xe98], R2 ;  /* 0x000e980201007387 */ /* 0x0003e20000100800 */
[----:B------:R-:W-:-:S03]  /*13480*/  F2FP.SATFINITE.E4M3.F32.PACK_AB_MERGE_C R17, R248, R249, RZ ;  /* 0x000000f9f811723e */ /* 0x000fc600048070ff */
[----:B------:R-:W2:Y:S01]  /*13490*/  LDL.LU R50, [R1] ;  /* 0x0000000001327983 */ /* 0x000ea20000300800 */
[----:B------:R-:W-:Y:S02]  /*134a0*/  F2FP.SATFINITE.E4M3.F32.PACK_AB_MERGE_C R218, R221, R246, RZ ;  /* 0x000000f6ddda723e */ /* 0x000fe400048070ff */
[----:B------:R-:W-:Y:S02]  /*134b0*/  F2FP.SATFINITE.E4M3.F32.PACK_AB_MERGE_C R19, R245, R247, RZ ;  /* 0x000000f7f513723e */ /* 0x000fe400048070ff */
[----:B------:R-:W-:Y:S02]  /*134c0*/  F2FP.SATFINITE.E4M3.F32.PACK_AB_MERGE_C R15, R243, R244, RZ ;  /* 0x000000f4f30f723e */ /* 0x000fe400048070ff */
[----:B------:R-:W-:Y:S02]  /*134d0*/  F2FP.SATFINITE.E4M3.F32.PACK_AB_MERGE_C R252, R241, R242, RZ ;  /* 0x000000f2f1fc723e */ /* 0x000fe400048070ff */
[----:B------:R-:W-:Y:S02]  /*134e0*/  F2FP.SATFINITE.E4M3.F32.PACK_AB_MERGE_C R86, R61, R60, RZ ;  /* 0x0000003c3d56723e */ /* 0x000fe400048070ff */
[----:B------:R-:W-:-:S02]  /*134f0*/  F2FP.SATFINITE.E4M3.F32.PACK_AB_MERGE_C R18, R63, R62, RZ ;  /* 0x0000003e3f12723e */ /* 0x000fc400048070ff */
[----:B------:R-:W-:Y:S02]  /*13500*/  F2FP.SATFINITE.E4M3.F32.PACK_AB_MERGE_C R220, R65, R64, RZ ;  /* 0x0000004041dc723e */ /* 0x000fe400048070ff */
[----:B------:R-:W-:Y:S02]  /*13510*/  F2FP.SATFINITE.E4M3.F32.PACK_AB_MERGE_C R3, R67, R66, RZ ;  /* 0x000000424303723e */ /* 0x000fe400048070ff */
[----:B------:R-:W-:Y:S02]  /*13520*/  F2FP.SATFINITE.E4M3.F32.PACK_AB_MERGE_C R248, R233, R234, RZ ;  /* 0x000000eae9f8723e */ /* 0x000fe400048070ff */
[----:B------:R-:W2:Y:S04]  /*13530*/  LDL.LU R233, [R1+0x4] ;  /* 0x0000040001e97983 */ /* 0x000ea80000300800 */
[----:B------:R-:W3:Y:S01]  /*13540*/  LDL.LU R53, [R1+0x8] ;  /* 0x0000080001357983 */ /* 0x000ee20000300800 */
[----:B------:R-:W-:-:S03]  /*13550*/  F2FP.SATFINITE.E4M3.F32.PACK_AB_MERGE_C R247, R231, R232, RZ ;  /* 0x000000e8e7f7723e */ /* 0x000fc600048070ff */
[----:B------:R-:W3:Y:S04]  /*13560*/  LDL.LU R231, [R1+0xc] ;  /* 0x00000c0001e77983 */ /* 0x000ee80000300800 */
[----:B------:R-:W4:Y:S01]  /*13570*/  LDL.LU R52, [R1+0x10] ;  /* 0x0000100001347983 */ /* 0x000f220000300800 */
[----:B------:R-:W-:-:S03]  /*13580*/  F2FP.SATFINITE.E4M3.F32.PACK_AB_MERGE_C R246, R229, R230, RZ ;  /* 0x000000e6e5f6723e */ /* 0x000fc600048070ff */
[----:B------:R-:W4:Y:S04]  /*13590*/  LDL.LU R229, [R1+0x14] ;  /* 0x0000140001e57983 */ /* 0x000f280000300800 */
        /* <DEDUP_REMOVED lines=67> */
[----:B------:R-:W-:Y:S01]  /*139d0*/  IMAD.MOV.U32 R153, RZ, RZ, R86 ;  /* 0x000000ffff997224 */ /* 0x000fe200078e0056 */
[----:B--2---:R-:W-:-:S02]  /*139e0*/  F2FP.SATFINITE.E4M3.F32.PACK_AB_MERGE_C R233, R233, R50, RZ ;  /* 0x00000032e9e9723e */ /* 0x004fc400048070ff */
[----:B------:R-:W2:Y:S01]  /*139f0*/  LDL.LU R50, [R1+0x127c] ;  /* 0x00127c0001327983 */ /* 0x000ea20000300800 */
[----:B---3--:R-:W-:-:S03]  /*13a00*/  F2FP.SATFINITE.E4M3.F32.PACK_AB_MERGE_C R231, R231, R53, RZ ;  /* 0x00000035e7e7723e */ /* 0x008fc600048070ff */
[----:B------:R-:W3:Y:S01]  /*13a10*/  LDL.LU R53, [R1+0x1278] ;  /* 0x0012780001357983 */ /* 0x000ee20000300800 */
[----:B----4-:R-:W-:-:S03]  /*13a20*/  F2FP.SATFINITE.E4M3.F32.PACK_AB_MERGE_C R229, R229, R52, RZ ;  /* 0x00000034e5e5723e */ /* 0x010fc600048070ff */
[----:B------:R-:W3:Y:S01]  /*13a30*/  LDL.LU R52, [R1+0x1274] ;  /* 0x0012740001347983 */ /* 0x000ee20000300800 */
        /* <DEDUP_REMOVED lines=12> */
[----:B------:R0:W-:Y:S01]  /*13b00*/  STL [R1+0xf90], R61 ;  /* 0x000f903d01007387 */ /* 0x0001e20000100800 */
[----:B------:R-:W-:-:S03]  /*13b10*/  F2FP.SATFINITE.E4M3.F32.PACK_AB_MERGE_C R63, R63, R60, RZ ;  /* 0x0000003c3f3f723e */ /* 0x000fc600048070ff */
[----:B0-----:R-:W4:Y:S01]  /*13b20*/  LDL.LU R61, [R1+0x1258] ;  /* 0x00125800013d7983 */ /* 0x001f220000300800 */
[----:B------:R-:W-:-:S03]  /*13b30*/  F2FP.SATFINITE.E4M3.F32.PACK_AB_MERGE_C R65, R65, R62, RZ ;  /* 0x0000003e4141723e */ /* 0x000fc600048070ff */
[----:B------:R-:W4:Y:S04]  /*13b40*/  LDL.LU R60, [R1+0x1254] ;  /* 0x00125400013c7983 */ /* 0x000f280000300800 */
[----:B------:R0:W-:Y:S01]  /*13b50*/  STL [R1+0xf8c], R63 ;  /* 0x000f8c3f01007387 */ /* 0x0001e20000100800 */
[----:B------:R-:W-:-:S03]  /*13b60*/  F2FP.SATFINITE.E4M3.F32.PACK_AB_MERGE_C R67, R67, R64, RZ ;  /* 0x000000404343723e */ /* 0x000fc600048070ff */
[----:B0-----:R-:W4:Y:S04]  /*13b70*/  LDL.LU R63, [R1+0x1250] ;  /* 0x00125000013f7983 */ /* 0x001f280000300800 */
[----:B------:R-:W4:Y:S04]  /*13b80*/  LDL.LU R62, [R1+0x124c] ;  /* 0x00124c00013e7983 */ /* 0x000f280000300800 */
[----:B------:R0:W-:Y:S01]  /*13b90*/  STL [R1+0xf2c], R65 ;  /* 0x000f2c4101007387 */ /* 0x0001e20000100800 */
[----:B------:R-:W-:Y:S02]  /*13ba0*/  F2FP.SATFINITE.E4M3.F32.PACK_AB_MERGE_C R221, R221, R66, RZ ;  /* 0x00000042dddd723e */ /* 0x000fe400048070ff */
[----:B------:R-:W-:Y:S01]  /*13bb0*/  F2FP.SATFINITE.E4M3.F32.PACK_AB_MERGE_C R22, R22, R69, RZ ;  /* 0x000000451616723e */ /* 0x000fe200048070ff */
[----:B0-----:R-:W4:Y:S04]  /*13bc0*/  LDL.LU R65, [R1+0x1248] ;  /* 0x0012480001417983 */ /* 0x001f280000300800 */
[----:B------:R-:W4:Y:S01]  /*13bd0*/  LDL.LU R64, [R1+0x1244] ;  /* 0x0012440001407983 */ /* 0x000f220000300800 */
[----:B------:R-:W-:-:S03]  /*13be0*/  F2FP.SATFINITE.E4M3.F32.PACK_AB_MERGE_C R20, R20, R68, RZ ;  /* 0x000000441414723e */ /* 0x000fc600048070ff */
[----:B------:R0:W-:Y:S01]  /*13bf0*/  STL [R1+0xf38], R67 ;  /* 0x000f384301007387 */ /* 0x0001e20000100800 */
[----:B------:R-:W-:Y:S02]  /*13c00*/  F2FP.SATFINITE.E4M3.F32.PACK_AB_MERGE_C R8, R8, R71, RZ ;  /* 0x000000470808723e */ /* 0x000fe400048070ff */
[----:B------:R-:W-:Y:S01]  /*13c10*/  F2FP.SATFINITE.E4M3.F32.PACK_AB_MERGE_C R2, R2, R70, RZ ;  /* 0x000000460202723e */ /* 0x000fe200048070ff */
[----:B0-----:R-:W4:Y:S04]  /*13c20*/  LDL.LU R67, [R1+0x1240] ;  /* 0x0012400001437983 */ /* 0x001f280000300800 */
        /* <DEDUP_REMOVED lines=35> */
[----:B------:R-:W4:Y:S01]  /*13e60*/  LDL.LU R86, [R1+0x11ec] ;  /* 0x0011ec0001567983 */ /* 0x000f220000300800 */
[----:B------:R-:W-:Y:S01]  /*13e70*/  F2FP.SATFINITE.E4M3.F32.PACK_AB_MERGE_C R161, R169, R168, RZ ;  /* 0x000000a8a9a1723e */ /* 0x000fe200048070ff */
[----:B------:R-:W-:Y:S01]  /*13e80*/  IMAD.MOV.U32 R157, RZ, RZ, R219 ;  /* 0x000000ffff9d7224 */ /* 0x000fe200078e00db */
[----:B------:R-:W-:Y:S01]  /*13e90*/  F2FP.SATFINITE.E4M3.F32.PACK_AB_MERGE_C R219, R165, R164, RZ ;  /* 0x000000a4a5db723e */ /* 0x000fe200048070ff */
[----:B------:R-:W-:Y:S01]  /*13ea0*/  IMAD.MOV.U32 R155, RZ, RZ, R216 ;  /* 0x000000ffff9b7224 */ /* 0x000fe200078e00d8 */
[----:B------:R-:W-:Y:S01]  /*13eb0*/  F2FP.SATFINITE.E4M3.F32.PACK_AB_MERGE_C R164, R171, R170, RZ ;  /* 0x000000aaaba4723e */ /* 0x000fe200048070ff */
[----:B------:R-:W4:Y:S01]  /*13ec0*/  LDL.LU R216, [R1+0x11e8] ;  /* 0x0011e80001d87983 */ /* 0x000f220000300800 */
[----:B------:R-:W-:-:S03]  /*13ed0*/  F2FP.SATFINITE.E4M3.F32.PACK_AB_MERGE_C R163, R173, R172, RZ ;  /* 0x000000acada3723e */ /* 0x000fc600048070ff */
[----:B------:R0:W-:Y:S01]  /*13ee0*/  STL [R1+0xf64], R161 ;  /* 0x000f64a101007387 */ /* 0x0001e20000100800 */
[----:B------:R-:W-:Y:S02]  /*13ef0*/  F2FP.SATFINITE.E4M3.F32.PACK_AB_MERGE_C R91, R101, R100, RZ ;  /* 0x00000064655b723e */ /* 0x000fe400048070ff */
[----:B------:R-:W-:Y:S01]  /*13f00*/  F2FP.SATFINITE.E4M3.F32.PACK_AB_MERGE_C R89, R103, R102, RZ ;  /* 0x000000666759723e */ /* 0x000fe200048070ff */
[----:B------:R-:W-:Y:S01]  /*13f10*/  STL [R1+0xf60], R164 ;  /* 0x000f60a401007387 */ /* 0x000fe20000100800 */
[----:B0-----:R-:W-:-:S03]  /*13f20*/  F2FP.SATFINITE.E4M3.F32.PACK_AB_MERGE_C R161, R175, R174, RZ ;  /* 0x000000aeafa1723e */ /* 0x001fc600048070ff */
[----:B------:R-:W-:Y:S04]  /*13f30*/  STL [R1+0xecc], R163 ;  /* 0x000ecca301007387 */ /* 0x000fe80000100800 */
[----:B------:R-:W-:Y:S04]  /*13f40*/  STL [R1+0xf0c], R161 ;  /* 0x000f0ca101007387 */ /* 0x000fe80000100800 */
[----:B------:R0:W-:Y:S04]  /*13f50*/  STL [R1+0xf7c], R91 ;  /* 0x000f7c5b01007387 */ /* 0x0001e80000100800 */
[----:B------:R1:W-:Y:S01]  /*13f60*/  STL [R1+0xf78], R89 ;  /* 0x000f785901007387 */ /* 0x0003e20000100800 */
[----:B------:R-:W-:-:S02]  /*13f70*/  F2FP.SATFINITE.E4M3.F32.PACK_AB_MERGE_C R93, R107, R106, RZ ;  /* 0x0000006a6b5d723e */ /* 0x000fc400048070ff */
[----:B0-----:R-:W-:Y:S02]  /*13f80*/  F2FP.SATFINITE.E4M3.F32.PACK_AB_MERGE_C R91, R109, R108, RZ ;  /* 0x0000006c6d5b723e */ /* 0x001fe400048070ff */
[----:B-1----:R-:W-:-:S05]  /*13f90*/  F2FP.SATFINITE.E4M3.F32.PACK_AB_MERGE_C R89, R105, R104, RZ ;  /* 0x000000686959723e */ /* 0x002fca00048070ff */
[----:B------:R0:W-:Y:S04]  /*13fa0*/  STL [R1+0xf9c], R89 ;  /* 0x000f9c5901007387 */ /* 0x0001e80000100800 */
[----:B------:R1:W-:Y:S01]  /*13fb0*/  STL [R1+0xf98], R93 ;  /* 0x000f985d01007387 */ /* 0x0003e20000100800 */
[----:B0-----:R-:W-:-:S03]  /*13fc0*/  F2FP.SATFINITE.E4M3.F32.PACK_AB_MERGE_C R89, R111, R110, RZ ;  /* 0x0000006e6f59723e */ /* 0x001fc600048070ff */
[----:B------:R0:W-:Y:S01]  /*13fd0*/  STL [R1+0xfc4], R91 ;  /* 0x000fc45b01007387 */ /* 0x0001e20000100800 */
[----:B-1----:R-:W-:-:S03]  /*13fe0*/  F2FP.SATFINITE.E4M3.F32.PACK_AB_MERGE_C R93, R113, R112, RZ ;  /* 0x00000070715d723e */ /* 0x002fc600048070ff */
[----:B------:R1:W-:Y:S01]  /*13ff0*/  STL [R1+0xfc0], R89 ;  /* 0x000fc05901007387 */ /* 0x0003e20000100800 */
[----:B------:R-:W-:Y:S01]  /*14000*/  IMAD.MOV.U32 R161, RZ, RZ, R153 ;  /* 0x000000ffffa17224 */ /* 0x000fe200078e0099 */
[----:B0-----:R-:W-:Y:S02]  /*14010*/  F2FP.SATFINITE.E4M3.F32.PACK_AB_MERGE_C R91, R115, R114, RZ ;  /* 0x00000072735b723e */ /* 0x001fe400048070ff */
[----:B------:R0:W-:Y:S01]  /*14020*/  STL [R1+0xfd8], R93 ;  /* 0x000fd85d01007387 */ /* 0x0001e20000100800 */
[----:B-1----:R-:W-:-:S03]  /*14030*/  F2FP.SATFINITE.E4M3.F32.PACK_AB_MERGE_C R89, R117, R116, RZ ;  /* 0x000000747559723e */ /* 0x002fc600048070ff */
[----:B------:R1:W-:Y:S01]  /*14040*/  STL [R1+0xfd4], R91 ;  /* 0x000fd45b01007387 */ /* 0x0003e20000100800 */
[----:B------:R-:W-:-:S03]  /*14050*/  IMAD.MOV.U32 R164, RZ, RZ, R161 ;  /* 0x000000ffffa47224 */ /* 0x000fc600078e00a1 */
[----:B------:R2:W-:Y:S01]  /*14060*/  STL [R1+0xf58], R89 ;  /* 0x000f585901007387 */ /* 0x0005e20000100800 */
[----:B0-----:R-:W-:Y:S02]  /*14070*/  F2FP.SATFINITE.E4M3.F32.PACK_AB_MERGE_C R93, R119, R118, RZ ;  /* 0x00000076775d723e */ /* 0x001fe400048070ff */
[----:B-1----:R-:W-:-:S03]  /*14080*/  F2FP.SATFINITE.E4M3.F32.PACK_AB_MERGE_C R91, R121, R120, RZ ;  /* 0x00000078795b723e */ /* 0x002fc600048070ff */
[----:B------:R-:W-:Y:S01]  /*14090*/  STL [R1+0xf5c], R93 ;  /* 0x000f5c5d01007387 */ /* 0x000fe20000100800 */
[----:B------:R-:W-:Y:S01]  /*140a0*/  IMAD.MOV.U32 R161, RZ, RZ, R157 ;  /* 0x000000ffffa17224 */ /* 0x000fe200078e009d */
[----:B--2---:R-:W-:Y:S02]  /*140b0*/  F2FP.SATFINITE.E4M3.F32.PACK_AB_MERGE_C R89, R123, R122, RZ ;  /* 0x0000007a7b59723e */ /* 0x004fe400048070ff */
[----:B------:R0:W-:Y:S01]  /*140c0*/  STL [R1+0xf54], R91 ;  /* 0x000f545b01007387 */ /* 0x0001e20000100800 */
[----:B------:R-:W-:Y:S02]  /*140d0*/  IMAD.MOV.U32 R157, RZ, RZ, R10 ;  /* 0x000000ffff9d7224 */ /* 0x000fe400078e000a */
[----:B------:R-:W-:Y:S01]  /*140e0*/  IMAD.MOV.U32 R10, RZ, RZ, R4 ;  /* 0x000000ffff0a7224 */ /* 0x000fe200078e0004 */
[----:B------:R1:W-:Y:S01]  /*140f0*/  STL [R1+0xff0], R89 ;  /* 0x000ff05901007387 */ /* 0x0003e20000100800 */
[----:B------:R-:W-:Y:S02]  /*14100*/  F2FP.SATFINITE.E4M3.F32.PACK_AB_MERGE_C R4, R127, R126, RZ ;  /* 0x0000007e7f04723e */ /* 0x000fe400048070ff */
[----:B0-----:R-:W-:-:S02]  /*14110*/  F2FP.SATFINITE.E4M3.F32.PACK_AB_MERGE_C R91, R125, R124, RZ ;  /* 0x0000007c7d5b723e */ /* 0x001fc400048070ff */
[----:B-1----:R-:W-:-:S03]  /*14120*/  F2FP.SATFINITE.E4M3.F32.PACK_AB_MERGE_C R89, R129, R128, RZ ;  /* 0x000000808159723e */ /* 0x002fc600048070ff */
[----:B------:R0:W-:Y:S04]  /*14130*/  STL [R1+0x1008], R91 ;  /* 0x0010085b01007387 */ /* 0x0001e80000100800 */
[----:B------:R1:W-:Y:S04]  /*14140*/  STL [R1+0x1004], R4 ;  /* 0x0010040401007387 */ /* 0x0003e80000100800 */
[----:B------:R2:W-:Y:S01]  /*14150*/  STL [R1+0x1020], R89 ;  /* 0x0010205901007387 */ /* 0x0005e20000100800 */
[----:B0-----:R-:W-:Y:S02]  /*14160*/  F2FP.SATFINITE.E4M3.F32.PACK_AB_MERGE_C R91, R131, R130, RZ ;  /* 0x00000082835b723e */ /* 0x001fe400048070ff */
[----:B-1----:R-:W-:-:S03]  /*14170*/  F2FP.SATFINITE.E4M3.F32.PACK_AB_MERGE_C R4, R133, R132, RZ ;  /* 0x000000848504723e */ /* 0x002fc600048070ff */
[----:B------:R0:W-:Y:S01]  /*14180*/  STL [R1+0x101c], R91 ;  /* 0x00101c5b01007387 */ /* 0x0001e20000100800 */
[----:B--2---:R-:W-:-:S03]  /*14190*/  F2FP.SATFINITE.E4M3.F32.PACK_AB_MERGE_C R89, R135, R134, RZ ;  /* 0x000000868759723e */ /* 0x004fc600048070ff */
[----:B------:R-:W-:Y:S04]  /*141a0*/  STL [R1+0x1038], R4 ;  /* 0x0010380401007387 */ /* 0x000fe80000100800 */
[----:B------:R1:W-:Y:S01]  /*141b0*/  STL [R1+0x1034], R89 ;  /* 0x0010345901007387 */ /* 0x0003e20000100800 */
[----:B0-----:R-:W-:Y:S02]  /*141c0*/  F2FP.SATFINITE.E4M3.F32.PACK_AB_MERGE_C R91, R137, R136, RZ ;  /* 0x00000088895b723e */ /* 0x001fe400048070ff */
[----:B------:R-:W-:Y:S02]  /*141d0*/  F2FP.SATFINITE.E4M3.F32.PACK_AB_MERGE_C R93, R141, R140, RZ ;  /* 0x0000008c8d5d723e */ /* 0x000fe400048070ff */
[----:B-1----:R-:W-:Y:S01]  /*141e0*/  F2FP.SATFINITE.E4M3.F32.PACK_AB_MERGE_C R89, R139, R138, RZ ;  /* 0x0000008a8b59723e */ /* 0x002fe200048070ff */
[----:B------:R0:W-:Y:S04]  /*141f0*/  STL [R1+0x1048], R91 ;  /* 0x0010485b01007387 */ /* 0x0001e80000100800 */
[----:B------:R1:W-:Y:S01]  /*14200*/  STL [R1+0x1044], R89 ;  /* 0x0010445901007387 */ /* 0x0003e20000100800 */
[----:B0-----:R-:W-:-:S03]  /*14210*/  F2FP.SATFINITE.E4M3.F32.PACK_AB_MERGE_C R91, R143, R142, RZ ;  /* 0x0000008e8f5b723e */ /* 0x001fc600048070ff */
[----:B------:R0:W-:Y:S01]  /*14220*/  STL [R1+0x1060], R93 ;  /* 0x0010605d01007387 */ /* 0x0001e20000100800 */
[----:B-1----:R-:W-:-:S03]  /*14230*/  F2FP.SATFINITE.E4M3.F32.PACK_AB_MERGE_C R89, R145, R144, RZ ;  /* 0x000000909159723e */ /* 0x002fc600048070ff */
[----:B------:R1:W-:Y:S01]  /*14240*/  STL [R1+0x105c], R91 ;  /* 0x00105c5b01007387 */ /* 0x0003e20000100800 */
[----:B------:R-:W-:-:S03]  /*14250*/  F2FP.SATFINITE.E4M3.F32.PACK_AB_MERGE_C R25, R37, R36, RZ ;  /* 0x000000242519723e */ /* 0x000fc600048070ff */
[----:B------:R2:W-:Y:S01]  /*14260*/  STL [R1+0x106c], R89 ;  /* 0x00106c5901007387 */ /* 0x0005e20000100800 */
[----:B0-----:R-:W-:Y:S02]  /*14270*/  F2FP.SATFINITE.E4M3.F32.PACK_AB_MERGE_C R93, R147, R146, RZ ;  /* 0x00000092935d723e */ /* 0x001fe400048070ff */
[----:B-1----:R-:W-:-:S03]  /*14280*/  F2FP.SATFINITE.E4M3.F32.PACK_AB_MERGE_C R91, R149, R148, RZ ;  /* 0x00000094955b723e */ /* 0x002fc600048070ff */
[----:B------:R-:W-:Y:S01]  /*14290*/  STL [R1+0x1068], R93 ;  /* 0x0010685d01007387 */ /* 0x000fe20000100800 */
[----:B------:R-:W-:Y:S02]  /*142a0*/  F2FP.SATFINITE.E4M3.F32.PACK_AB_MERGE_C R29, R39, R38, RZ ;  /* 0x00000026271d723e */ /* 0x000fe400048070ff */
[----:B--2---:R-:W-:Y:S01]  /*142b0*/  F2FP.SATFINITE.E4M3.F32.PACK_AB_MERGE_C R89, R151, R150, RZ ;  /* 0x000000969759723e */ /* 0x004fe200048070ff */
[----:B------:R-:W-:Y:S01]  /*142c0*/  STL [R1+0x1078], R91 ;  /* 0x0010785b01007387 */ /* 0x000fe20000100800 */
[----:B------:R-:W-:-:S03]  /*142d0*/  F2FP.SATFINITE.E4M3.F32.PACK_AB_MERGE_C R27, R41, R40, RZ ;  /* 0x00000028291b723e */ /* 0x000fc600048070ff */
[----:B------:R-:W-:Y:S04]  /*142e0*/  STL [R1+0x1074], R89 ;  /* 0x0010745901007387 */ /* 0x000fe80000100800 */
[----:B------:R0:W-:Y:S04]  /*142f0*/  STL [R1+0xf34], R25 ;  /* 0x000f341901007387 */ /* 0x0001e80000100800 */
[----:B------:R1:W-:Y:S04]  /*14300*/  STL [R1+0xf30], R29 ;  /* 0x000f301d01007387 */ /* 0x0003e80000100800 */
[----:B------:R2:W-:Y:S01]  /*14310*/  STL [R1+0xf40], R27 ;  /* 0x000f401b01007387 */ /* 0x0005e20000100800 */
[----:B0-----:R-:W-:-:S02]  /*14320*/  F2FP.SATFINITE.E4M3.F32.PACK_AB_MERGE_C R25, R43, R42, RZ ;  /* 0x0000002a2b19723e */ /* 0x001fc400048070ff */
[----:B-1----:R-:W-:-:S03]  /*14330*/  F2FP.SATFINITE.E4M3.F32.PACK_AB_MERGE_C R29, R45, R44, RZ ;  /* 0x0000002c2d1d723e */ /* 0x002fc600048070ff */
[----:B------:R0:W-:Y:S01]  /*14340*/  STL [R1+0xf3c], R25 ;  /* 0x000f3c1901007387 */ /* 0x0001e20000100800 */
[----:B--2---:R-:W-:-:S03]  /*14350*/  F2FP.SATFINITE.E4M3.F32.PACK_AB_MERGE_C R27, R47, R46, RZ ;  /* 0x0000002e2f1b723e */ /* 0x004fc600048070ff */
[----:B------:R1:W-:Y:S04]  /*14360*/  STL [R1+0xf50], R29 ;  /* 0x000f501d01007387 */ /* 0x0003e80000100800 */
[----:B------:R3:W-:Y:S01]  /*14370*/  STL [R1+0xf48], R27 ;  /* 0x000f481b01007387 */ /* 0x0007e20000100800 */
[----:B0-----:R-:W-:Y:S01]  /*14380*/  F2FP.SATFINITE.E4M3.F32.PACK_AB_MERGE_C R25, R49, R48, RZ ;  /* 0x000000303119723e */ /* 0x001fe200048070ff */
[----:B------:R-:W0:Y:S01]  /*14390*/  S2R R4, SR_TID.X ;  /* 0x0000000000047919 */ /* 0x000e220000002100 */
[----:B-1----:R-:W-:Y:S02]  /*143a0*/  F2FP.SATFINITE.E4M3.F32.PACK_AB_MERGE_C R29, R51, R50, RZ ;  /* 0x00000032331d723e */ /* 0x002fe400048070ff */
[----:B---3--:R-:W-:Y:S01]  /*143b0*/  F2FP.SATFINITE.E4M3.F32.PACK_AB_MERGE_C R27, R53, R52, RZ ;  /* 0x00000034351b723e */ /* 0x008fe200048070ff */
[----:B------:R4:W-:Y:S04]  /*143c0*/  STL [R1+0xf70], R25 ;  /* 0x000f701901007387 */ /* 0x0009e80000100800 */
[----:B------:R1:W-:Y:S04]  /*143d0*/  STL [R1+0xf68], R29 ;  /* 0x000f681d01007387 */ /* 0x0003e80000100800 */
[----:B------:R2:W-:Y:S01]  /*143e0*/  STL [R1+0xf08], R27 ;  /* 0x000f081b01007387 */ /* 0x0005e20000100800 */
[----:B----4-:R-:W-:-:S02]  /*143f0*/  F2FP.SATFINITE.E4M3.F32.PACK_AB_MERGE_C R25, R55, R54, RZ ;  /* 0x000000363719723e */ /* 0x010fc400048070ff */
[----:B-1----:R-:W-:-:S03]  /*14400*/  F2FP.SATFINITE.E4M3.F32.PACK_AB_MERGE_C R29, R57, R56, RZ ;  /* 0x00000038391d723e */ /* 0x002fc600048070ff */
[----:B------:R1:W-:Y:S01]  /*14410*/  STL [R1+0xf74], R25 ;  /* 0x000f741901007387 */ /* 0x0003e20000100800 */
[----:B--2---:R-:W-:-:S03]  /*14420*/  F2FP.SATFINITE.E4M3.F32.PACK_AB_MERGE_C R27, R59, R58, RZ ;  /* 0x0000003a3b1b723e */ /* 0x004fc600048070ff */
[----:B------:R2:W-:Y:S04]  /*14430*/  STL [R1+0xf88], R29 ;  /* 0x000f881d01007387 */ /* 0x0005e80000100800 */
[----:B------:R3:W-:Y:S01]  /*14440*/  STL [R1+0xf84], R27 ;  /* 0x000f841b01007387 */ /* 0x0007e20000100800 */
[----:B-1----:R-:W-:Y:S02]  /*14450*/  F2FP.SATFINITE.E4M3.F32.PACK_AB_MERGE_C R25, R61, R60, RZ ;  /* 0x0000003c3d19723e */ /* 0x002fe400048070ff */
[----:B--2---:R-:W-:-:S03]  /*14460*/  F2FP.SATFINITE.E4M3.F32.PACK_AB_MERGE_C R29, R63, R62, RZ ;  /* 0x0000003e3f1d723e */ /* 0x004fc600048070ff */
[----:B------:R1:W-:Y:S01]  /*14470*/  STL [R1+0xfb8], R25 ;  /* 0x000fb81901007387 */ /* 0x0003e20000100800 */
[----:B---3--:R-:W-:-:S03]  /*14480*/  F2FP.SATFINITE.E4M3.F32.PACK_AB_MERGE_C R27, R65, R64, RZ ;  /* 0x00000040411b723e */ /* 0x008fc600048070ff */
[----:B------:R2:W-:Y:S04]  /*14490*/  STL [R1+0xfa0], R29 ;  /* 0x000fa01d01007387 */ /* 0x0005e80000100800 */
[----:B------:R3:W-:Y:S01]  /*144a0*/  STL [R1+0xfd0], R27 ;  /* 0x000fd01b01007387 */ /* 0x0007e20000100800 */
[----:B-1----:R-:W-:Y:S02]  /*144b0*/  F2FP.SATFINITE.E4M3.F32.PACK_AB_MERGE_C R25, R67, R66, RZ ;  /* 0x000000424319723e */ /* 0x002fe400048070ff */
[----:B--2---:R-:W-:-:S03]  /*144c0*/  F2FP.SATFINITE.E4M3.F32.PACK_AB_MERGE_C R29, R69, R68, RZ ;  /* 0x00000044451d723e */ /* 0x004fc600048070ff */
[----:B------:R-:W-:Y:S01]  /*144d0*/  STL [R1+0xfcc], R25 ;  /* 0x000fcc1901007387 */ /* 0x000fe20000100800 */
[----:B---3--:R-:W-:-:S03]  /*144e0*/  F2FP.SATFINITE.E4M3.F32.PACK_AB_MERGE_C R27, R71, R70, RZ ;  /* 0x00000046471b723e */ /* 0x008fc600048070ff */
[----:B------:R1:W-:Y:S04]  /*144f0*/  STL [R1+0xfe8], R29 ;  /* 0x000fe81d01007387 */ /* 0x0003e80000100800 */
[----:B------:R2:W-:Y:S01]  /*14500*/  STL [R1+0xfe4], R27 ;  /* 0x000fe41b01007387 */ /* 0x0005e20000100800 */
[----:B-1----:R-:W-:Y:S02]  /*14510*/  F2FP.SATFINITE.E4M3.F32.PACK_AB_MERGE_C R29, R73, R72, RZ ;  /* 0x00000048491d723e */ /* 0x002fe400048070ff */
[----:B--2---:R-:W-:-:S03]  /*14520*/  F2FP.SATFINITE.E4M3.F32.PACK_AB_MERGE_C R27, R75, R74, RZ ;  /* 0x0000004a4b1b723e */ /* 0x004fc600048070ff */
[----:B------:R1:W-:Y:S04]  /*14530*/  STL [R1+0xff8], R29 ;  /* 0x000ff81d01007387 */ /* 0x0003e80000100800 */
[----:B------:R2:W-:Y:S01]  /*14540*/  STL [R1+0xff4], R27 ;  /* 0x000ff41b01007387 */ /* 0x0005e20000100800 */
[----:B0-----:R-:W-:-:S03]  /*14550*/  IMAD.SHL.U32 R25, R4, 0x10, RZ ;  /* 0x0000001004197824 */ /* 0x001fc600078e00ff */
[----:B------:R-:W3:Y:S01]  /*14560*/  LDL.LU R177, [R1+0x41c] ;  /* 0x00041c0001b17983 */ /* 0x000ee20000300800 */
[----:B------:R-:W-:Y:S01]  /*14570*/  IMAD.SHL.U32 R4, R4, 0x40, RZ ;  /* 0x0000004004047824 */ /* 0x000fe200078e00ff */
[----:B------:R-:W-:Y:S02]  /*14580*/  F2FP.SATFINITE.E4M3.F32.PACK_AB_MERGE_C R31, R77, R76, RZ ;  /* 0x0000004c4d1f723e */ /* 0x000fe400048070ff */
[----:B------:R-:W4:Y:S01]  /*14590*/  LDL.LU R175, [R1+0x418] ;  /* 0x0004180001af7983 */ /* 0x000f220000300800 */
[----:B-1----:R-:W-:Y:S02]  /*145a0*/  F2FP.SATFINITE.E4M3.F32.PACK_AB_MERGE_C R29, R79, R78, RZ ;  /* 0x0000004e4f1d723e */ /* 0x002fe400048070ff */
[----:B------:R-:W-:Y:S01]  /*145b0*/  LOP3.LUT R25, R25, 0xf0, RZ, 0xc0, !PT ;  /* 0x000000f019197812 */ /* 0x000fe200078ec0ff */
[----:B------:R0:W-:Y:S01]  /*145c0*/  STL [R1+0x1010], R31 ;  /* 0x0010101f01007387 */ /* 0x0001e20000100800 */
[----:B------:R-:W-:Y:S02]  /*145d0*/  LOP3.LUT R4, R4, 0x400, RZ, 0xc0, !PT ;  /* 0x0000040004047812 */ /* 0x000fe400078ec0ff */
[----:B--2---:R-:W-:Y:S01]  /*145e0*/  F2FP.SATFINITE.E4M3.F32.PACK_AB_MERGE_C R27, R81, R80, RZ ;  /* 0x00000050511b723e */ /* 0x004fe200048070ff */
[----:B------:R1:W-:Y:S01]  /*145f0*/  STL [R1+0x100c], R29 ;  /* 0x00100c1d01007387 */ /* 0x0003e20000100800 */
[----:B------:R-:W-:-:S02]  /*14600*/  IADD3 R4, R4, UR8, R25 ;  /* 0x0000000804047c10 */ /* 0x000fc4000fffe019 */
[----:B0-----:R-:W-:Y:S01]  /*14610*/  F2FP.SATFINITE.E4M3.F32.PACK_AB_MERGE_C R31, R83, R82, RZ ;  /* 0x00000052531f723e */ /* 0x001fe200048070ff */
[----:B------:R0:W-:Y:S01]  /*14620*/  STL [R1+0x1028], R27 ;  /* 0x0010281b01007387 */ /* 0x0001e20000100800 */
[----:B------:R-:W-:Y:S02]  /*14630*/  F2FP.SATFINITE.E4M3.F32.PACK_AB_MERGE_C R25, R87, R86, RZ ;  /* 0x000000565719723e */ /* 0x000fe400048070ff */
[----:B-1----:R-:W-:Y:S01]  /*14640*/  F2FP.SATFINITE.E4M3.F32.PACK_AB_MERGE_C R29, R85, R84, RZ ;  /* 0x00000054551d723e */ /* 0x002fe200048070ff */
[----:B------:R-:W-:Y:S01]  /*14650*/  STL [R1+0x1024], R31 ;  /* 0x0010241f01007387 */ /* 0x000fe20000100800 */
[----:B------:R-:W-:-:S03]  /*14660*/  IMAD.MOV.U32 R159, RZ, RZ, R18 ;  /* 0x000000ffff9f7224 */ /* 0x000fc600078e0012 */
[----:B------:R-:W-:Y:S01]  /*14670*/  STL [R1+0x1040], R29 ;  /* 0x0010401d01007387 */ /* 0x000fe20000100800 */
[----:B------:R-:W-:-:S03]  /*14680*/  F2FP.SATFINITE.E4M3.F32.PACK_AB_MERGE_C R18, R167, R166, RZ ;  /* 0x000000a6a712723e */ /* 0x000fc600048070ff */
[----:B------:R-:W2:Y:S04]  /*14690*/  LDL.LU R174, [R1+0x424] ;  /* 0x0004240001ae7983 */ /* 0x000ea80000300800 */
[----:B------:R1:W-:Y:S04]  /*146a0*/  STL [R1+0x103c], R25 ;  /* 0x00103c1901007387 */ /* 0x0003e80000100800 */
[----:B------:R-:W2:Y:S04]  /*146b0*/  LDL.LU R173, [R1+0x420] ;  /* 0x0004200001ad7983 */ /* 0x000ea80000300800 */
[----:B------:R-:W2:Y:S04]  /*146c0*/  LDL.LU R167, [R1+0x324] ;  /* 0x0003240001a77983 */ /* 0x000ea80000300800 */
[----:B------:R-:W2:Y:S04]  /*146d0*/  LDL.LU R166, [R1+0x31c] ;  /* 0x00031c0001a67983 */ /* 0x000ea80000300800 */
[----:B------:R-:W2:Y:S01]  /*146e0*/  LDL.LU R165, [R1+0x218] ;  /* 0x0002180001a57983 */ /* 0x000ea20000300800 */
[----:B0-----:R-:W0:Y:S01]  /*146f0*/  S2R R27, SR_TID.X ;  /* 0x00000000001b7919 */ /* 0x001e220000002100 */
[----:B-1----:R-:W-:Y:S01]  /*14700*/  VIADD R25, R216, 0x7f ;  /* 0x0000007fd8197836 */ /* 0x002fe20000000000 */
[----:B------:R-:W-:-:S02]  /*14710*/  LOP3.LUT R242, R242, 0xffff, RZ, 0xc0, !PT ;  /* 0x0000fffff2f27812 */ /* 0x000fc400078ec0ff */
[----:B------:R-:W-:Y:S02]  /*14720*/  LOP3.LUT R33, R6, 0xffff, RZ, 0xc0, !PT ;  /* 0x0000ffff06217812 */ /* 0x000fe400078ec0ff */
[----:B------:R-:W-:Y:S01]  /*14730*/  ISETP.GE.AND P0, PT, R25, UR7, PT ;  /* 0x0000000719007c0c */ /* 0x000fe2000bf06270 */
[----:B------:R-:W-:Y:S01]  /*14740*/  VIADD R25, R216, 0x7d ;  /* 0x0000007dd8197836 */ /* 0x000fe20000000000 */
[----:B------:R-:W-:Y:S01]  /*14750*/  PRMT R36, R242, 0x3340, R36 ;  /* 0x00003340f2247816 */ /* 0x000fe20000000024 */
[----:B------:R-:W2:Y:S01]  /*14760*/  LDL.LU R6, [R1+0x11e4] ;  /* 0x0011e40001067983 */ /* 0x000ea20000300800 */
[----:B------:R-:W-:Y:S02]  /*14770*/  LOP3.LUT R244, R244, 0xffff, RZ, 0xc0, !PT ;  /* 0x0000fffff4f47812 */ /* 0x000fe400078ec0ff */
[----:B------:R-:W-:Y:S01]  /*14780*/  LOP3.LUT R35, R0, 0xffff, RZ, 0xc0, !PT ;  /* 0x0000ffff00237812 */ /* 0x000fe200078ec0ff */
[----:B------:R-:W-:Y:S01]  /*14790*/  BAR.SYNC.DEFER_BLOCKING 0x0 ;  /* 0x0000000000007b1d */ /* 0x000fe20000010000 */
[----:B------:R-:W-:-:S02]  /*147a0*/  PRMT R37, R244, 0x3340, R37 ;  /* 0x00003340f4257816 */ /* 0x000fc40000000025 */
[----:B----4-:R-:W-:-:S03]  /*147b0*/  LOP3.LUT R31, R175, 0xffff, RZ, 0xc0, !PT ;  /* 0x0000ffffaf1f7812 */ /* 0x010fc600078ec0ff */
[----:B------:R-:W4:Y:S01]  /*147c0*/  LDL.LU R0, [R1+0x11e0] ;  /* 0x0011e00001007983 */ /* 0x000f220000300800 */
[----:B0-----:R-:W-:Y:S02]  /*147d0*/  LOP3.LUT R27, R27, 0x60, RZ, 0xc0, !PT ;  /* 0x000000601b1b7812 */ /* 0x001fe400078ec0ff */
[----:B------:R-:W-:Y:S02]  /*147e0*/  LOP3.LUT R237, R237, 0xffff, RZ, 0xc0, !PT ;  /* 0x0000ffffeded7812 */ /* 0x000fe400078ec0ff */
[----:B------:R-:W-:Y:S01]  /*147f0*/  LOP3.LUT R212, R212, 0xffff, RZ, 0xc0, !PT ;  /* 0x0000ffffd4d47812 */ /* 0x000fe200078ec0ff */
[----:B------:R-:W-:Y:S01]  /*14800*/  IMAD R4, R27, 0x8, R4 ;  /* 0x000000081b047824 */ /* 0x000fe200078e0204 */
[----:B---3--:R-:W-:Y:S01]  /*14810*/  LOP3.LUT R29, R177, 0xffff, RZ, 0xc0, !PT ;  /* 0x0000ffffb11d7812 */ /* 0x008fe200078ec0ff */
[----:B------:R-:W-:Y:S01]  /*14820*/  VIADD R27, R216, 0x2 ;  /* 0x00000002d81b7836 */ /* 0x000fe20000000000 */
        /* <DEDUP_REMOVED lines=14> */
[----:B------:R-:W-:Y:S02]  /*14910*/  F2FP.SATFINITE.E4M3.F32.PACK_AB_MERGE_C R153, R193, R192, RZ ;  /* 0x000000c0c199723e */ /* 0x000fe400048070ff */
        /* <DEDUP_REMOVED lines=30> */
[----:B------:R-:W-:Y:S01]  /*14b00*/  LOP3.LUT R180, R180, 0xffff, RZ, 0xc0, !PT ;  /* 0x0000ffffb4b47812 */ /* 0x000fe200078ec0ff */
[----:B------:R-:W-:Y:S01]  /*14b10*/  IMAD.MOV.U32 R163, RZ, RZ, R155 ;  /* 0x000000ffffa37224 */ /* 0x000fe200078e009b */
[----:B------:R-:W-:Y:S01]  /*14b20*/  ISETP.GE.AND P1, PT, R27, UR4, PT ;  /* 0x000000041b007c0c */ /* 0x000fe2000bf26270 */
[----:B------:R-:W-:Y:S01]  /*14b30*/  ULDC.64 UR4, c[0x0][0x228] ;  /* 0x00008a0000047ab9 */ /* 0x000fe20000000a00 */
[----:B------:R-:W-:Y:S02]  /*14b40*/  PRMT R38, R29, 0x3340, R33 ;  /* 0x000033401d267816 */ /* 0x000fe40000000021 */
[----:B------:R-:W-:Y:S02]  /*14b50*/  LOP3.LUT R239, R239, 0xffff, RZ, 0xc0, !PT ;  /* 0x0000ffffefef7812 */ /* 0x000fe400078ec0ff */
[----:B------:R-:W-:-:S02]  /*14b60*/  LOP3.LUT R246, R246, 0xffff, RZ, 0xc0, !PT ;  /* 0x0000fffff6f67812 */ /* 0x000fc400078ec0ff */
[----:B------:R-:W-:Y:S02]  /*14b70*/  F2FP.SATFINITE.E4M3.F32.PACK_AB_MERGE_C R172, R179, R178, RZ ;  /* 0x000000b2b3ac723e */ /* 0x000fe400048070ff */
[----:B------:R-:W-:Y:S02]  /*14b80*/  F2FP.SATFINITE.E4M3.F32.PACK_AB_MERGE_C R171, R183, R182, RZ ;  /* 0x000000b6b7ab723e */ /* 0x000fe400048070ff */
[----:B------:R-:W-:Y:S02]  /*14b90*/  LOP3.LUT R250, R250, 0xffff, RZ, 0xc0, !PT ;  /* 0x0000fffffafa7812 */ /* 0x000fe400078ec0ff */
[----:B------:R-:W-:Y:S02]  /*14ba0*/  LOP3.LUT R235, R235, 0xffff, RZ, 0xc0, !PT ;  /* 0x0000ffffebeb7812 */ /* 0x000fe400078ec0ff */
[----:B------:R-:W-:Y:S02]  /*14bb0*/  LOP3.LUT R243, R243, 0xffff, RZ, 0xc0, !PT ;  /* 0x0000fffff3f37812 */ /* 0x000fe400078ec0ff */
[----:B------:R-:W-:-:S02]  /*14bc0*/  LOP3.LUT R248, R248, 0xffff, RZ, 0xc0, !PT ;  /* 0x0000fffff8f87812 */ /* 0x000fc400078ec0ff */
[----:B------:R-:W-:Y:S01]  /*14bd0*/  LOP3.LUT R252, R252, 0xffff, RZ, 0xc0, !PT ;  /* 0x0000fffffcfc7812 */ /* 0x000fe200078ec0ff */
[----:B------:R-:W0:Y:S01]  /*14be0*/  S2R R197, SR_TID.X ;  /* 0x0000000000c57919 */ /* 0x000e220000002100 */
[----:B------:R-:W-:Y:S02]  /*14bf0*/  ISETP.GE.AND P3, PT, R25, UR5, PT ;  /* 0x0000000519007c0c */ /* 0x000fe4000bf66270 */
[----:B------:R-:W-:Y:S02]  /*14c00*/  LOP3.LUT R88, R88, 0xffff, RZ, 0xc0, !PT ;  /* 0x0000ffff58587812 */ /* 0x000fe400078ec0ff */
[----:B------:R-:W-:Y:S01]  /*14c10*/  LOP3.LUT R90, R90, 0xffff, RZ, 0xc0, !PT ;  /* 0x0000ffff5a5a7812 */ /* 0x000fe200078ec0ff */
[----:B------:R-:W-:Y:S01]  /*14c20*/  IMAD.MOV.U32 R185, RZ, RZ, R159 ;  /* 0x000000ffffb97224 */ /* 0x000fe200078e009f */
[----:B------:R-:W-:Y:S01]  /*14c30*/  PRMT R25, R38, 0x5410, R36 ;  /* 0x0000541026197816 */ /* 0x000fe20000000024 */
[----:B------:R-:W-:Y:S01]  /*14c40*/  ULDC UR7, c[0x0][0x248] ;  /* 0x0000920000077ab9 */ /* 0x000fe20000000800 */
[----:B------:R-:W-:Y:S01]  /*14c50*/  PRMT R39, R31, 0x3340, R35 ;  /* 0x000033401f277816 */ /* 0x000fe20000000023 */
[----:B------:R-:W-:Y:S01]  /*14c60*/  VIADD R27, R216, 0x7e ;  /* 0x0000007ed81b7836 */ /* 0x000fe20000000000 */
[----:B------:R-:W-:Y:S01]  /*14c70*/  PRMT R40, R212, 0x3340, R40 ;  /* 0x00003340d4287816 */ /* 0x000fe20000000028 */
[----:B------:R1:W-:Y:S01]  /*14c80*/  STL [R1+0x1114], R25 ;  /* 0x0011141901007387 */ /* 0x0003e20000100800 */
[----:B--2---:R-:W-:-:S02]  /*14c90*/  LOP3.LUT R36, R167, 0xffff, RZ, 0xc0, !PT ;  /* 0x0000ffffa7247812 */ /* 0x004fc400078ec0ff */
        /* <DEDUP_REMOVED lines=9> */
[----:B------:R-:W-:Y:S02]  /*14d30*/  LOP3.LUT R153, R153, 0xffff, RZ, 0xc0, !PT ;  /* 0x0000ffff99997812 */ /* 0x000fe400078ec0ff */
[----:B------:R-:W-:Y:S02]  /*14d40*/  PRMT R62, R224, 0x3340, R62 ;  /* 0x00003340e03e7816 */ /* 0x000fe4000000003e */
[----:B------:R-:W-:Y:S01]  /*14d50*/  F2FP.SATFINITE.E4M3.F32.PACK_AB_MERGE_C R155, R207, R206, RZ ;  /* 0x000000cecf9b723e */ /* 0x000fe200048070ff */
[----:B------:R-:W-:Y:S01]  /*14d60*/  IMAD.MOV.U32 R178, RZ, RZ, R164 ;  /* 0x000000ffffb27224 */ /* 0x000fe200078e00a4 */
[----:B-1----:R-:W-:Y:S01]  /*14d70*/  PRMT R25, R39, 0x5410, R37 ;  /* 0x0000541027197816 */ /* 0x002fe20000000025 */
[----:B------:R-:W-:Y:S01]  /*14d80*/  IMAD.MOV.U32 R183, RZ, RZ, R161 ;  /* 0x000000ffffb77224 */ /* 0x000fe200078e00a1 */
[----:B------:R-:W-:Y:S01]  /*14d90*/  ISETP.GE.AND P2, PT, R27, UR11, PT ;  /* 0x0000000b1b007c0c */ /* 0x000fe2000bf46270 */
[----:B------:R-:W-:Y:S01]  /*14da0*/  ULDC UR5, c[0x0][0x248] ;  /* 0x0000920000057ab9 */ /* 0x000fe20000000800 */
[----:B------:R-:W-:Y:S01]  /*14db0*/  LOP3.LUT R27, R173, 0xffff, RZ, 0xc0, !PT ;  /* 0x0000ffffad1b7812 */ /* 0x000fe200078ec0ff */
[----:B------:R1:W-:Y:S01]  /*14dc0*/  STL [R1+0x1110], R25 ;  /* 0x0011101901007387 */ /* 0x0003e20000100800 */
[----:B------:R-:W-:-:S02]  /*14dd0*/  LOP3.LUT R37, R166, 0xffff, RZ, 0xc0, !PT ;  /* 0x0000ffffa6257812 */ /* 0x000fc400078ec0ff */
[----:B------:R-:W-:Y:S01]  /*14de0*/  LOP3.LUT R38, R165, 0xffff, RZ, 0xc0, !PT ;  /* 0x0000ffffa5267812 */ /* 0x000fe200078ec0ff */
[----:B------:R-:W2:Y:S01]  /*14df0*/  LDL.LU R175, [R1+0x434] ;  /* 0x0004340001af7983 */ /* 0x000ea20000300800 */
[----:B------:R-:W-:Y:S02]  /*14e00*/  LOP3.LUT R39, R13, 0xffff, RZ, 0xc0, !PT ;  /* 0x0000ffff0d277812 */ /* 0x000fe400078ec0ff */
[----:B------:R-:W-:Y:S01]  /*14e10*/  PRMT R47, R36, 0x3340, R241 ;  /* 0x00003340242f7816 */ /* 0x000fe200000000f1 */
[----:B------:R-:W3:Y:S01]  /*14e20*/  LDL.LU R173, [R1+0x42c] ;  /* 0x00042c0001ad7983 */ /* 0x000ee20000300800 */
[----:B------:R-:W-:Y:S01]  /*14e30*/  PRMT R63, R153, 0x3340, R63 ;  /* 0x00003340993f7816 */ /* 0x000fe2000000003f */
[----:B------:R-:W-:Y:S01]  /*14e40*/  IMAD.MOV.U32 R181, RZ, RZ, R178 ;  /* 0x000000ffffb57224 */ /* 0x000fe200078e00b2 */
[----:B------:R-:W-:Y:S01]  /*14e50*/  SHF.R.U32.HI R204, RZ, 0x8, R204 ;  /* 0x00000008ffcc7819 */ /* 0x000fe200000116cc */
[----:B------:R-:W2:Y:S01]  /*14e60*/  LDL.LU R167, [R1+0x428] ;  /* 0x0004280001a77983 */ /* 0x000ea20000300800 */
[----:B------:R-:W-:-:S02]  /*14e70*/  SHF.R.U32.HI R208, RZ, 0x8, R208 ;  /* 0x00000008ffd07819 */ /* 0x000fc400000116d0 */
[----:B------:R-:W-:Y:S01]  /*14e80*/  SHF.R.U32.HI R29, RZ, 0x8, R29 ;  /* 0x00000008ff1d7819 */ /* 0x000fe2000001161d */
[----:B------:R-:W2:Y:S01]  /*14e90*/  LDL.LU R166, [R1+0x32c] ;  /* 0x00032c0001a67983 */ /* 0x000ea20000300800 */
[----:B------:R-:W-:Y:S02]  /*14ea0*/  SHF.R.U32.HI R33, RZ, 0x8, R33 ;  /* 0x00000008ff217819 */ /* 0x000fe40000011621 */
[----:B0-----:R-:W-:Y:S01]  /*14eb0*/  LOP3.LUT R197, R197, 0x7f, RZ, 0xc0, !PT ;  /* 0x0000007fc5c57812 */ /* 0x001fe200078ec0ff */
[----:B------:R-:W2:Y:S01]  /*14ec0*/  LDL.LU R165, [R1+0x228] ;  /* 0x0002280001a57983 */ /* 0x000ea20000300800 */
[----:B-1----:R-:W-:Y:S01]  /*14ed0*/  LOP3.LUT R25, R174, 0xffff, RZ, 0xc0, !PT ;  /* 0x0000ffffae197812 */ /* 0x002fe200078ec0ff */
[----:B------:R-:W-:Y:S01]  /*14ee0*/  IMAD.MOV.U32 R187, RZ, RZ, R185 ;  /* 0x000000ffffbb7224 */ /* 0x000fe200078e00b9 */
[----:B------:R-:W-:Y:S01]  /*14ef0*/  PRMT R44, R37, 0x3340, R237 ;  /* 0x00003340252c7816 */ /* 0x000fe200000000ed */
[----:B------:R-:W2:Y:S01]  /*14f00*/  LDL.LU R13, [R1+0x11dc] ;  /* 0x0011dc00010d7983 */ /* 0x000ea20000300800 */
[----:B------:R-:W-:Y:S01]  /*14f10*/  PRMT R45, R25, 0x3340, R38 ;  /* 0x00003340192d7816 */ /* 0x000fe20000000026 */
[----:B------:R-:W-:Y:S01]  /*14f20*/  ULDC UR11, c[0x0][0x248] ;  /* 0x00009200000b7ab9 */ /* 0x000fe20000000800 */
[----:B------:R-:W-:Y:S01]  /*14f30*/  PRMT R46, R27, 0x3340, R39 ;  /* 0x000033401b2e7816 */ /* 0x000fe20000000027 */
[----:B------:R-:W2:Y:S01]  /*14f40*/  LDL.LU R174, [R1+0x220] ;  /* 0x0002200001ae7983 */ /* 0x000ea20000300800 */
[----:B------:R-:W-:-:S02]  /*14f50*/  PRMT R44, R44, 0x5410, R40 ;  /* 0x000054102c2c7816 */ /* 0x000fc40000000028 */
[----:B------:R-:W-:Y:S02]  /*14f60*/  PRMT R40, R45, 0x5410, R41 ;  /* 0x000054102d287816 */ /* 0x000fe40000000029 */
[----:B------:R-:W-:Y:S02]  /*14f70*/  PRMT R41, R46, 0x5410, R42 ;  /* 0x000054102e297816 */ /* 0x000fe4000000002a */
[----:B------:R-:W-:Y:S01]  /*14f80*/  PRMT R42, R47, 0x5410, R43 ;  /* 0x000054102f2a7816 */ /* 0x000fe2000000002b */
[----:B------:R-:W-:Y:S04]  /*14f90*/  STL [R1+0x110c], R44 ;  /* 0x00110c2c01007387 */ /* 0x000fe80000100800 */
[----:B------:R-:W-:Y:S04]  /*14fa0*/  STL [R1+0x1108], R40 ;  /* 0x0011082801007387 */ /* 0x000fe80000100800 */
[----:B------:R3:W-:Y:S04]  /*14fb0*/  STL [R1+0x1104], R41 ;  /* 0x0011042901007387 */ /* 0x0007e80000100800 */
[----:B------:R2:W-:Y:S01]  /*14fc0*/  STL [R1+0x1100], R42 ;  /* 0x0011002a01007387 */ /* 0x0005e20000100800 */
[----:B----4-:R-:W-:-:S02]  /*14fd0*/  LOP3.LUT R46, R0, 0xffff, RZ, 0xc0, !PT ;  /* 0x0000ffff002e7812 */ /* 0x010fc400078ec0ff */
[----:B---3--:R-:W-:Y:S02]  /*14fe0*/  LOP3.LUT R41, R173, 0xffff, RZ, 0xc0, !PT ;  /* 0x0000ffffad297812 */ /* 0x008fe400078ec0ff */
[----:B------:R-:W3:Y:S01]  /*14ff0*/  LDL.LU R173, [R1+0x43c] ;  /* 0x00043c0001ad7983 */ /* 0x000ee20000300800 */
[----:B--2---:R-:W-:-:S03]  /*15000*/  LOP3.LUT R42, R167, 0xffff, RZ, 0xc0, !PT ;  /* 0x0000ffffa72a7812 */ /* 0x004fc600078ec0ff */
[----:B------:R-:W2:Y:S01]  /*15010*/  LDL.LU R167, [R1+0x438] ;  /* 0x0004380001a77983 */ /* 0x000ea20000300800 */
[----:B------:R-:W-:-:S03]  /*15020*/  LOP3.LUT R43, R166, 0xffff, RZ, 0xc0, !PT ;  /* 0x0000ffffa62b7812 */ /* 0x000fc600078ec0ff */
[----:B------:R-:W4:Y:S01]  /*15030*/  LDL.LU R166, [R1+0x430] ;  /* 0x0004300001a67983 */ /* 0x000f220000300800 */
[----:B------:R-:W-:-:S03]  /*15040*/  LOP3.LUT R44, R165, 0xffff, RZ, 0xc0, !PT ;  /* 0x0000ffffa52c7812 */ /* 0x000fc600078ec0ff */
[----:B------:R-:W4:Y:S04]  /*15050*/  LDL.LU R165, [R1+0x334] ;  /* 0x0003340001a57983 */ /* 0x000f280000300800 */
[----:B------:R-:W3:Y:S01]  /*15060*/  LDL.LU R0, [R1+0x11d8] ;  /* 0x0011d80001007983 */ /* 0x000ee20000300800 */
[----:B------:R-:W-:Y:S02]  /*15070*/  LOP3.LUT R45, R174, 0xffff, RZ, 0xc0, !PT ;  /* 0x0000ffffae2d7812 */ /* 0x000fe400078ec0ff */
[----:B------:R-:W-:Y:S01]  /*15080*/  LOP3.LUT R40, R175, 0xffff, RZ, 0xc0, !PT ;  /* 0x0000ffffaf287812 */ /* 0x000fe200078ec0ff */
[----:B------:R-:W4:Y:S01]  /*15090*/  LDL.LU R177, [R1+0x230] ;  /* 0x0002300001b17983 */ /* 0x000f220000300800 */
[----:B------:R-:W-:Y:S02]  /*150a0*/  PRMT R51, R41, 0x3340, R45 ;  /* 0x0000334029337816 */ /* 0x000fe4000000002d */
[----:B------:R-:W-:Y:S01]  /*150b0*/  PRMT R52, R42, 0x3340, R46 ;  /* 0x000033402a347816 */ /* 0x000fe2000000002e */
[----:B------:R-:W4:Y:S01]  /*150c0*/  LDL.LU R175, [R1+0x22c] ;  /* 0x00022c0001af7983 */ /* 0x000f220000300800 */
[----:B------:R-:W-:-:S02]  /*150d0*/  PRMT R53, R43, 0x3340, R245 ;  /* 0x000033402b357816 */ /* 0x000fc400000000f5 */
[----:B------:R-:W-:Y:S02]  /*150e0*/  PRMT R54, R40, 0x3340, R44 ;  /* 0x0000334028367816 */ /* 0x000fe4000000002c */
[----:B---3--:R-:W-:-:S04]  /*150f0*/  PRMT R47, R234, 0x3340, R0 ;  /* 0x00003340ea2f7816 */ /* 0x008fc80000000000 */
[----:B------:R-:W-:Y:S02]  /*15100*/  PRMT R51, R51, 0x5410, R47 ;  /* 0x0000541033337816 */ /* 0x000fe4000000002f */
[----:B------:R-:W-:Y:S02]  /*15110*/  PRMT R47, R52, 0x5410, R48 ;  /* 0x00005410342f7816 */ /* 0x000fe40000000030 */
[----:B------:R-:W-:Y:S02]  /*15120*/  PRMT R48, R53, 0x5410, R49 ;  /* 0x0000541035307816 */ /* 0x000fe40000000031 */
[----:B------:R-:W-:Y:S01]  /*15130*/  PRMT R49, R54, 0x5410, R50 ;  /* 0x0000541036317816 */ /* 0x000fe20000000032 */
[----:B------:R-:W-:Y:S04]  /*15140*/  STL [R1+0x10fc], R51 ;  /* 0x0010fc3301007387 */ /* 0x000fe80000100800 */
[----:B------:R0:W-:Y:S04]  /*15150*/  STL [R1+0x10f8], R47 ;  /* 0x0010f82f01007387 */ /* 0x0001e80000100800 */
[----:B------:R2:W-:Y:S04]  /*15160*/  STL [R1+0x10f4], R48 ;  /* 0x0010f43001007387 */ /* 0x0005e80000100800 */
[----:B------:R4:W-:Y:S01]  /*15170*/  STL [R1+0x10f0], R49 ;  /* 0x0010f03101007387 */ /* 0x0009e20000100800 */
[----:B0-----:R-:W-:-:S03]  /*15180*/  LOP3.LUT R47, R173, 0xffff, RZ, 0xc0, !PT ;  /* 0x0000ffffad2f7812 */ /* 0x001fc600078ec0ff */
[----:B------:R-:W3:Y:S01]  /*15190*/  LDL.LU R174, [R1+0x444] ;  /* 0x0004440001ae7983 */ /* 0x000ee20000300800 */
[----:B--2---:R-:W-:-:S03]  /*151a0*/  LOP3.LUT R48, R167, 0xffff, RZ, 0xc0, !PT ;  /* 0x0000ffffa7307812 */ /* 0x004fc600078ec0ff */
[----:B------:R-:W2:Y:S01]  /*151b0*/  LDL.LU R173, [R1+0x440] ;  /* 0x0004400001ad7983 */ /* 0x000ea20000300800 */
[----:B----4-:R-:W-:-:S03]  /*151c0*/  LOP3.LUT R49, R166, 0xffff, RZ, 0xc0, !PT ;  /* 0x0000ffffa6317812 */ /* 0x010fc600078ec0ff */
[----:B------:R-:W4:Y:S04]  /*151d0*/  LDL.LU R167, [R1+0x344] ;  /* 0x0003440001a77983 */ /* 0x000f280000300800 */
[----:B------:R-:W3:Y:S01]  /*151e0*/  LDL.LU R166, [R1+0x33c] ;  /* 0x00033c0001a67983 */ /* 0x000ee20000300800 */
[----:B------:R-:W-:-:S03]  /*151f0*/  LOP3.LUT R50, R165, 0xffff, RZ, 0xc0, !PT ;  /* 0x0000ffffa5327812 */ /* 0x000fc600078ec0ff */
[----:B------:R-:W3:Y:S01]  /*15200*/  LDL.LU R165, [R1+0x238] ;  /* 0x0002380001a57983 */ /* 0x000ee20000300800 */
[----:B------:R-:W-:Y:S02]  /*15210*/  LOP3.LUT R53, R13, 0xffff, RZ, 0xc0, !PT ;  /* 0x0000ffff0d357812 */ /* 0x000fe400078ec0ff */
[----:B------:R-:W-:Y:S01]  /*15220*/  LOP3.LUT R51, R177, 0xffff, RZ, 0xc0, !PT ;  /* 0x0000ffffb1337812 */ /* 0x000fe200078ec0ff */
[----:B------:R-:W3:Y:S01]  /*15230*/  LDL.LU R13, [R1+0x11d4] ;  /* 0x0011d400010d7983 */ /* 0x000ee20000300800 */
[----:B------:R-:W-:Y:S02]  /*15240*/  LOP3.LUT R52, R175, 0xffff, RZ, 0xc0, !PT ;  /* 0x0000ffffaf347812 */ /* 0x000fe400078ec0ff */
        /* <DEDUP_REMOVED lines=8> */
[----:B------:R-:W-:Y:S01]  /*152d0*/  PRMT R56, R61, 0x5410, R57 ;  /* 0x000054103d387816 */ /* 0x000fe20000000039 */
[----:B------:R-:W-:Y:S04]  /*152e0*/  STL [R1+0x10ec], R58 ;  /* 0x0010ec3a01007387 */ /* 0x000fe80000100800 */
[----:B------:R-:W-:Y:S04]  /*152f0*/  STL [R1+0x10e8], R54 ;  /* 0x0010e83601007387 */ /* 0x000fe80000100800 */
[----:B------:R2:W-:Y:S04]  /*15300*/  STL [R1+0x10e4], R55 ;  /* 0x0010e43701007387 */ /* 0x0005e80000100800 */
[----:B------:R4:W-:Y:S01]  /*15310*/  STL [R1+0x10e0], R56 ;  /* 0x0010e03801007387 */ /* 0x0009e20000100800 */
[----:B--2---:R-:W-:-:S03]  /*15320*/  LOP3.LUT R55, R173, 0xffff, RZ, 0xc0, !PT ;  /* 0x0000ffffad377812 */ /* 0x004fc600078ec0ff */
[----:B------:R-:W2:Y:S01]  /*15330*/  LDL.LU R173, [R1+0x508] ;  /* 0x0005080001ad7983 */ /* 0x000ea20000300800 */
[----:B----4-:R-:W-:-:S03]  /*15340*/  LOP3.LUT R56, R167, 0xffff, RZ, 0xc0, !PT ;  /* 0x0000ffffa7387812 */ /* 0x010fc600078ec0ff */
[----:B------:R-:W4:Y:S01]  /*15350*/  LDL.LU R167, [R1+0x504] ;  /* 0x0005040001a77983 */ /* 0x000f220000300800 */
[----:B---3--:R-:W-:-:S03]  /*15360*/  LOP3.LUT R57, R166, 0xffff, RZ, 0xc0, !PT ;  /* 0x0000ffffa6397812 */ /* 0x008fc600078ec0ff */
[----:B------:R-:W3:Y:S01]  /*15370*/  LDL.LU R166, [R1+0x414] ;  /* 0x0004140001a67983 */ /* 0x000ee20000300800 */
[----:B------:R-:W-:-:S03]  /*15380*/  LOP3.LUT R58, R165, 0xffff, RZ, 0xc0, !PT ;  /* 0x0000ffffa53a7812 */ /* 0x000fc600078ec0ff */
[----:B------:R-:W3:Y:S01]  /*15390*/  LDL.LU R165, [R1+0x410] ;  /* 0x0004100001a57983 */ /* 0x000ee20000300800 */
[----:B------:R-:W-:Y:S02]  /*153a0*/  LOP3.LUT R54, R174, 0xffff, RZ, 0xc0, !PT ;  /* 0x0000ffffae367812 */ /* 0x000fe400078ec0ff */
[----:B------:R-:W-:Y:S02]  /*153b0*/  LOP3.LUT R59, R13, 0xffff, RZ, 0xc0, !PT ;  /* 0x0000ffff0d3b7812 */ /* 0x000fe400078ec0ff */
[--C-:B------:R-:W-:Y:S01]  /*153c0*/  PRMT R60, R196, 0x3340, R0.reuse ;  /* 0x00003340c43c7816 */ /* 0x100fe20000000000 */
[----:B------:R-:W3:Y:S01]  /*153d0*/  LDL.LU R13, [R1+0x11d0] ;  /* 0x0011d000010d7983 */ /* 0x000ee20000300800 */
[----:B------:R-:W-:Y:S02]  /*153e0*/  PRMT R64, R57, 0x3340, R249 ;  /* 0x0000334039407816 */ /* 0x000fe400000000f9 */
[----:B------:R-:W-:Y:S01]  /*153f0*/  PRMT R61, R222, 0x3340, R0 ;  /* 0x00003340de3d7816 */ /* 0x000fe20000000000 */
[----:B------:R-:W3:Y:S01]  /*15400*/  LDL.LU R175, [R1+0x314] ;  /* 0x0003140001af7983 */ /* 0x000ee20000300800 */
[----:B------:R-:W-:-:S02]  /*15410*/  PRMT R65, R54, 0x3340, R58 ;  /* 0x0000334036417816 */ /* 0x000fc4000000003a */
[----:B------:R-:W-:Y:S01]  /*15420*/  PRMT R66, R55, 0x3340, R59 ;  /* 0x0000334037427816 */ /* 0x000fe2000000003b */
[----:B------:R-:W3:Y:S01]  /*15430*/  LDL.LU R174, [R1+0x310] ;  /* 0x0003100001ae7983 */ /* 0x000ee20000300800 */
[----:B------:R-:W-:Y:S02]  /*15440*/  PRMT R67, R56, 0x3340, R251 ;  /* 0x0000334038437816 */ /* 0x000fe400000000fb */
        /* <DEDUP_REMOVED lines=8> */
[----:B------:R-:W-:-:S02]  /*154d0*/  LOP3.LUT R66, R7, 0xffff, RZ, 0xc0, !PT ;  /* 0x0000ffff07427812 */ /* 0x000fc400078ec0ff */
[----:B--2---:R-:W-:Y:S02]  /*154e0*/  LOP3.LUT R60, R173, 0xffff, RZ, 0xc0, !PT ;  /* 0x0000ffffad3c7812 */ /* 0x004fe400078ec0ff */
[----:B------:R-:W2:Y:S01]  /*154f0*/  LDL.LU R173, [R1+0x500] ;  /* 0x0005000001ad7983 */ /* 0x000ea20000300800 */
[----:B----4-:R-:W-:-:S03]  /*15500*/  LOP3.LUT R61, R167, 0xffff, RZ, 0xc0, !PT ;  /* 0x0000ffffa73d7812 */ /* 0x010fc600078ec0ff */
[----:B------:R-:W4:Y:S01]  /*15510*/  LDL.LU R167, [R1+0x44c] ;  /* 0x00044c0001a77983 */ /* 0x000f220000300800 */
[----:B---3--:R-:W-:-:S03]  /*15520*/  LOP3.LUT R62, R166, 0xffff, RZ, 0xc0, !PT ;  /* 0x0000ffffa63e7812 */ /* 0x008fc600078ec0ff */
[----:B------:R-:W3:Y:S01]  /*15530*/  LDL.LU R166, [R1+0x448] ;  /* 0x0004480001a67983 */ /* 0x000ee20000300800 */
[----:B------:R-:W-:-:S03]  /*15540*/  LOP3.LUT R63, R165, 0xffff, RZ, 0xc0, !PT ;  /* 0x0000ffffa53f7812 */ /* 0x000fc600078ec0ff */
[----:B------:R-:W3:Y:S04]  /*15550*/  LDL.LU R165, [R1+0x34c] ;  /* 0x00034c0001a57983 */ /* 0x000ee80000300800 */
[----:B------:R-:W3:Y:S01]  /*15560*/  LDL.LU R7, [R1+0x11cc] ;  /* 0x0011cc0001077983 */ /* 0x000ee20000300800 */
[----:B------:R-:W-:Y:S02]  /*15570*/  LOP3.LUT R67, R12, 0xffff, RZ, 0xc0, !PT ;  /* 0x0000ffff0c437812 */ /* 0x000fe400078ec0ff */
[----:B------:R-:W-:Y:S01]  /*15580*/  LOP3.LUT R64, R175, 0xffff, RZ, 0xc0, !PT ;  /* 0x0000ffffaf407812 */ /* 0x000fe200078ec0ff */
[----:B------:R-:W3:Y:S01]  /*15590*/  LDL.LU R12, [R1+0x11c8] ;  /* 0x0011c800010c7983 */ /* 0x000ee20000300800 */
[----:B------:R-:W-:-:S03]  /*155a0*/  PRMT R74, R152, 0x3340, R0 ;  /* 0x00003340984a7816 */ /* 0x000fc60000000000 */
[----:B------:R-:W3:Y:S01]  /*155b0*/  LDL.LU R175, [R1+0x30c] ;  /* 0x00030c0001af7983 */ /* 0x000ee20000300800 */
[----:B------:R-:W-:Y:S02]  /*155c0*/  PRMT R76, R62, 0x3340, R66 ;  /* 0x000033403e4c7816 */ /* 0x000fe40000000042 */
[--C-:B------:R-:W-:Y:S02]  /*155d0*/  PRMT R75, R154, 0x3340, R0.reuse ;  /* 0x000033409a4b7816 */ /* 0x100fe40000000000 */
[----:B------:R-:W-:Y:S02]  /*155e0*/  PRMT R77, R63, 0x3340, R67 ;  /* 0x000033403f4d7816 */ /* 0x000fe40000000043 */
[----:B------:R-:W-:Y:S02]  /*155f0*/  PRMT R71, R233, 0x3340, R0 ;  /* 0x00003340e9477816 */ /* 0x000fe40000000000 */
[----:B------:R-:W-:Y:S02]  /*15600*/  PRMT R78, R60, 0x3340, R64 ;  /* 0x000033403c4e7816 */ /* 0x000fe40000000040 */
[----:B------:R-:W-:-:S02]  /*15610*/  LOP3.LUT R65, R174, 0xffff, RZ, 0xc0, !PT ;  /* 0x0000ffffae417812 */ /* 0x000fc400078ec0ff */
[----:B------:R-:W-:Y:S01]  /*15620*/  PRMT R74, R76, 0x5410, R74 ;  /* 0x000054104c4a7816 */ /* 0x000fe2000000004a */
[----:B------:R-:W3:Y:S01]  /*15630*/  LDL.LU R174, [R1+0x50c] ;  /* 0x00050c0001ae7983 */ /* 0x000ee20000300800 */
[----:B------:R-:W-:Y:S02]  /*15640*/  PRMT R75, R77, 0x5410, R75 ;  /* 0x000054104d4b7816 */ /* 0x000fe4000000004b */
[----:B------:R-:W-:Y:S02]  /*15650*/  PRMT R71, R78, 0x5410, R71 ;  /* 0x000054104e477816 */ /* 0x000fe40000000047 */
[----:B------:R-:W-:Y:S02]  /*15660*/  PRMT R69, R231, 0x3340, R0 ;  /* 0x00003340e7457816 */ /* 0x000fe40000000000 */
[----:B------:R-:W-:-:S04]  /*15670*/  PRMT R79, R61, 0x3340, R65 ;  /* 0x000033403d4f7816 */ /* 0x000fc80000000041 */
[----:B------:R-:W-:Y:S02]  /*15680*/  PRMT R69, R79, 0x5410, R69 ;  /* 0x000054104f457816 */ /* 0x000fe40000000045 */
[----:B--2---:R-:W-:Y:S02]  /*15690*/  LOP3.LUT R76, R173, 0xffff, RZ, 0xc0, !PT ;  /* 0x0000ffffad4c7812 */ /* 0x004fe400078ec0ff */
[----:B------:R-:W2:Y:S01]  /*156a0*/  LDL.LU R173, [R1+0x454] ;  /* 0x0004540001ad7983 */ /* 0x000ea20000300800 */
[----:B----4-:R-:W-:-:S03]  /*156b0*/  LOP3.LUT R77, R167, 0xffff, RZ, 0xc0, !PT ;  /* 0x0000ffffa74d7812 */ /* 0x010fc600078ec0ff */
[----:B------:R-:W4:Y:S01]  /*156c0*/  LDL.LU R167, [R1+0x40c] ;  /* 0x00040c0001a77983 */ /* 0x000f220000300800 */
[----:B---3--:R-:W-:-:S03]  /*156d0*/  LOP3.LUT R78, R166, 0xffff, RZ, 0xc0, !PT ;  /* 0x0000ffffa64e7812 */ /* 0x008fc600078ec0ff */
[----:B------:R-:W3:Y:S01]  /*156e0*/  LDL.LU R166, [R1+0x408] ;  /* 0x0004080001a67983 */ /* 0x000ee20000300800 */
[----:B------:R-:W-:-:S03]  /*156f0*/  LOP3.LUT R79, R165, 0xffff, RZ, 0xc0, !PT ;  /* 0x0000ffffa54f7812 */ /* 0x000fc600078ec0ff */
[----:B------:R-:W3:Y:S01]  /*15700*/  LDL.LU R165, [R1+0x308] ;  /* 0x0003080001a57983 */ /* 0x000ee20000300800 */
[----:B------:R-:W-:-:S03]  /*15710*/  LOP3.LUT R81, R7, 0xffff, RZ, 0xc0, !PT ;  /* 0x0000ffff07517812 */ /* 0x000fc600078ec0ff */
[----:B------:R-:W3:Y:S01]  /*15720*/  LDL.LU R7, [R1+0x11c4] ;  /* 0x0011c40001077983 */ /* 0x000ee20000300800 */
[----:B------:R-:W-:Y:S02]  /*15730*/  LOP3.LUT R82, R13, 0xffff, RZ, 0xc0, !PT ;  /* 0x0000ffff0d527812 */ /* 0x000fe400078ec0ff */
[--C-:B------:R-:W-:Y:S01]  /*15740*/  PRMT R21, R84, 0x3340, R0.reuse ;  /* 0x0000334054157816 */ /* 0x100fe20000000000 */
[----:B------:R-:W3:Y:S01]  /*15750*/  LDL.LU R13, [R1+0x11c0] ;  /* 0x0011c000010d7983 */ /* 0x000ee20000300800 */
[----:B------:R-:W-:Y:S02]  /*15760*/  PRMT R89, R77, 0x3340, R81 ;  /* 0x000033404d597816 */ /* 0x000fe40000000051 */
[----:B------:R-:W-:Y:S01]  /*15770*/  PRMT R85, R23, 0x3340, R0 ;  /* 0x0000334017557816 */ /* 0x000fe20000000000 */
[----:B------:R-:W3:Y:S01]  /*15780*/  LDL.LU R15, [R1+0x11bc] ;  /* 0x0011bc00010f7983 */ /* 0x000ee20000300800 */
[----:B------:R-:W-:Y:S02]  /*15790*/  PRMT R91, R78, 0x3340, R82 ;  /* 0x000033404e5b7816 */ /* 0x000fe40000000052 */
[----:B------:R-:W-:-:S02]  /*157a0*/  PRMT R86, R188, 0x3340, R0 ;  /* 0x00003340bc567816 */ /* 0x000fc40000000000 */
[----:B------:R-:W-:Y:S02]  /*157b0*/  PRMT R93, R79, 0x3340, R83 ;  /* 0x000033404f5d7816 */ /* 0x000fe40000000053 */
[----:B------:R-:W-:Y:S02]  /*157c0*/  LOP3.LUT R80, R175, 0xffff, RZ, 0xc0, !PT ;  /* 0x0000ffffaf507812 */ /* 0x000fe400078ec0ff */
[----:B------:R-:W-:Y:S02]  /*157d0*/  PRMT R21, R89, 0x5410, R21 ;  /* 0x0000541059157816 */ /* 0x000fe40000000015 */
[----:B------:R-:W-:Y:S02]  /*157e0*/  PRMT R89, R91, 0x5410, R85 ;  /* 0x000054105b597816 */ /* 0x000fe40000000055 */
[----:B------:R-:W-:Y:S01]  /*157f0*/  PRMT R85, R93, 0x5410, R86 ;  /* 0x000054105d557816 */ /* 0x000fe20000000056 */
[----:B------:R0:W-:Y:S01]  /*15800*/  STL [R1+0x10c8], R21 ;  /* 0x0010c81501007387 */ /* 0x0001e20000100800 */
[----:B------:R-:W-:-:S02]  /*15810*/  PRMT R87, R229, 0x3340, R0 ;  /* 0x00003340e5577816 */ /* 0x000fc40000000000 */
[----:B------:R-:W-:Y:S01]  /*15820*/  PRMT R95, R76, 0x3340, R80 ;  /* 0x000033404c5f7816 */ /* 0x000fe20000000050 */
[----:B------:R-:W-:Y:S01]  /*15830*/  STL [R1+0x10c4], R89 ;  /* 0x0010c45901007387 */ /* 0x000fe20000100800 */
[----:B------:R-:W-:-:S03]  /*15840*/  LOP3.LUT R91, R174, 0xffff, RZ, 0xc0, !PT ;  /* 0x0000ffffae5b7812 */ /* 0x000fc600078ec0ff */
[----:B------:R1:W-:Y:S01]  /*15850*/  STL [R1+0x10c0], R85 ;  /* 0x0010c05501007387 */ /* 0x0003e20000100800 */
[----:B0-----:R-:W-:-:S03]  /*15860*/  PRMT R21, R95, 0x5410, R87 ;  /* 0x000054105f157816 */ /* 0x001fc60000000057 */
[----:B------:R-:W3:Y:S01]  /*15870*/  LDL.LU R174, [R1+0x514] ;  /* 0x0005140001ae7983 */ /* 0x000ee20000300800 */
[----:B--2---:R-:W-:-:S03]  /*15880*/  LOP3.LUT R93, R173, 0xffff, RZ, 0xc0, !PT ;  /* 0x0000ffffad5d7812 */ /* 0x004fc600078ec0ff */
[----:B------:R-:W2:Y:S01]  /*15890*/  LDL.LU R173, [R1+0x510] ;  /* 0x0005100001ad7983 */ /* 0x000ea20000300800 */
[----:B----4-:R-:W-:-:S03]  /*158a0*/  LOP3.LUT R95, R167, 0xffff, RZ, 0xc0, !PT ;  /* 0x0000ffffa75f7812 */ /* 0x010fc600078ec0ff */
[----:B------:R-:W4:Y:S01]  /*158b0*/  LDL.LU R167, [R1+0x450] ;  /* 0x0004500001a77983 */ /* 0x000f220000300800 */
[----:B---3--:R-:W-:-:S03]  /*158c0*/  LOP3.LUT R97, R166, 0xffff, RZ, 0xc0, !PT ;  /* 0x0000ffffa6617812 */ /* 0x008fc600078ec0ff */
[----:B------:R-:W3:Y:S01]  /*158d0*/  LDL.LU R166, [R1+0x354] ;  /* 0x0003540001a67983 */ /* 0x000ee20000300800 */
[----:B------:R-:W-:Y:S02]  /*158e0*/  LOP3.LUT R99, R165, 0xffff, RZ, 0xc0, !PT ;  /* 0x0000ffffa5637812 */ /* 0x000fe400078ec0ff */
[----:B------:R-:W-:Y:S02]  /*158f0*/  LOP3.LUT R100, R7, 0xffff, RZ, 0xc0, !PT ;  /* 0x0000ffff07647812 */ /* 0x000fe400078ec0ff */
[----:B------:R-:W3:Y:S04]  /*15900*/  LDL.LU R7, [R1+0x11b8] ;  /* 0x0011b80001077983 */ /* 0x000ee80000300800 */
[----:B------:R-:W3:Y:S04]  /*15910*/  LDL.LU R217, [R1+0x11b4] ;  /* 0x0011b40001d97983 */ /* 0x000ee80000300800 */
[----:B------:R-:W3:Y:S04]  /*15920*/  LDL.LU R14, [R1+0x11b0] ;  /* 0x0011b000010e7983 */ /* 0x000ee80000300800 */
[----:B------:R-:W3:Y:S04]  /*15930*/  LDL.LU R175, [R1+0x304] ;  /* 0x0003040001af7983 */ /* 0x000ee80000300800 */
[----:B------:R-:W3:Y:S01]  /*15940*/  LDL.LU R165, [R1+0x300] ;  /* 0x0003000001a57983 */ /* 0x000ee20000300800 */
[----:B-1----:R-:W-:-:S02]  /*15950*/  PRMT R85, R2, 0x3340, R0 ;  /* 0x0000334002557816 */ /* 0x002fc40000000000 */
[----:B------:R-:W-:Y:S02]  /*15960*/  PRMT R103, R93, 0x3340, R100 ;  /* 0x000033405d677816 */ /* 0x000fe40000000064 */
[----:B------:R-:W-:Y:S02]  /*15970*/  PRMT R86, R158, 0x3340, R0 ;  /* 0x000033409e567816 */ /* 0x000fe40000000000 */
[----:B------:R-:W-:Y:S02]  /*15980*/  PRMT R85, R103, 0x5410, R85 ;  /* 0x0000541067557816 */ /* 0x000fe40000000055 */
[----:B------:R-:W-:Y:S02]  /*15990*/  PRMT R104, R97, 0x3340, R102 ;  /* 0x0000334061687816 */ /* 0x000fe40000000066 */
[----:B------:R-:W-:Y:S02]  /*159a0*/  PRMT R87, R156, 0x3340, R0 ;  /* 0x000033409c577816 */ /* 0x000fe40000000000 */
[----:B------:R-:W-:-:S02]  /*159b0*/  PRMT R105, R95, 0x3340, R101 ;  /* 0x000033405f697816 */ /* 0x000fc40000000065 */
[----:B------:R-:W-:Y:S02]  /*159c0*/  PRMT R89, R227, 0x3340, R0 ;  /* 0x00003340e3597816 */ /* 0x000fe40000000000 */
[----:B------:R-:W-:Y:S01]  /*159d0*/  PRMT R106, R91, 0x3340, R99 ;  /* 0x000033405b6a7816 */ /* 0x000fe20000000063 */
[----:B------:R0:W-:Y:S01]  /*159e0*/  STL [R1+0x10a8], R85 ;  /* 0x0010a85501007387 */ /* 0x0001e20000100800 */
[----:B------:R-:W-:Y:S02]  /*159f0*/  PRMT R86, R104, 0x5410, R86 ;  /* 0x0000541068567816 */ /* 0x000fe40000000056 */
[----:B------:R-:W-:Y:S02]  /*15a00*/  LOP3.LUT R103, R174, 0xffff, RZ, 0xc0, !PT ;  /* 0x0000ffffae677812 */ /* 0x000fe400078ec0ff */
[----:B------:R-:W-:Y:S01]  /*15a10*/  PRMT R87, R105, 0x5410, R87 ;  /* 0x0000541069577816 */ /* 0x000fe20000000057 */
[----:B------:R-:W3:Y:S01]  /*15a20*/  LDL.LU R174, [R1+0x45c] ;  /* 0x00045c0001ae7983 */ /* 0x000ee20000300800 */
[----:B------:R-:W-:-:S02]  /*15a30*/  PRMT R89, R106, 0x5410, R89 ;  /* 0x000054106a597816 */ /* 0x000fc40000000059 */
[----:B------:R-:W-:Y:S02]  /*15a40*/  LOP3.LUT R109, R12, 0xffff, RZ, 0xc0, !PT ;  /* 0x0000ffff0c6d7812 */ /* 0x000fe400078ec0ff */
[--C-:B------:R-:W-:Y:S02]  /*15a50*/  PRMT R9, R111, 0x3340, R0.reuse ;  /* 0x000033406f097816 */ /* 0x100fe40000000000 */
[--C-:B0-----:R-:W-:Y:S02]  /*15a60*/  PRMT R85, R184, 0x3340, R0.reuse ;  /* 0x00003340b8557816 */ /* 0x101fe40000000000 */
[----:B------:R-:W-:Y:S02]  /*15a70*/  PRMT R112, R225, 0x3340, R0 ;  /* 0x00003340e1707816 */ /* 0x000fe40000000000 */
[----:B--2---:R-:W-:Y:S02]  /*15a80*/  LOP3.LUT R104, R173, 0xffff, RZ, 0xc0, !PT ;  /* 0x0000ffffad687812 */ /* 0x004fe400078ec0ff */
[----:B------:R-:W2:Y:S01]  /*15a90*/  LDL.LU R173, [R1+0x458] ;  /* 0x0004580001ad7983 */ /* 0x000ea20000300800 */
[----:B----4-:R-:W-:-:S03]  /*15aa0*/  LOP3.LUT R105, R167, 0xffff, RZ, 0xc0, !PT ;  /* 0x0000ffffa7697812 */ /* 0x010fc600078ec0ff */
[----:B------:R-:W4:Y:S01]  /*15ab0*/  LDL.LU R167, [R1+0x404] ;  /* 0x0004040001a77983 */ /* 0x000f220000300800 */
[----:B---3--:R-:W-:-:S03]  /*15ac0*/  LOP3.LUT R106, R166, 0xffff, RZ, 0xc0, !PT ;  /* 0x0000ffffa66a7812 */ /* 0x008fc600078ec0ff */
[----:B------:R-:W3:Y:S04]  /*15ad0*/  LDL.LU R166, [R1+0x400] ;  /* 0x0004000001a67983 */ /* 0x000ee80000300800 */
[----:B------:R-:W4:Y:S04]  /*15ae0*/  LDL.LU R12, [R1+0x11ac] ;  /* 0x0011ac00010c7983 */ /* 0x000f280000300800 */
[----:B------:R-:W4:Y:S01]  /*15af0*/  LDL.LU R17, [R1+0x11a8] ;  /* 0x0011a80001117983 */ /* 0x000f220000300800 */
[----:B------:R-:W-:Y:S02]  /*15b00*/  PRMT R115, R105, 0x3340, R109 ;  /* 0x0000334069737816 */ /* 0x000fe4000000006d */
[----:B------:R-:W-:-:S02]  /*15b10*/  PRMT R116, R106, 0x3340, R110 ;  /* 0x000033406a747816 */ /* 0x000fc4000000006e */
[----:B------:R-:W-:Y:S02]  /*15b20*/  LOP3.LUT R108, R165, 0xffff, RZ, 0xc0, !PT ;  /* 0x0000ffffa56c7812 */ /* 0x000fe400078ec0ff */
[----:B------:R-:W4:Y:S01]  /*15b30*/  LDL.LU R165, [R1+0x358] ;  /* 0x0003580001a57983 */ /* 0x000f220000300800 */
[----:B------:R-:W-:Y:S02]  /*15b40*/  PRMT R9, R115, 0x5410, R9 ;  /* 0x0000541073097816 */ /* 0x000fe40000000009 */
[----:B------:R-:W-:Y:S02]  /*15b50*/  PRMT R85, R116, 0x5410, R85 ;  /* 0x0000541074557816 */ /* 0x000fe40000000055 */
[----:B------:R-:W-:Y:S01]  /*15b60*/  LOP3.LUT R116, R15, 0xffff, RZ, 0xc0, !PT ;  /* 0x0000ffff0f747812 */ /* 0x000fe200078ec0ff */
[----:B------:R0:W-:Y:S04]  /*15b70*/  STL [R1+0x10b8], R9 ;  /* 0x0010b80901007387 */ /* 0x0001e80000100800 */
[----:B------:R1:W-:Y:S04]  /*15b80*/  STL [R1+0x10b4], R85 ;  /* 0x0010b45501007387 */ /* 0x0003e80000100800 */
[----:B------:R-:W4:Y:S01]  /*15b90*/  LDL.LU R15, [R1+0x11a4] ;  /* 0x0011a400010f7983 */ /* 0x000f220000300800 */
[----:B------:R-:W-:-:S04]  /*15ba0*/  LOP3.LUT R107, R175, 0xffff, RZ, 0xc0, !PT ;  /* 0x0000ffffaf6b7812 */ /* 0x000fc800078ec0ff */
[----:B------:R-:W-:-:S04]  /*15bb0*/  PRMT R117, R103, 0x3340, R107 ;  /* 0x0000334067757816 */ /* 0x000fc8000000006b */
[----:B0-----:R-:W-:Y:S02]  /*15bc0*/  PRMT R9, R117, 0x5410, R112 ;  /* 0x0000541075097816 */ /* 0x001fe40000000070 */
[----:B------:R-:W-:Y:S02]  /*15bd0*/  LOP3.LUT R117, R13, 0xffff, RZ, 0xc0, !PT ;  /* 0x0000ffff0d757812 */ /* 0x000fe400078ec0ff */
[----:B------:R-:W4:Y:S04]  /*15be0*/  LDL.LU R13, [R1+0x11a0] ;  /* 0x0011a000010d7983 */ /* 0x000f280000300800 */
[----:B------:R-:W4:Y:S01]  /*15bf0*/  LDL.LU R3, [R1+0x119c] ;  /* 0x00119c0001037983 */ /* 0x000f220000300800 */
[----:B------:R-:W-:Y:S02]  /*15c00*/  PRMT R113, R223, 0x3340, R0 ;  /* 0x00003340df717816 */ /* 0x000fe40000000000 */
[----:B------:R-:W-:Y:S01]  /*15c10*/  PRMT R114, R104, 0x3340, R108 ;  /* 0x0000334068727816 */ /* 0x000fe2000000006c */
[----:B------:R-:W4:Y:S01]  /*15c20*/  LDL.LU R220, [R1+0x1198] ;  /* 0x0011980001dc7983 */ /* 0x000f220000300800 */
[----:B------:R-:W-:-:S02]  /*15c30*/  LOP3.LUT R112, R174, 0xffff, RZ, 0xc0, !PT ;  /* 0x0000ffffae707812 */ /* 0x000fc400078ec0ff */
[----:B-1----:R-:W-:Y:S02]  /*15c40*/  PRMT R85, R114, 0x5410, R113 ;  /* 0x0000541072557816 */ /* 0x002fe40000000071 */
[--C-:B------:R-:W-:Y:S02]  /*15c50*/  PRMT R20, R162, 0x3340, R0.reuse ;  /* 0x00003340a2147816 */ /* 0x100fe40000000000 */
[----:B------:R-:W-:Y:S02]  /*15c60*/  PRMT R122, R119, 0x3340, R0 ;  /* 0x00003340777a7816 */ /* 0x000fe40000000000 */
[----:B------:R-:W-:Y:S02]  /*15c70*/  PRMT R124, R112, 0x3340, R116 ;  /* 0x00003340707c7816 */ /* 0x000fe40000000074 */
[----:B------:R-:W-:Y:S02]  /*15c80*/  PRMT R123, R121, 0x3340, R0 ;  /* 0x00003340797b7816 */ /* 0x000fe40000000000 */
[----:B------:R-:W-:-:S02]  /*15c90*/  SHF.R.U32.HI R25, RZ, 0x8, R25 ;  /* 0x00000008ff197819 */ /* 0x000fc40000011619 */
[----:B------:R-:W-:Y:S02]  /*15ca0*/  SHF.R.U32.HI R38, RZ, 0x8, R38 ;  /* 0x00000008ff267819 */ /* 0x000fe40000011626 */
[----:B------:R-:W-:Y:S02]  /*15cb0*/  LOP3.LUT R25, R25, 0xffff, RZ, 0xc0, !PT ;  /* 0x0000ffff19197812 */ /* 0x000fe400078ec0ff */
[----:B------:R-:W-:Y:S01]  /*15cc0*/  LOP3.LUT R38, R38, 0xffff, RZ, 0xc0, !PT ;  /* 0x0000ffff26267812 */ /* 0x000fe200078ec0ff */
[----:B------:R-:W-:Y:S01]  /*15cd0*/  IMAD.MOV.U32 R177, RZ, RZ, R10 ;  /* 0x000000ffffb17224 */ /* 0x000fe200078e000a */
[----:B------:R-:W-:Y:S02]  /*15ce0*/  SHF.R.U32.HI R37, RZ, 0x8, R37 ;  /* 0x00000008ff257819 */ /* 0x000fe40000011625 */
[----:B------:R-:W-:Y:S02]  /*15cf0*/  SHF.R.U32.HI R237, RZ, 0x8, R237 ;  /* 0x00000008ffed7819 */ /* 0x000fe400000116ed */
[----:B------:R-:W-:-:S02]  /*15d00*/  PRMT R25, R25, 0x3340, R38 ;  /* 0x0000334019197816 */ /* 0x000fc40000000026 */
[----:B------:R-:W-:Y:S02]  /*15d10*/  SHF.R.U32.HI R27, RZ, 0x8, R27 ;  /* 0x00000008ff1b7819 */ /* 0x000fe4000001161b */
[----:B------:R-:W-:Y:S02]  /*15d20*/  SHF.R.U32.HI R39, RZ, 0x8, R39 ;  /* 0x00000008ff277819 */ /* 0x000fe40000011627 */
[----:B------:R-:W-:Y:S02]  /*15d30*/  LOP3.LUT R10, R210, 0xffff, RZ, 0xc0, !PT ;  /* 0x0000ffffd20a7812 */ /* 0x000fe400078ec0ff */
[----:B------:R-:W-:Y:S02]  /*15d40*/  SHF.R.U32.HI R36, RZ, 0x8, R36 ;  /* 0x00000008ff247819 */ /* 0x000fe40000011624 */
[----:B------:R-:W-:Y:S02]  /*15d50*/  SHF.R.U32.HI R241, RZ, 0x8, R241 ;  /* 0x00000008fff17819 */ /* 0x000fe400000116f1 */
        /* <DEDUP_REMOVED lines=9> */
[----:B------:R-:W-:Y:S02]  /*15df0*/  SHF.R.U32.HI R41, RZ, 0x8, R41 ;  /* 0x00000008ff297819 */ /* 0x000fe40000011629 */
[----:B------:R-:W-:Y:S02]  /*15e00*/  SHF.R.U32.HI R45, RZ, 0x8, R45 ;  /* 0x00000008ff2d7819 */ /* 0x000fe4000001162d */
[----:B------:R-:W-:Y:S02]  /*15e10*/  LOP3.LUT R41, R41, 0xffff, RZ, 0xc0, !PT ;  /* 0x0000ffff29297812 */ /* 0x000fe400078ec0ff */
[----:B------:R-:W-:-:S02]  /*15e20*/  LOP3.LUT R45, R45, 0xffff, RZ, 0xc0, !PT ;  /* 0x0000ffff2d2d7812 */ /* 0x000fc400078ec0ff */
[----:B------:R-:W-:Y:S02]  /*15e30*/  SHF.R.U32.HI R43, RZ, 0x8, R43 ;  /* 0x00000008ff2b7819 */ /* 0x000fe4000001162b */
[----:B------:R-:W-:Y:S02]  /*15e40*/  SHF.R.U32.HI R245, RZ, 0x8, R245 ;  /* 0x00000008fff57819 */ /* 0x000fe400000116f5 */
[----:B------:R-:W-:Y:S02]  /*15e50*/  SHF.R.U32.HI R42, RZ, 0x8, R42 ;  /* 0x00000008ff2a7819 */ /* 0x000fe4000001162a */
[----:B------:R-:W-:Y:S02]  /*15e60*/  SHF.R.U32.HI R46, RZ, 0x8, R46 ;  /* 0x00000008ff2e7819 */ /* 0x000fe4000001162e */
[----:B------:R-:W-:Y:S02]  /*15e70*/  LOP3.LUT R43, R43, 0xffff, RZ, 0xc0, !PT ;  /* 0x0000ffff2b2b7812 */ /* 0x000fe400078ec0ff */
[----:B------:R-:W-:-:S02]  /*15e80*/  LOP3.LUT R245, R245, 0xffff, RZ, 0xc0, !PT ;  /* 0x0000fffff5f57812 */ /* 0x000fc400078ec0ff */
[----:B------:R-:W-:Y:S02]  /*15e90*/  LOP3.LUT R42, R42, 0xffff, RZ, 0xc0, !PT ;  /* 0x0000ffff2a2a7812 */ /* 0x000fe400078ec0ff */
[----:B------:R-:W-:Y:S02]  /*15ea0*/  LOP3.LUT R46, R46, 0xffff, RZ, 0xc0, !PT ;  /* 0x0000ffff2e2e7812 */ /* 0x000fe400078ec0ff */
[----:B------:R-:W-:Y:S02]  /*15eb0*/  SHF.R.U32.HI R49, RZ, 0x8, R49 ;  /* 0x00000008ff317819 */ /* 0x000fe40000011631 */
[----:B------:R-:W-:Y:S02]  /*15ec0*/  SHF.R.U32.HI R53, RZ, 0x8, R53 ;  /* 0x00000008ff357819 */ /* 0x000fe40000011635 */
[----:B------:R-:W-:Y:S02]  /*15ed0*/  LOP3.LUT R49, R49, 0xffff, RZ, 0xc0, !PT ;  /* 0x0000ffff31317812 */ /* 0x000fe400078ec0ff */
[----:B------:R-:W-:-:S02]  /*15ee0*/  LOP3.LUT R53, R53, 0xffff, RZ, 0xc0, !PT ;  /* 0x0000ffff35357812 */ /* 0x000fc400078ec0ff */
[----:B------:R-:W-:Y:S02]  /*15ef0*/  SHF.R.U32.HI R40, RZ, 0x8, R40 ;  /* 0x00000008ff287819 */ /* 0x000fe40000011628 */
[----:B------:R-:W-:Y:S02]  /*15f00*/  SHF.R.U32.HI R44, RZ, 0x8, R44 ;  /* 0x00000008ff2c7819 */ /* 0x000fe4000001162c */
[----:B------:R-:W-:Y:S02]  /*15f10*/  LOP3.LUT R40, R40, 0xffff, RZ, 0xc0, !PT ;  /* 0x0000ffff28287812 */ /* 0x000fe400078ec0ff */
[----:B------:R-:W-:Y:S02]  /*15f20*/  LOP3.LUT R44, R44, 0xffff, RZ, 0xc0, !PT ;  /* 0x0000ffff2c2c7812 */ /* 0x000fe400078ec0ff */
[----:B------:R-:W-:-:S04]  /*15f30*/  SHF.R.U32.HI R232, RZ, 0x8, R232 ;  /* 0x00000008ffe87819 */ /* 0x000fc800000116e8 */
[----:B------:R-:W-:Y:S02]  /*15f40*/  LOP3.LUT R149, R232, 0xffff, RZ, 0xc0, !PT ;  /* 0x0000ffffe8957812 */ /* 0x000fe400078ec0ff */
[----:B------:R-:W-:Y:S02]  /*15f50*/  LOP3.LUT R232, R202, 0xffff, RZ, 0xc0, !PT ;  /* 0x0000ffffcae87812 */ /* 0x000fe400078ec0ff */
[----:B--2---:R-:W-:Y:S02]  /*15f60*/  LOP3.LUT R113, R173, 0xffff, RZ, 0xc0, !PT ;  /* 0x0000ffffad717812 */ /* 0x004fe400078ec0ff */
[----:B---3--:R-:W-:Y:S02]  /*15f70*/  LOP3.LUT R115, R166, 0xffff, RZ, 0xc0, !PT ;  /* 0x0000ffffa6737812 */ /* 0x008fe400078ec0ff */
[----:B------:R-:W-:Y:S02]  /*15f80*/  PRMT R125, R113, 0x3340, R117 ;  /* 0x00003340717d7816 */ /* 0x000fe40000000075 */
[----:B------:R-:W-:-:S04]  /*15f90*/  PRMT R126, R115, 0x3340, R120 ;  /* 0x00003340737e7816 */ /* 0x000fc80000000078 */
[----:B------:R-:W-:Y:S02]  /*15fa0*/  PRMT R20, R126, 0x5410, R20 ;  /* 0x000054107e147816 */ /* 0x000fe40000000014 */
[----:B------:R-:W-:Y:S02]  /*15fb0*/  PRMT R126, R124, 0x5410, R122 ;  /* 0x000054107c7e7816 */ /* 0x000fe4000000007a */
[----:B------:R-:W-:Y:S02]  /*15fc0*/  PRMT R124, R125, 0x5410, R123 ;  /* 0x000054107d7c7816 */ /* 0x000fe4000000007b */
[----:B------:R-:W-:Y:S01]  /*15fd0*/  LOP3.LUT R123, R11, 0xffff, RZ, 0xc0, !PT ;  /* 0x0000ffff0b7b7812 */ /* 0x000fe200078ec0ff */
[----:B------:R-:W-:Y:S04]  /*15fe0*/  STL [R1+0x10a0], R126 ;  /* 0x0010a07e01007387 */ /* 0x000fe80000100800 */
[----:B------:R0:W-:Y:S04]  /*15ff0*/  STL [R1+0x109c], R124 ;  /* 0x00109c7c01007387 */ /* 0x0001e80000100800 */
[----:B------:R-:W2:Y:S01]  /*16000*/  LDL.LU R11, [R1+0x1194] ;  /* 0x00119400010b7983 */ /* 0x000ea20000300800 */
[----:B----4-:R-:W-:-:S04]  /*16010*/  LOP3.LUT R122, R165, 0xffff, RZ, 0xc0, !PT ;  /* 0x0000ffffa57a7812 */ /* 0x010fc800078ec0ff */
[----:B------:R-:W-:Y:S02]  /*16020*/  PRMT R125, R122, 0x3340, R123 ;  /* 0x000033407a7d7816 */ /* 0x000fe4000000007b */
[----:B0-----:R-:W-:-:S04]  /*16030*/  PRMT R124, R180, 0x3340, R0 ;  /* 0x00003340b47c7816 */ /* 0x001fc80000000000 */
[----:B------:R-:W-:-:S05]  /*16040*/  PRMT R124, R125, 0x5410, R124 ;  /* 0x000054107d7c7816 */ /* 0x000fca000000007c */
[----:B------:R-:W-:Y:S04]  /*16050*/  STL [R1+0x1098], R124 ;  /* 0x0010987c01007387 */ /* 0x000fe80000100800 */
[----:B------:R0:W-:Y:S01]  /*16060*/  STL [R1+0xeb0], R25 ;  /* 0x000eb01901007387 */ /* 0x0001e20000100800 */
[----:B------:R-:W-:Y:S02]  /*16070*/  LOP3.LUT R114, R167, 0xffff, RZ, 0xc0, !PT ;  /* 0x0000ffffa7727812 */ /* 0x000fe400078ec0ff */
[----:B0-----:R-:W-:-:S04]  /*16080*/  SHF.R.U32.HI R25, RZ, 0x8, R10 ;  /* 0x00000008ff197819 */ /* 0x001fc8000001160a */
[----:B------:R-:W-:Y:S02]  /*16090*/  LOP3.LUT R167, R25, 0xffff, RZ, 0xc0, !PT ;  /* 0x0000ffff19a77812 */ /* 0x000fe400078ec0ff */
[----:B------:R-:W-:Y:S02]  /*160a0*/  LOP3.LUT R25, R15, 0xffff, RZ, 0xc0, !PT ;  /* 0x0000ffff0f197812 */ /* 0x000fe400078ec0ff */
[----:B------:R-:W3:Y:S02]  /*160b0*/  LDL.LU R15, [R1+0x1190] ;  /* 0x00119000010f7983 */ /* 0x000ee40000300800 */
[--C-:B------:R-:W-:Y:S02]  /*160c0*/  PRMT R241, R25, 0x3340, R239.reuse ;  /* 0x0000334019f17816 */ /* 0x100fe400000000ef */
[----:B------:R0:W-:Y:S01]  /*160d0*/  STL [R1+0xea4], R27 ;  /* 0x000ea41b01007387 */ /* 0x0001e20000100800 */
[----:B------:R-:W-:-:S04]  /*160e0*/  SHF.R.U32.HI R239, RZ, 0x8, R239 ;  /* 0x00000008ffef7819 */ /* 0x000fc800000116ef */
[----:B------:R-:W-:Y:S02]  /*160f0*/  LOP3.LUT R239, R239, 0xffff, RZ, 0xc0, !PT ;  /* 0x0000ffffefef7812 */ /* 0x000fe400078ec0ff */
[----:B0-----:R-:W-:-:S04]  /*16100*/  SHF.R.U32.HI R27, RZ, 0x8, R25 ;  /* 0x00000008ff1b7819 */ /* 0x001fc80000011619 */
[----:B------:R-:W-:Y:S02]  /*16110*/  LOP3.LUT R27, R27, 0xffff, RZ, 0xc0, !PT ;  /* 0x0000ffff1b1b7812 */ /* 0x000fe400078ec0ff */
[----:B------:R-:W-:Y:S02]  /*16120*/  PRMT R25, R41, 0x3340, R45 ;  /* 0x0000334029197816 */ /* 0x000fe4000000002d */
[----:B------:R-:W-:-:S05]  /*16130*/  PRMT R27, R27, 0x3340, R239 ;  /* 0x000033401b1b7816 */ /* 0x000fca00000000ef */
[----:B------:R0:W-:Y:S04]  /*16140*/  STL [R1+0xec0], R27 ;  /* 0x000ec01b01007387 */ /* 0x0001e80000100800 */
[----:B------:R1:W-:Y:S01]  /*16150*/  STL [R1+0xebc], R25 ;  /* 0x000ebc1901007387 */ /* 0x0003e20000100800 */
[----:B0-----:R-:W-:Y:S02]  /*16160*/  PRMT R27, R43, 0x3340, R245 ;  /* 0x000033402b1b7816 */ /* 0x001fe400000000f5 */
[----:B-1----:R-:W-:-:S03]  /*16170*/  PRMT R25, R42, 0x3340, R46 ;  /* 0x000033402a197816 */ /* 0x002fc6000000002e */
[----:B------:R-:W-:Y:S04]  /*16180*/  STL [R1+0xeac], R27 ;  /* 0x000eac1b01007387 */ /* 0x000fe80000100800 */
[----:B------:R0:W-:Y:S02]  /*16190*/  STL [R1+0xee4], R25 ;  /* 0x000ee41901007387 */ /* 0x0001e40000100800 */
[----:B0-----:R-:W-:-:S05]  /*161a0*/  PRMT R25, R49, 0x3340, R53 ;  /* 0x0000334031197816 */ /* 0x001fca0000000035 */
[----:B------:R0:W-:Y:S02]  /*161b0*/  STL [R1+0xec8], R25 ;  /* 0x000ec81901007387 */ /* 0x0001e40000100800 */
[----:B0-----:R-:W-:-:S05]  /*161c0*/  PRMT R25, R40, 0x3340, R44 ;  /* 0x0000334028197816 */ /* 0x001fca000000002c */
[----:B------:R0:W-:Y:S02]  /*161d0*/  STL [R1+0xec4], R25 ;  /* 0x000ec41901007387 */ /* 0x0001e40000100800 */
[----:B0-----:R-:W-:-:S04]  /*161e0*/  SHF.R.U32.HI R25, RZ, 0x8, R232 ;  /* 0x00000008ff197819 */ /* 0x001fc800000116e8 */
[----:B------:R-:W-:Y:S02]  /*161f0*/  LOP3.LUT R151, R25, 0xffff, RZ, 0xc0, !PT ;  /* 0x0000ffff19977812 */ /* 0x000fe400078ec0ff */
[----:B------:R-:W-:Y:S02]  /*16200*/  LOP3.LUT R25, R3, 0xffff, RZ, 0xc0, !PT ;  /* 0x0000ffff03197812 */ /* 0x000fe400078ec0ff */
[----:B------:R-:W4:Y:S01]  /*16210*/  LDL.LU R3, [R1+0x118c] ;  /* 0x00118c0001037983 */ /* 0x000f220000300800 */
[----:B------:R-:W-:Y:S02]  /*16220*/  SHF.R.U32.HI R50, RZ, 0x8, R50 ;  /* 0x00000008ff327819 */ /* 0x000fe40000011632 */
[----:B------:R-:W-:Y:S02]  /*16230*/  SHF.R.U32.HI R247, RZ, 0x8, R247 ;  /* 0x00000008fff77819 */ /* 0x000fe400000116f7 */
[----:B------:R-:W-:Y:S02]  /*16240*/  LOP3.LUT R50, R50, 0xffff, RZ, 0xc0, !PT ;  /* 0x0000ffff32327812 */ /* 0x000fe400078ec0ff */
[----:B------:R-:W-:-:S04]  /*16250*/  LOP3.LUT R247, R247, 0xffff, RZ, 0xc0, !PT ;  /* 0x0000fffff7f77812 */ /* 0x000fc800078ec0ff */
[----:B------:R-:W-:Y:S02]  /*16260*/  PRMT R27, R50, 0x3340, R247 ;  /* 0x00003340321b7816 */ /* 0x000fe400000000f7 */
[--C-:B------:R-:W-:Y:S02]  /*16270*/  PRMT R202, R25, 0x3340, R246.reuse ;  /* 0x0000334019ca7816 */ /* 0x100fe400000000f6 */
[----:B------:R-:W-:Y:S01]  /*16280*/  SHF.R.U32.HI R246, RZ, 0x8, R246 ;  /* 0x00000008fff67819 */ /* 0x000fe200000116f6 */
[----:B------:R0:W-:Y:S01]  /*16290*/  STL [R1+0xef0], R27 ;  /* 0x000ef01b01007387 */ /* 0x0001e20000100800 */
[----:B------:R-:W-:Y:S02]  /*162a0*/  SHF.R.U32.HI R47, RZ, 0x8, R47 ;  /* 0x00000008ff2f7819 */ /* 0x000fe4000001162f */
[----:B------:R-:W-:Y:S02]  /*162b0*/  SHF.R.U32.HI R51, RZ, 0x8, R51 ;  /* 0x00000008ff337819 */ /* 0x000fe40000011633 */
[----:B------:R-:W-:-:S02]  /*162c0*/  LOP3.LUT R246, R246, 0xffff, RZ, 0xc0, !PT ;  /* 0x0000fffff6f67812 */ /* 0x000fc400078ec0ff */
[----:B0-----:R-:W-:Y:S02]  /*162d0*/  SHF.R.U32.HI R27, RZ, 0x8, R25 ;  /* 0x00000008ff1b7819 */ /* 0x001fe40000011619 */
[----:B------:R-:W-:Y:S02]  /*162e0*/  LOP3.LUT R47, R47, 0xffff, RZ, 0xc0, !PT ;  /* 0x0000ffff2f2f7812 */ /* 0x000fe400078ec0ff */
[----:B------:R-:W-:Y:S02]  /*162f0*/  LOP3.LUT R27, R27, 0xffff, RZ, 0xc0, !PT ;  /* 0x0000ffff1b1b7812 */ /* 0x000fe400078ec0ff */
[----:B------:R-:W-:Y:S02]  /*16300*/  LOP3.LUT R51, R51, 0xffff, RZ, 0xc0, !PT ;  /* 0x0000ffff33337812 */ /* 0x000fe400078ec0ff */
[----:B------:R-:W-:Y:S02]  /*16310*/  SHF.R.U32.HI R57, RZ, 0x8, R57 ;  /* 0x00000008ff397819 */ /* 0x000fe40000011639 */
[----:B------:R-:W-:-:S02]  /*16320*/  SHF.R.U32.HI R249, RZ, 0x8, R249 ;  /* 0x00000008fff97819 */ /* 0x000fc400000116f9 */
[----:B------:R-:W-:Y:S02]  /*16330*/  SHF.R.U32.HI R48, RZ, 0x8, R48 ;  /* 0x00000008ff307819 */ /* 0x000fe40000011630 */
[----:B------:R-:W-:Y:S02]  /*16340*/  SHF.R.U32.HI R52, RZ, 0x8, R52 ;  /* 0x00000008ff347819 */ /* 0x000fe40000011634 */
[----:B------:R-:W-:Y:S02]  /*16350*/  PRMT R27, R27, 0x3340, R246 ;  /* 0x000033401b1b7816 */ /* 0x000fe400000000f6 */
[----:B------:R-:W-:Y:S02]  /*16360*/  PRMT R25, R47, 0x3340, R51 ;  /* 0x000033402f197816 */ /* 0x000fe40000000033 */
[----:B------:R-:W-:Y:S02]  /*16370*/  SHF.R.U32.HI R55, RZ, 0x8, R55 ;  /* 0x00000008ff377819 */ /* 0x000fe40000011637 */
[----:B------:R-:W-:-:S02]  /*16380*/  SHF.R.U32.HI R59, RZ, 0x8, R59 ;  /* 0x00000008ff3b7819 */ /* 0x000fc4000001163b */
[----:B------:R-:W-:Y:S02]  /*16390*/  LOP3.LUT R57, R57, 0xffff, RZ, 0xc0, !PT ;  /* 0x0000ffff39397812 */ /* 0x000fe400078ec0ff */
[----:B------:R-:W-:Y:S02]  /*163a0*/  LOP3.LUT R249, R249, 0xffff, RZ, 0xc0, !PT ;  /* 0x0000fffff9f97812 */ /* 0x000fe400078ec0ff */
[----:B------:R-:W-:Y:S02]  /*163b0*/  LOP3.LUT R48, R48, 0xffff, RZ, 0xc0, !PT ;  /* 0x0000ffff30307812 */ /* 0x000fe400078ec0ff */
[----:B------:R-:W-:Y:S01]  /*163c0*/  LOP3.LUT R52, R52, 0xffff, RZ, 0xc0, !PT ;  /* 0x0000ffff34347812 */ /* 0x000fe200078ec0ff */
[----:B------:R0:W-:Y:S01]  /*163d0*/  STL [R1+0xee0], R27 ;  /* 0x000ee01b01007387 */ /* 0x0001e20000100800 */
[----:B------:R-:W-:Y:S02]  /*163e0*/  SHF.R.U32.HI R54, RZ, 0x8, R54 ;  /* 0x00000008ff367819 */ /* 0x000fe40000011636 */
[----:B------:R-:W-:Y:S01]  /*163f0*/  SHF.R.U32.HI R58, RZ, 0x8, R58 ;  /* 0x00000008ff3a7819 */ /* 0x000fe2000001163a */
[----:B------:R1:W-:Y:S01]  /*16400*/  STL [R1+0xedc], R25 ;  /* 0x000edc1901007387 */ /* 0x0003e20000100800 */
[----:B------:R-:W-:-:S02]  /*16410*/  LOP3.LUT R55, R55, 0xffff, RZ, 0xc0, !PT ;  /* 0x0000ffff37377812 */ /* 0x000fc400078ec0ff */
[----:B------:R-:W-:Y:S01]  /*16420*/  LOP3.LUT R59, R59, 0xffff, RZ, 0xc0, !PT ;  /* 0x0000ffff3b3b7812 */ /* 0x000fe200078ec0ff */
[----:B------:R-:W-:Y:S01]  /*16430*/  IMAD.MOV.U32 R182, RZ, RZ, R181 ;  /* 0x000000ffffb67224 */ /* 0x000fe200078e00b5 */
[----:B0-----:R-:W-:Y:S01]  /*16440*/  PRMT R27, R57, 0x3340, R249 ;  /* 0x00003340391b7816 */ /* 0x001fe200000000f9 */
[----:B------:R-:W-:Y:S01]  /*16450*/  IMAD.MOV.U32 R181, RZ, RZ, R16 ;  /* 0x000000ffffb57224 */ /* 0x000fe200078e0010 */
[----:B------:R-:W-:Y:S02]  /*16460*/  LOP3.LUT R54, R54, 0xffff, RZ, 0xc0, !PT ;  /* 0x0000ffff36367812 */ /* 0x000fe400078ec0ff */
[----:B-1----:R-:W-:Y:S02]  /*16470*/  PRMT R25, R48, 0x3340, R52 ;  /* 0x0000334030197816 */ /* 0x002fe40000000034 */
[----:B------:R-:W-:Y:S02]  /*16480*/  LOP3.LUT R58, R58, 0xffff, RZ, 0xc0, !PT ;  /* 0x0000ffff3a3a7812 */ /* 0x000fe400078ec0ff */
[----:B------:R-:W-:Y:S01]  /*16490*/  PRMT R16, R55, 0x3340, R59 ;  /* 0x0000334037107816 */ /* 0x000fe2000000003b */
[----:B------:R-:W-:Y:S01]  /*164a0*/  STL [R1+0xefc], R27 ;  /* 0x000efc1b01007387 */ /* 0x000fe20000100800 */
[----:B------:R-:W-:-:S03]  /*164b0*/  SHF.R.U32.HI R56, RZ, 0x8, R56 ;  /* 0x00000008ff387819 */ /* 0x000fc60000011638 */
[----:B------:R0:W-:Y:S01]  /*164c0*/  STL [R1+0xef8], R25 ;  /* 0x000ef81901007387 */ /* 0x0001e20000100800 */
[----:B------:R-:W-:-:S03]  /*164d0*/  SHF.R.U32.HI R251, RZ, 0x8, R251 ;  /* 0x00000008fffb7819 */ /* 0x000fc600000116fb */
[----:B------:R1:W-:Y:S01]  /*164e0*/  STL [R1+0xeec], R16 ;  /* 0x000eec1001007387 */ /* 0x0003e20000100800 */
[----:B0-----:R-:W-:Y:S02]  /*164f0*/  PRMT R25, R54, 0x3340, R58 ;  /* 0x0000334036197816 */ /* 0x001fe4000000003a */
[----:B-1----:R-:W-:-:S03]  /*16500*/  LOP3.LUT R16, R195, 0xffff, RZ, 0xc0, !PT ;  /* 0x0000ffffc3107812 */ /* 0x002fc600078ec0ff */
[----:B------:R0:W-:Y:S01]  /*16510*/  STL [R1+0xee8], R25 ;  /* 0x000ee81901007387 */ /* 0x0001e20000100800 */
[----:B------:R-:W-:Y:S02]  /*16520*/  LOP3.LUT R56, R56, 0xffff, RZ, 0xc0, !PT ;  /* 0x0000ffff38387812 */ /* 0x000fe400078ec0ff */
[----:B------:R-:W-:Y:S02]  /*16530*/  LOP3.LUT R251, R251, 0xffff, RZ, 0xc0, !PT ;  /* 0x0000fffffbfb7812 */ /* 0x000fe400078ec0ff */
[----:B0-----:R-:W-:Y:S02]  /*16540*/  SHF.R.U32.HI R25, RZ, 0x8, R16 ;  /* 0x00000008ff197819 */ /* 0x001fe40000011610 */
[----:B------:R-:W-:Y:S02]  /*16550*/  PRMT R27, R56, 0x3340, R251 ;  /* 0x00003340381b7816 */ /* 0x000fe400000000fb */
[----:B------:R-:W-:Y:S02]  /*16560*/  LOP3.LUT R135, R25, 0xffff, RZ, 0xc0, !PT ;  /* 0x0000ffff19877812 */ /* 0x000fe400078ec0ff */
[----:B------:R-:W-:-:S02]  /*16570*/  SHF.R.U32.HI R77, RZ, 0x8, R77 ;  /* 0x00000008ff4d7819 */ /* 0x000fc4000001164d */
[----:B------:R-:W-:Y:S02]  /*16580*/  SHF.R.U32.HI R81, RZ, 0x8, R81 ;  /* 0x00000008ff517819 */ /* 0x000fe40000011651 */
[----:B------:R-:W-:Y:S02]  /*16590*/  LOP3.LUT R77, R77, 0xffff, RZ, 0xc0, !PT ;  /* 0x0000ffff4d4d7812 */ /* 0x000fe400078ec0ff */
[----:B------:R-:W-:Y:S02]  /*165a0*/  LOP3.LUT R81, R81, 0xffff, RZ, 0xc0, !PT ;  /* 0x0000ffff51517812 */ /* 0x000fe400078ec0ff */
[----:B------:R-:W-:Y:S02]  /*165b0*/  SHF.R.U32.HI R78, RZ, 0x8, R78 ;  /* 0x00000008ff4e7819 */ /* 0x000fe4000001164e */
[----:B------:R-:W-:Y:S02]  /*165c0*/  SHF.R.U32.HI R82, RZ, 0x8, R82 ;  /* 0x00000008ff527819 */ /* 0x000fe40000011652 */
[----:B------:R-:W-:-:S02]  /*165d0*/  SHF.R.U32.HI R79, RZ, 0x8, R79 ;  /* 0x00000008ff4f7819 */ /* 0x000fc4000001164f */
[----:B------:R-:W-:Y:S02]  /*165e0*/  SHF.R.U32.HI R83, RZ, 0x8, R83 ;  /* 0x00000008ff537819 */ /* 0x000fe40000011653 */
[----:B------:R-:W-:Y:S02]  /*165f0*/  LOP3.LUT R78, R78, 0xffff, RZ, 0xc0, !PT ;  /* 0x0000ffff4e4e7812 */ /* 0x000fe400078ec0ff */
[----:B------:R-:W-:Y:S02]  /*16600*/  LOP3.LUT R82, R82, 0xffff, RZ, 0xc0, !PT ;  /* 0x0000ffff52527812 */ /* 0x000fe400078ec0ff */
[----:B------:R-:W-:Y:S02]  /*16610*/  LOP3.LUT R79, R79, 0xffff, RZ, 0xc0, !PT ;  /* 0x0000ffff4f4f7812 */ /* 0x000fe400078ec0ff */
[----:B------:R-:W-:Y:S02]  /*16620*/  LOP3.LUT R83, R83, 0xffff, RZ, 0xc0, !PT ;  /* 0x0000ffff53537812 */ /* 0x000fe400078ec0ff */
[----:B------:R-:W-:-:S02]  /*16630*/  SHF.R.U32.HI R93, RZ, 0x8, R93 ;  /* 0x00000008ff5d7819 */ /* 0x000fc4000001165d */
[----:B------:R-:W-:Y:S02]  /*16640*/  SHF.R.U32.HI R100, RZ, 0x8, R100 ;  /* 0x00000008ff647819 */ /* 0x000fe40000011664 */
[----:B------:R-:W-:Y:S02]  /*16650*/  LOP3.LUT R93, R93, 0xffff, RZ, 0xc0, !PT ;  /* 0x0000ffff5d5d7812 */ /* 0x000fe400078ec0ff */
[----:B------:R-:W-:Y:S02]  /*16660*/  LOP3.LUT R100, R100, 0xffff, RZ, 0xc0, !PT ;  /* 0x0000ffff64647812 */ /* 0x000fe400078ec0ff */
[----:B------:R-:W-:Y:S02]  /*16670*/  SHF.R.U32.HI R105, RZ, 0x8, R105 ;  /* 0x00000008ff697819 */ /* 0x000fe40000011669 */
[----:B--2---:R-:W-:Y:S02]  /*16680*/  LOP3.LUT R25, R11, 0xffff, RZ, 0xc0, !PT ;  /* 0x0000ffff0b197812 */ /* 0x004fe400078ec0ff */
[----:B------:R-:W2:Y:S02]  /*16690*/  LDL.LU R11, [R1+0x1188] ;  /* 0x00118800010b7983 */ /* 0x000ea40000300800 */
[----:B------:R-:W-:-:S02]  /*166a0*/  PRMT R210, R25, 0x3340, R250 ;  /* 0x0000334019d27816 */ /* 0x000fc400000000fa */
        /* <DEDUP_REMOVED lines=9> */
[----:B------:R-:W-:Y:S02]  /*16740*/  SHF.R.U32.HI R109, RZ, 0x8, R109 ;  /* 0x00000008ff6d7819 */ /* 0x000fe4000001166d */
[----:B0-----:R-:W-:Y:S02]  /*16750*/  PRMT R27, R78, 0x3340, R82 ;  /* 0x000033404e1b7816 */ /* 0x001fe40000000052 */
[----:B-1----:R-:W-:-:S03]  /*16760*/  PRMT R25, R79, 0x3340, R83 ;  /* 0x000033404f197816 */ /* 0x002fc60000000053 */
[----:B------:R-:W-:Y:S01]  /*16770*/  STL [R1+0xf18], R27 ;  /* 0x000f181b01007387 */ /* 0x000fe20000100800 */
[----:B------:R-:W-:-:S03]  /*16780*/  LOP3.LUT R105, R105, 0xffff, RZ, 0xc0, !PT ;  /* 0x0000ffff69697812 */ /* 0x000fc600078ec0ff */
[----:B------:R0:W-:Y:S01]  /*16790*/  STL [R1+0xf1c], R25 ;  /* 0x000f1c1901007387 */ /* 0x0001e20000100800 */
[----:B------:R-:W-:Y:S02]  /*167a0*/  LOP3.LUT R109, R109, 0xffff, RZ, 0xc0, !PT ;  /* 0x0000ffff6d6d7812 */ /* 0x000fe400078ec0ff */
[----:B0-----:R-:W-:-:S05]  /*167b0*/  PRMT R25, R93, 0x3340, R100 ;  /* 0x000033405d197816 */ /* 0x001fca0000000064 */
[----:B------:R0:W-:Y:S01]  /*167c0*/  STL [R1+0xeb8], R25 ;  /* 0x000eb81901007387 */ /* 0x0001e20000100800 */
[----:B------:R-:W-:Y:S02]  /*167d0*/  SHF.R.U32.HI R27, RZ, 0x8, R110 ;  /* 0x00000008ff1b7819 */ /* 0x000fe4000001166e */
[----:B0-----:R-:W-:-:S05]  /*167e0*/  PRMT R25, R105, 0x3340, R109 ;  /* 0x0000334069197816 */ /* 0x001fca000000006d */
[----:B------:R0:W-:Y:S01]  /*167f0*/  STL [R1+0xf10], R25 ;  /* 0x000f101901007387 */ /* 0x0001e20000100800 */
[----:B------:R-:W-:Y:S02]  /*16800*/  LOP3.LUT R27, R27, 0xffff, RZ, 0xc0, !PT ;  /* 0x0000ffff1b1b7812 */ /* 0x000fe400078ec0ff */
[----:B0-----:R-:W-:-:S04]  /*16810*/  SHF.R.U32.HI R25, RZ, 0x8, R106 ;  /* 0x00000008ff197819 */ /* 0x001fc8000001166a */
[----:B------:R-:W-:-:S04]  /*16820*/  LOP3.LUT R25, R25, 0xffff, RZ, 0xc0, !PT ;  /* 0x0000ffff19197812 */ /* 0x000fc800078ec0ff */
[----:B------:R-:W-:Y:S02]  /*16830*/  PRMT R25, R25, 0x3340, R27 ;  /* 0x0000334019197816 */ /* 0x000fe4000000001b */
[----:B------:R-:W-:-:S03]  /*16840*/  LOP3.LUT R27, R19, 0xffff, RZ, 0xc0, !PT ;  /* 0x0000ffff131b7812 */ /* 0x000fc600078ec0ff */
[----:B------:R0:W-:Y:S01]  /*16850*/  STL [R1+0xed4], R25 ;  /* 0x000ed41901007387 */ /* 0x0001e20000100800 */
[----:B------:R-:W-:Y:S02]  /*16860*/  SHF.R.U32.HI R112, RZ, 0x8, R112 ;  /* 0x00000008ff707819 */ /* 0x000fe40000011670 */
[----:B------:R-:W-:Y:S02]  /*16870*/  SHF.R.U32.HI R116, RZ, 0x8, R116 ;  /* 0x00000008ff747819 */ /* 0x000fe40000011674 */
[----:B------:R-:W-:Y:S02]  /*16880*/  LOP3.LUT R112, R112, 0xffff, RZ, 0xc0, !PT ;  /* 0x0000ffff70707812 */ /* 0x000fe400078ec0ff */
[----:B------:R-:W-:Y:S02]  /*16890*/  LOP3.LUT R116, R116, 0xffff, RZ, 0xc0, !PT ;  /* 0x0000ffff74747812 */ /* 0x000fe400078ec0ff */
[----:B------:R-:W-:Y:S02]  /*168a0*/  SHF.R.U32.HI R113, RZ, 0x8, R113 ;  /* 0x00000008ff717819 */ /* 0x000fe40000011671 */
[----:B------:R-:W-:-:S02]  /*168b0*/  SHF.R.U32.HI R117, RZ, 0x8, R117 ;  /* 0x00000008ff757819 */ /* 0x000fc40000011675 */
[----:B----4-:R-:W-:Y:S02]  /*168c0*/  LOP3.LUT R144, R3, 0xffff, RZ, 0xc0, !PT ;  /* 0x0000ffff03907812 */ /* 0x010fe400078ec0ff */
[----:B------:R-:W4:Y:S02]  /*168d0*/  LDL.LU R3, [R1+0x1184] ;  /* 0x0011840001037983 */ /* 0x000f240000300800 */
[----:B0-----:R-:W-:Y:S02]  /*168e0*/  SHF.R.U32.HI R25, RZ, 0x8, R144 ;  /* 0x00000008ff197819 */ /* 0x001fe40000011690 */
[--C-:B------:R-:W-:Y:S01]  /*168f0*/  PRMT R144, R144, 0x3340, R27.reuse ;  /* 0x0000334090907816 */ /* 0x100fe2000000001b */
[----:B------:R-:W2:Y:S01]  /*16900*/  LDL.LU R19, [R1+0x1180] ;  /* 0x0011800001137983 */ /* 0x000ea20000300800 */
[----:B------:R-:W-:Y:S02]  /*16910*/  SHF.R.U32.HI R27, RZ, 0x8, R27 ;  /* 0x00000008ff1b7819 */ /* 0x000fe4000001161b */
[----:B------:R-:W-:-:S02]  /*16920*/  LOP3.LUT R25, R25, 0xffff, RZ, 0xc0, !PT ;  /* 0x0000ffff19197812 */ /* 0x000fc400078ec0ff */
[----:B------:R-:W-:-:S04]  /*16930*/  LOP3.LUT R27, R27, 0xffff, RZ, 0xc0, !PT ;  /* 0x0000ffff1b1b7812 */ /* 0x000fc800078ec0ff */
[----:B------:R-:W-:Y:S02]  /*16940*/  PRMT R25, R25, 0x3340, R27 ;  /* 0x0000334019197816 */ /* 0x000fe4000000001b */
[----:B------:R-:W-:-:S03]  /*16950*/  LOP3.LUT R113, R113, 0xffff, RZ, 0xc0, !PT ;  /* 0x0000ffff71717812 */ /* 0x000fc600078ec0ff */
[----:B------:R0:W-:Y:S01]  /*16960*/  STL [R1+0xed0], R25 ;  /* 0x000ed01901007387 */ /* 0x0001e20000100800 */
[----:B------:R-:W-:Y:S02]  /*16970*/  LOP3.LUT R117, R117, 0xffff, RZ, 0xc0, !PT ;  /* 0x0000ffff75757812 */ /* 0x000fe400078ec0ff */
[----:B------:R-:W-:Y:S02]  /*16980*/  SHF.R.U32.HI R156, RZ, 0x8, R156 ;  /* 0x00000008ff9c7819 */ /* 0x000fe4000001169c */
[----:B0-----:R-:W-:-:S05]  /*16990*/  PRMT R25, R112, 0x3340, R116 ;  /* 0x0000334070197816 */ /* 0x001fca0000000074 */
[----:B------:R0:W-:Y:S01]  /*169a0*/  STL [R1+0xeb4], R25 ;  /* 0x000eb41901007387 */ /* 0x0001e20000100800 */
[----:B------:R-:W-:Y:S02]  /*169b0*/  LOP3.LUT R43, R156, 0xffff, RZ, 0xc0, !PT ;  /* 0x0000ffff9c2b7812 */ /* 0x000fe400078ec0ff */
[----:B------:R-:W-:Y:S02]  /*169c0*/  SHF.R.U32.HI R45, RZ, 0x8, R158 ;  /* 0x00000008ff2d7819 */ /* 0x000fe4000001169e */
[----:B------:R-:W-:Y:S02]  /*169d0*/  LOP3.LUT R156, R220, 0xffff, RZ, 0xc0, !PT ;  /* 0x0000ffffdc9c7812 */ /* 0x000fe400078ec0ff */
[----:B0-----:R-:W-:Y:S02]  /*169e0*/  PRMT R25, R113, 0x3340, R117 ;  /* 0x0000334071197816 */ /* 0x001fe40000000075 */
[----:B------:R-:W-:-:S03]  /*169f0*/  LOP3.LUT R158, R13, 0xffff, RZ, 0xc0, !PT ;  /* 0x0000ffff0d9e7812 */ /* 0x000fc600078ec0ff */
[----:B------:R0:W-:Y:S04]  /*16a00*/  STL [R1+0xea0], R25 ;  /* 0x000ea01901007387 */ /* 0x0001e80000100800 */
[----:B------:R-:W4:Y:S04]  /*16a10*/  LDL.LU R220, [R1+0x117c] ;  /* 0x00117c0001dc7983 */ /* 0x000f280000300800 */
[----:B------:R-:W2:Y:S01]  /*16a20*/  LDL.LU R13, [R1+0x1178] ;  /* 0x00117800010d7983 */ /* 0x000ea20000300800 */
[----:B------:R-:W-:Y:S02]  /*16a30*/  LOP3.LUT R27, R17, 0xffff, RZ, 0xc0, !PT ;  /* 0x0000ffff111b7812 */ /* 0x000fe400078ec0ff */
[----:B------:R-:W-:Y:S01]  /*16a40*/  SHF.R.U32.HI R122, RZ, 0x8, R122 ;  /* 0x00000008ff7a7819 */ /* 0x000fe2000001167a */
[----:B------:R-:W4:Y:S01]  /*16a50*/  LDL.LU R17, [R1+0x1174] ;  /* 0x0011740001117983 */ /* 0x000f220000300800 */
[----:B------:R-:W-:-:S02]  /*16a60*/  SHF.R.U32.HI R123, RZ, 0x8, R123 ;  /* 0x00000008ff7b7819 */ /* 0x000fc4000001167b */
[----:B0-----:R-:W-:Y:S02]  /*16a70*/  SHF.R.U32.HI R25, RZ, 0x8, R27 ;  /* 0x00000008ff197819 */ /* 0x001fe4000001161b */
[--C-:B------:R-:W-:Y:S02]  /*16a80*/  PRMT R138, R27, 0x3340, R235.reuse ;  /* 0x000033401b8a7816 */ /* 0x100fe400000000eb */
[----:B------:R-:W-:Y:S02]  /*16a90*/  SHF.R.U32.HI R54, RZ, 0x8, R235 ;  /* 0x00000008ff367819 */ /* 0x000fe400000116eb */
[----:B------:R-:W-:Y:S02]  /*16aa0*/  SHF.R.U32.HI R27, RZ, 0x8, R158 ;  /* 0x00000008ff1b7819 */ /* 0x000fe4000001169e */
[----:B------:R-:W-:Y:S02]  /*16ab0*/  SHF.R.U32.HI R56, RZ, 0x8, R243 ;  /* 0x00000008ff387819 */ /* 0x000fe400000116f3 */
[----:B------:R-:W-:-:S02]  /*16ac0*/  SHF.R.U32.HI R55, RZ, 0x8, R156 ;  /* 0x00000008ff377819 */ /* 0x000fc4000001169c */
[--C-:B------:R-:W-:Y:S02]  /*16ad0*/  PRMT R156, R156, 0x3340, R248.reuse ;  /* 0x000033409c9c7816 */ /* 0x100fe400000000f8 */
[----:B------:R-:W-:Y:S02]  /*16ae0*/  SHF.R.U32.HI R248, RZ, 0x8, R248 ;  /* 0x00000008fff87819 */ /* 0x000fe400000116f8 */
        /* <DEDUP_REMOVED lines=8> */
[----:B------:R-:W-:Y:S02]  /*16b70*/  PRMT R57, R122, 0x3340, R123 ;  /* 0x000033407a397816 */ /* 0x000fe4000000007b */
[----:B------:R-:W-:-:S02]  /*16b80*/  PRMT R54, R25, 0x3340, R54 ;  /* 0x0000334019367816 */ /* 0x000fc40000000036 */
[----:B------:R-:W-:Y:S01]  /*16b90*/  PRMT R27, R27, 0x3340, R56 ;  /* 0x000033401b1b7816 */ /* 0x000fe20000000038 */
[----:B------:R-:W-:Y:S01]  /*16ba0*/  STL [R1+0xe94], R57 ;  /* 0x000e943901007387 */ /* 0x000fe20000100800 */
[----:B------:R-:W-:Y:S02]  /*16bb0*/  PRMT R25, R55, 0x3340, R248 ;  /* 0x0000334037197816 */ /* 0x000fe400000000f8 */
[----:B------:R-:W-:Y:S01]  /*16bc0*/  LOP3.LUT R128, R204, 0xffff, RZ, 0xc0, !PT ;  /* 0x0000ffffcc807812 */ /* 0x000fe200078ec0ff */
[----:B------:R-:W-:Y:S01]  /*16bd0*/  STL [R1+0xf04], R54 ;  /* 0x000f043601007387 */ /* 0x000fe20000100800 */
[----:B------:R-:W-:-:S03]  /*16be0*/  LOP3.LUT R166, R208, 0xffff, RZ, 0xc0, !PT ;  /* 0x0000ffffd0a67812 */ /* 0x000fc600078ec0ff */
[----:B------:R0:W-:Y:S01]  /*16bf0*/  STL [R1+0xf00], R27 ;  /* 0x000f001b01007387 */ /* 0x0001e20000100800 */
[----:B---3--:R-:W-:Y:S02]  /*16c00*/  LOP3.LUT R147, R15, 0xffff, RZ, 0xc0, !PT ;  /* 0x0000ffff0f937812 */ /* 0x008fe400078ec0ff */
[----:B------:R-:W-:Y:S02]  /*16c10*/  LOP3.LUT R208, R217, 0xffff, RZ, 0xc0, !PT ;  /* 0x0000ffffd9d07812 */ /* 0x000fe400078ec0ff */
[----:B0-----:R-:W-:-:S04]  /*16c20*/  SHF.R.U32.HI R27, RZ, 0x8, R252 ;  /* 0x00000008ff1b7819 */ /* 0x001fc800000116fc */
[----:B------:R-:W-:Y:S02]  /*16c30*/  LOP3.LUT R27, R27, 0xffff, RZ, 0xc0, !PT ;  /* 0x0000ffff1b1b7812 */ /* 0x000fe400078ec0ff */
[----:B------:R-:W-:Y:S02]  /*16c40*/  LOP3.LUT R55, R24, 0xffff, RZ, 0xc0, !PT ;  /* 0x0000ffff18377812 */ /* 0x000fe400078ec0ff */
[----:B------:R-:W-:Y:S02]  /*16c50*/  LOP3.LUT R54, R26, 0xffff, RZ, 0xc0, !PT ;  /* 0x0000ffff1a367812 */ /* 0x000fe400078ec0ff */
[----:B------:R-:W-:Y:S02]  /*16c60*/  PRMT R24, R71, 0x4210, R88 ;  /* 0x0000421047187816 */ /* 0x000fe40000000058 */
[----:B------:R-:W-:Y:S02]  /*16c70*/  PRMT R26, R74, 0x4210, R55 ;  /* 0x000042104a1a7816 */ /* 0x000fe40000000037 */
[----:B------:R-:W-:-:S02]  /*16c80*/  SHF.R.U32.HI R62, RZ, 0x8, R62 ;  /* 0x00000008ff3e7819 */ /* 0x000fc4000001163e */
[----:B------:R-:W-:Y:S02]  /*16c90*/  SHF.R.U32.HI R66, RZ, 0x8, R66 ;  /* 0x00000008ff427819 */ /* 0x000fe40000011642 */
[----:B------:R-:W-:Y:S02]  /*16ca0*/  SHF.R.U32.HI R152, RZ, 0x8, R152 ;  /* 0x00000008ff987819 */ /* 0x000fe40000011698 */
[----:B------:R-:W-:Y:S02]  /*16cb0*/  SHF.R.U32.HI R2, RZ, 0x8, R2 ;  /* 0x00000008ff027819 */ /* 0x000fe40000011602 */
[----:B------:R-:W-:Y:S02]  /*16cc0*/  LOP3.LUT R62, R62, 0xffff, RZ, 0xc0, !PT ;  /* 0x0000ffff3e3e7812 */ /* 0x000fe400078ec0ff */
[----:B------:R-:W-:Y:S02]  /*16cd0*/  LOP3.LUT R66, R66, 0xffff, RZ, 0xc0, !PT ;  /* 0x0000ffff42427812 */ /* 0x000fe400078ec0ff */
[----:B------:R-:W-:-:S02]  /*16ce0*/  LOP3.LUT R36, R152, 0xffff, RZ, 0xc0, !PT ;  /* 0x0000ffff98247812 */ /* 0x000fc400078ec0ff */
[----:B------:R-:W-:Y:S02]  /*16cf0*/  LOP3.LUT R161, R2, 0xffff, RZ, 0xc0, !PT ;  /* 0x0000ffff02a17812 */ /* 0x000fe400078ec0ff */
[----:B------:R-:W-:Y:S02]  /*16d00*/  SHF.R.U32.HI R31, RZ, 0x8, R31 ;  /* 0x00000008ff1f7819 */ /* 0x000fe4000001161f */
[----:B------:R-:W-:Y:S02]  /*16d10*/  SHF.R.U32.HI R35, RZ, 0x8, R35 ;  /* 0x00000008ff237819 */ /* 0x000fe40000011623 */
[----:B------:R-:W-:Y:S02]  /*16d20*/  SHF.R.U32.HI R23, RZ, 0x8, R23 ;  /* 0x00000008ff177819 */ /* 0x000fe40000011617 */
[----:B------:R-:W-:Y:S02]  /*16d30*/  PRMT R2, R62, 0x3340, R66 ;  /* 0x000033403e027816 */ /* 0x000fe40000000042 */
[----:B------:R-:W-:-:S02]  /*16d40*/  PRMT R36, R36, 0x3340, R0 ;  /* 0x0000334024247816 */ /* 0x000fc40000000000 */
[----:B------:R-:W-:Y:S02]  /*16d50*/  LOP3.LUT R29, R29, 0xffff, RZ, 0xc0, !PT ;  /* 0x0000ffff1d1d7812 */ /* 0x000fe400078ec0ff */
[----:B------:R-:W-:Y:S02]  /*16d60*/  LOP3.LUT R33, R33, 0xffff, RZ, 0xc0, !PT ;  /* 0x0000ffff21217812 */ /* 0x000fe400078ec0ff */
[----:B------:R-:W-:Y:S02]  /*16d70*/  LOP3.LUT R31, R31, 0xffff, RZ, 0xc0, !PT ;  /* 0x0000ffff1f1f7812 */ /* 0x000fe400078ec0ff */
[----:B------:R-:W-:Y:S02]  /*16d80*/  LOP3.LUT R35, R35, 0xffff, RZ, 0xc0, !PT ;  /* 0x0000ffff23237812 */ /* 0x000fe400078ec0ff */
[----:B------:R-:W-:Y:S02]  /*16d90*/  LOP3.LUT R23, R23, 0xffff, RZ, 0xc0, !PT ;  /* 0x0000ffff17177812 */ /* 0x000fe400078ec0ff */
[----:B------:R-:W-:-:S02]  /*16da0*/  SHF.R.U32.HI R65, RZ, 0x8, R65 ;  /* 0x00000008ff417819 */ /* 0x000fc40000011641 */
[----:B------:R-:W-:Y:S02]  /*16db0*/  SHF.R.U32.HI R64, RZ, 0x8, R64 ;  /* 0x00000008ff407819 */ /* 0x000fe40000011640 */
[----:B------:R-:W-:Y:S02]  /*16dc0*/  SHF.R.U32.HI R67, RZ, 0x8, R67 ;  /* 0x00000008ff437819 */ /* 0x000fe40000011643 */
[----:B------:R-:W-:Y:S02]  /*16dd0*/  PRMT R2, R2, 0x5410, R36 ;  /* 0x0000541002027816 */ /* 0x000fe40000000024 */
[----:B------:R-:W-:Y:S02]  /*16de0*/  SHF.R.U32.HI R61, RZ, 0x8, R61 ;  /* 0x00000008ff3d7819 */ /* 0x000fe4000001163d */
[----:B------:R-:W-:Y:S02]  /*16df0*/  SHF.R.U32.HI R60, RZ, 0x8, R60 ;  /* 0x00000008ff3c7819 */ /* 0x000fe4000001163c */
[----:B------:R-:W-:-:S02]  /*16e00*/  SHF.R.U32.HI R63, RZ, 0x8, R63 ;  /* 0x00000008ff3f7819 */ /* 0x000fc4000001163f */
[----:B------:R-:W-:Y:S02]  /*16e10*/  PRMT R209, R29, 0x3340, R33 ;  /* 0x000033401dd17816 */ /* 0x000fe40000000021 */
[----:B------:R-:W-:Y:S02]  /*16e20*/  PRMT R129, R31, 0x3340, R35 ;  /* 0x000033401f817816 */ /* 0x000fe40000000023 */
[----:B------:R-:W-:Y:S02]  /*16e30*/  PRMT R125, R23, 0x3340, R0 ;  /* 0x00003340177d7816 */ /* 0x000fe40000000000 */
[----:B------:R-:W-:Y:S02]  /*16e40*/  LOP3.LUT R65, R65, 0xffff, RZ, 0xc0, !PT ;  /* 0x0000ffff41417812 */ /* 0x000fe400078ec0ff */
[----:B------:R-:W-:Y:S02]  /*16e50*/  LOP3.LUT R64, R64, 0xffff, RZ, 0xc0, !PT ;  /* 0x0000ffff40407812 */ /* 0x000fe400078ec0ff */
[----:B------:R-:W-:-:S02]  /*16e60*/  LOP3.LUT R67, R67, 0xffff, RZ, 0xc0, !PT ;  /* 0x0000ffff43437812 */ /* 0x000fc400078ec0ff */
[----:B------:R-:W-:Y:S02]  /*16e70*/  LOP3.LUT R23, R61, 0xffff, RZ, 0xc0, !PT ;  /* 0x0000ffff3d177812 */ /* 0x000fe400078ec0ff */
[----:B------:R-:W-:Y:S02]  /*16e80*/  LOP3.LUT R29, R60, 0xffff, RZ, 0xc0, !PT ;  /* 0x0000ffff3c1d7812 */ /* 0x000fe400078ec0ff */
[----:B------:R-:W-:Y:S02]  /*16e90*/  LOP3.LUT R31, R63, 0xffff, RZ, 0xc0, !PT ;  /* 0x0000ffff3f1f7812 */ /* 0x000fe400078ec0ff */
[----:B------:R-:W-:Y:S02]  /*16ea0*/  PRMT R23, R23, 0x3340, R65 ;  /* 0x0000334017177816 */ /* 0x000fe40000000041 */
[----:B------:R-:W-:Y:S02]  /*16eb0*/  PRMT R29, R29, 0x3340, R64 ;  /* 0x000033401d1d7816 */ /* 0x000fe40000000040 */
[----:B------:R-:W-:-:S02]  /*16ec0*/  PRMT R31, R31, 0x3340, R67 ;  /* 0x000033401f1f7816 */ /* 0x000fc40000000043 */
[----:B------:R-:W-:Y:S02]  /*16ed0*/  SHF.R.U32.HI R231, RZ, 0x8, R231 ;  /* 0x00000008ffe77819 */ /* 0x000fe400000116e7 */
[----:B------:R-:W-:Y:S02]  /*16ee0*/  SHF.R.U32.HI R233, RZ, 0x8, R233 ;  /* 0x00000008ffe97819 */ /* 0x000fe400000116e9 */
[----:B------:R-:W-:Y:S02]  /*16ef0*/  SHF.R.U32.HI R154, RZ, 0x8, R154 ;  /* 0x00000008ff9a7819 */ /* 0x000fe4000001169a */
[----:B------:R-:W-:Y:S02]  /*16f00*/  LOP3.LUT R33, R233, 0xffff, RZ, 0xc0, !PT ;  /* 0x0000ffffe9217812 */ /* 0x000fe400078ec0ff */
[----:B------:R-:W-:Y:S02]  /*16f10*/  LOP3.LUT R35, R231, 0xffff, RZ, 0xc0, !PT ;  /* 0x0000ffffe7237812 */ /* 0x000fe400078ec0ff */
[----:B------:R-:W-:-:S02]  /*16f20*/  LOP3.LUT R37, R154, 0xffff, RZ, 0xc0, !PT ;  /* 0x0000ffff9a257812 */ /* 0x000fc400078ec0ff */
[--C-:B------:R-:W-:Y:S02]  /*16f30*/  PRMT R33, R33, 0x3340, R0.reuse ;  /* 0x0000334021217816 */ /* 0x100fe40000000000 */
[--C-:B------:R-:W-:Y:S02]  /*16f40*/  PRMT R35, R35, 0x3340, R0.reuse ;  /* 0x0000334023237816 */ /* 0x100fe40000000000 */
[----:B------:R-:W-:Y:S01]  /*16f50*/  PRMT R37, R37, 0x3340, R0 ;  /* 0x0000334025257816 */ /* 0x000fe20000000000 */
[----:B------:R-:W-:Y:S01]  /*16f60*/  IMAD.MOV.U32 R185, RZ, RZ, R18 ;  /* 0x000000ffffb97224 */ /* 0x000fe200078e0012 */
[----:B------:R-:W-:Y:S01]  /*16f70*/  F2FP.SATFINITE.E4M3.F32.PACK_AB_MERGE_C R170, R191, R190, RZ ;  /* 0x000000bebfaa723e */ /* 0x000fe200048070ff */
[----:B------:R-:W-:Y:S01]  /*16f80*/  IMAD R190, R216, UR5, RZ ;  /* 0x00000005d8be7c24 */ /* 0x000fe2000f8e02ff */
[----:B------:R-:W-:Y:S01]  /*16f90*/  ULDC UR5, c[0x0][0x248] ;  /* 0x0000920000057ab9 */ /* 0x000fe20000000800 */
[----:B--2---:R-:W-:Y:S02]  /*16fa0*/  LOP3.LUT R204, R13, 0xffff, RZ, 0xc0, !PT ;  /* 0x0000ffff0dcc7812 */ /* 0x004fe400078ec0ff */
[----:B------:R-:W2:Y:S04]  /*16fb0*/  LDL.LU R13, [R1+0x1170] ;  /* 0x00117000010d7983 */ /* 0x000ea80000300800 */
[----:B------:R0:W-:Y:S04]  /*16fc0*/  STL [R1+0xef4], R25 ;  /* 0x000ef41901007387 */ /* 0x0001e80000100800 */
[----:B------:R-:W3:Y:S04]  /*16fd0*/  LDL.LU R15, [R1+0x116c] ;  /* 0x00116c00010f7983 */ /* 0x000ee80000300800 */
[----:B------:R-:W2:Y:S01]  /*16fe0*/  LDL.LU R217, [R1+0x1168] ;  /* 0x0011680001d97983 */ /* 0x000ea20000300800 */
[----:B0-----:R-:W-:-:S04]  /*16ff0*/  SHF.R.U32.HI R25, RZ, 0x8, R147 ;  /* 0x00000008ff197819 */ /* 0x001fc80000011693 */
[----:B------:R-:W-:-:S04]  /*17000*/  LOP3.LUT R25, R25, 0xffff, RZ, 0xc0, !PT ;  /* 0x0000ffff19197812 */ /* 0x000fc800078ec0ff */
[----:B------:R-:W-:Y:S02]  /*17010*/  PRMT R25, R25, 0x3340, R27 ;  /* 0x0000334019197816 */ /* 0x000fe4000000001b */
[----:B------:R-:W-:-:S03]  /*17020*/  PRMT R27, R75, 0x4210, R54 ;  /* 0x000042104b1b7816 */ /* 0x000fc60000000036 */
[----:B------:R0:W-:Y:S02]  /*17030*/  STL [R1+0xed8], R25 ;  /* 0x000ed81901007387 */ /* 0x0001e40000100800 */
[----:B0-----:R-:W-:Y:S01]  /*17040*/  PRMT R25, R69, 0x4210, R90 ;  /* 0x0000421045197816 */ /* 0x001fe2000000005a */
[----:B------:R-:W-:Y:S01]  /*17050*/  IMAD.MOV.U32 R189, RZ, RZ, R185 ;  /* 0x000000ffffbd7224 */ /* 0x000fe200078e00b9 */
[----:B------:R-:W-:Y:S01]  /*17060*/  SHF.R.U32.HI R121, RZ, 0x8, R121 ;  /* 0x00000008ff797819 */ /* 0x000fe20000011679 */
[----:B------:R-:W0:Y:S02]  /*17070*/  LDC R69, c[0x0][0x244] ;  /* 0x00009100ff457b82 */ /* 0x000e240000000800 */
[----:B------:R1:W-:Y:S02]  /*17080*/  STSM.16.M88.4 [R4], R24 ;  /* 0x0000001804007844 */ /* 0x0003e40000000200 */
[----:B-1----:R-:W-:Y:S02]  /*17090*/  PRMT R26, R2, 0x5210, R55 ;  /* 0x00005210021a7816 */ /* 0x002fe40000000037 */
[----:B------:R-:W-:-:S02]  /*170a0*/  LEA R2, R197, UR8, 0x4 ;  /* 0x00000008c5027c11 */ /* 0x000fc4000f8e20ff */
[----:B------:R-:W-:Y:S01]  /*170b0*/  BAR.SYNC.DEFER_BLOCKING 0x0 ;  /* 0x0000000000007b1d */ /* 0x000fe20000010000 */
[----:B------:R-:W-:Y:S02]  /*170c0*/  PRMT R24, R29, 0x5410, R33 ;  /* 0x000054101d187816 */ /* 0x000fe40000000021 */
[----:B------:R-:W-:Y:S02]  /*170d0*/  PRMT R25, R23, 0x5410, R35 ;  /* 0x0000541017197816 */ /* 0x000fe40000000023 */
[----:B------:R-:W-:Y:S01]  /*170e0*/  PRMT R27, R31, 0x5410, R37 ;  /* 0x000054101f1b7816 */ /* 0x000fe20000000025 */
[----:B------:R-:W-:Y:S01]  /*170f0*/  IMAD.MOV.U32 R185, RZ, RZ, R182 ;  /* 0x000000ffffb97224 */ /* 0x000fe200078e00b6 */
[----:B------:R-:W-:Y:S01]  /*17100*/  SHF.R.U32.HI R115, RZ, 0x8, R115 ;  /* 0x00000008ff737819 */ /* 0x000fe20000011673 */
[----:B------:R-:W-:Y:S01]  /*17110*/  ULDC UR8, c[0x0][0x248] ;  /* 0x0000920000087ab9 */ /* 0x000fe20000000800 */
[----:B------:R-:W1:Y:S01]  /*17120*/  LDS.128 R64, [R2] ;  /* 0x0000000002407984 */ /* 0x000e620000000c00 */
[----:B------:R-:W-:Y:S01]  /*17130*/  PRMT R24, R24, 0x5210, R88 ;  /* 0x0000521018187816 */ /* 0x000fe20000000058 */
[----:B------:R-:W0:Y:S01]  /*17140*/  LDC R29, c[0x0][0x244] ;  /* 0x00009100ff1d7b82 */ /* 0x000e220000000800 */
[----:B------:R-:W-:-:S02]  /*17150*/  PRMT R25, R25, 0x5210, R90 ;  /* 0x0000521019197816 */ /* 0x000fc4000000005a */
[----:B------:R-:W-:-:S05]  /*17160*/  PRMT R27, R27, 0x5210, R54 ;  /* 0x000052101b1b7816 */ /* 0x000fca0000000036 */
[----:B------:R-:W-:Y:S06]  /*17170*/  BAR.SYNC.DEFER_BLOCKING 0x0 ;  /* 0x0000000000007b1d */ /* 0x000fec0000010000 */
[----:B------:R4:W-:Y:S02]  /*17180*/  STSM.16.M88.4 [R4], R24 ;  /* 0x0000001804007844 */ /* 0x0009e40000000200 */
[----:B------:R-:W-:Y:S01]  /*17190*/  BAR.SYNC.DEFER_BLOCKING 0x0 ;  /* 0x0000000000007b1d */ /* 0x000fe20000010000 */
[----:B------:R-:W-:-:S05]  /*171a0*/  VIADD R182, R190, UR5 ;  /* 0x00000005beb67c36 */ /* 0x000fca0008000000 */
[----:B------:R-:W-:Y:S02]  /*171b0*/  ULDC UR5, c[0x0][0x248] ;  /* 0x0000920000057ab9 */ /* 0x000fe40000000800 */
[----:B------:R-:W-:Y:S01]  /*171c0*/  VIADD R130, R182, UR5 ;  /* 0x00000005b6827c36 */ /* 0x000fe20008000000 */
[----:B------:R-:W-:-:S03]  /*171d0*/  ULDC UR5, c[0x0][0x248] ;  /* 0x0000920000057ab9 */ /* 0x000fc60000000800 */
[----:B------:R-:W-:Y:S01]  /*171e0*/  VIADD R123, R130, UR5 ;  /* 0x00000005827b7c36 */ /* 0x000fe20008000000 */
[----:B------:R-:W-:Y:S01]  /*171f0*/  ULDC UR5, c[0x0][0x248] ;  /* 0x0000920000057ab9 */ /* 0x000fe20000000800 */
[----:B------:R-:W-:Y:S01]  /*17200*/  SHF.R.U32.HI R120, RZ, 0x8, R120 ;  /* 0x00000008ff787819 */ /* 0x000fe20000011678 */
[----:B------:R-:W1:Y:S01]  /*17210*/  LDS.128 R60, [R2] ;  /* 0x00000000023c7984 */ /* 0x000e620000000c00 */
[----:B------:R-:W-:Y:S01]  /*17220*/  LOP3.LUT R121, R121, 0xffff, RZ, 0xc0, !PT ;  /* 0x0000ffff79797812 */ /* 0x000fe200078ec0ff */
[----:B------:R-:W-:Y:S01]  /*17230*/  VIADD R122, R123, UR5 ;  /* 0x000000057b7a7c36 */ /* 0x000fe20008000000 */
[----:B------:R-:W-:Y:S01]  /*17240*/  PRMT R127, R114, 0x3340, R118 ;  /* 0x00003340727f7816 */ /* 0x000fe20000000076 */
[----:B------:R-:W-:Y:S01]  /*17250*/  ULDC UR5, c[0x0][0x248] ;  /* 0x0000920000057ab9 */ /* 0x000fe20000000800 */
[----:B------:R-:W-:Y:S02]  /*17260*/  SHF.R.U32.HI R114, RZ, 0x8, R114 ;  /* 0x00000008ff727819 */ /* 0x000fe40000011672 */
[----:B------:R-:W-:-:S02]  /*17270*/  SHF.R.U32.HI R118, RZ, 0x8, R118 ;  /* 0x00000008ff767819 */ /* 0x000fc40000011676 */
[----:B------:R-:W-:Y:S02]  /*17280*/  LOP3.LUT R49, R115, 0xffff, RZ, 0xc0, !PT ;  /* 0x0000ffff73317812 */ /* 0x000fe400078ec0ff */
[----:B------:R-:W-:Y:S02]  /*17290*/  LOP3.LUT R120, R120, 0xffff, RZ, 0xc0, !PT ;  /* 0x0000ffff78787812 */ /* 0x000fe400078ec0ff */
[----:B------:R-:W-:Y:S01]  /*172a0*/  PRMT R146, R121, 0x3340, R0 ;  /* 0x0000334079927816 */ /* 0x000fe20000000000 */
[----:B------:R-:W-:Y:S01]  /*172b0*/  VIADD R121, R122, UR7 ;  /* 0x000000077a797c36 */ /* 0x000fe20008000000 */
[----:B------:R-:W-:Y:S01]  /*172c0*/  SHF.R.U32.HI R91, RZ, 0x8, R91 ;  /* 0x00000008ff5b7819 */ /* 0x000fe2000001165b */
[----:B------:R-:W-:Y:S01]  /*172d0*/  ULDC UR7, c[0x0][0x248] ;  /* 0x0000920000077ab9 */ /* 0x000fe20000000800 */
[----:B------:R-:W-:Y:S02]  /*172e0*/  LOP3.LUT R92, R92, 0xffff, RZ, 0xc0, !PT ;  /* 0x0000ffff5c5c7812 */ /* 0x000fe400078ec0ff */
[----:B------:R-:W-:-:S02]  /*172f0*/  LOP3.LUT R94, R94, 0xffff, RZ, 0xc0, !PT ;  /* 0x0000ffff5e5e7812 */ /* 0x000fc400078ec0ff */
[----:B------:R-:W-:Y:S02]  /*17300*/  LOP3.LUT R28, R28, 0xffff, RZ, 0xc0, !PT ;  /* 0x0000ffff1c1c7812 */ /* 0x000fe400078ec0ff */
[----:B------:R-:W-:Y:S02]  /*17310*/  LOP3.LUT R30, R30, 0xffff, RZ, 0xc0, !PT ;  /* 0x0000ffff1e1e7812 */ /* 0x000fe400078ec0ff */
[----:B------:R-:W-:Y:S02]  /*17320*/  LOP3.LUT R50, R114, 0xffff, RZ, 0xc0, !PT ;  /* 0x0000ffff72327812 */ /* 0x000fe400078ec0ff */
[----:B------:R-:W-:Y:S02]  /*17330*/  LOP3.LUT R118, R118, 0xffff, RZ, 0xc0, !PT ;  /* 0x0000ffff76767812 */ /* 0x000fe400078ec0ff */
[----:B------:R-:W-:Y:S01]  /*17340*/  PRMT R49, R49, 0x3340, R120 ;  /* 0x0000334031317816 */ /* 0x000fe20000000078 */
[----:B------:R-:W-:Y:S01]  /*17350*/  VIADD R120, R121, UR9 ;  /* 0x0000000979787c36 */ /* 0x000fe20008000000 */
[----:B------:R-:W-:Y:S01]  /*17360*/  LOP3.LUT R40, R91, 0xffff, RZ, 0xc0, !PT ;  /* 0x0000ffff5b287812 */ /* 0x000fe200078ec0ff */
[----:B------:R-:W-:Y:S01]  /*17370*/  ULDC UR9, c[0x0][0x248] ;  /* 0x0000920000097ab9 */ /* 0x000fe20000000800 */
[----:B------:R-:W-:-:S02]  /*17380*/  PRMT R88, R21, 0x4210, R92 ;  /* 0x0000421015587816 */ /* 0x000fc4000000005c */
[----:B------:R-:W-:Y:S02]  /*17390*/  PRMT R89, R89, 0x4210, R94 ;  /* 0x0000421059597816 */ /* 0x000fe4000000005e */
[----:B------:R-:W-:Y:S02]  /*173a0*/  PRMT R90, R87, 0x4210, R28 ;  /* 0x00004210575a7816 */ /* 0x000fe4000000001c */
[----:B------:R-:W-:Y:S01]  /*173b0*/  PRMT R91, R86, 0x4210, R30 ;  /* 0x00004210565b7816 */ /* 0x000fe2000000001e */
[----:B------:R-:W-:Y:S01]  /*173c0*/  BAR.SYNC.DEFER_BLOCKING 0x0 ;  /* 0x0000000000007b1d */ /* 0x000fe20000010000 */
[----:B------:R-:W-:Y:S01]  /*173d0*/  PRMT R50, R50, 0x3340, R118 ;  /* 0x0000334032327816 */ /* 0x000fe20000000076 */
[----:B------:R-:W-:-:S04]  /*173e0*/  VIADD R118, R120, UR5 ;  /* 0x0000000578767c36 */ /* 0x000fc80008000000 */
[----:B------:R-:W-:Y:S01]  /*173f0*/  VIADD R117, R118, UR11 ;  /* 0x0000000b76757c36 */ /* 0x000fe20008000000 */
[----:B------:R-:W-:Y:S01]  /*17400*/  ULDC UR5, c[0x0][0x248] ;  /* 0x0000920000057ab9 */ /* 0x000fe20000000800 */
[----:B------:R-:W-:Y:S01]  /*17410*/  SHF.R.U32.HI R111, RZ, 0x8, R111 ;  /* 0x00000008ff6f7819 */ /* 0x000fe2000001166f */
[----:B------:R-:W-:Y:S01]  /*17420*/  ULDC UR11, c[0x0][0x248] ;  /* 0x00009200000b7ab9 */ /* 0x000fe20000000800 */
[----:B------:R-:W-:Y:S01]  /*17430*/  VIADD R116, R117, UR12 ;  /* 0x0000000c75747c36 */ /* 0x000fe20008000000 */
[----:B------:R-:W-:Y:S01]  /*17440*/  SHF.R.U32.HI R76, RZ, 0x8, R76 ;  /* 0x00000008ff4c7819 */ /* 0x000fe2000001164c */
[----:B------:R-:W-:Y:S02]  /*17450*/  ULDC.64 UR12, c[0x0][0x220] ;  /* 0x00008800000c7ab9 */ /* 0x000fe40000000a00 */
[----:B------:R-:W-:Y:S01]  /*17460*/  VIADD R115, R116, UR7 ;  /* 0x0000000774737c36 */ /* 0x000fe20008000000 */
[----:B------:R0:W-:Y:S01]  /*17470*/  STSM.16.M88.4 [R4], R88 ;  /* 0x0000005804007844 */ /* 0x0001e20000000200 */
[----:B------:R-:W-:Y:S01]  /*17480*/  LOP3.LUT R111, R111, 0xffff, RZ, 0xc0, !PT ;  /* 0x0000ffff6f6f7812 */ /* 0x000fe200078ec0ff */
[----:B------:R-:W-:Y:S01]  /*17490*/  ULDC UR7, c[0x0][0x248] ;  /* 0x0000920000077ab9 */ /* 0x000fe20000000800 */
[----:B------:R-:W-:Y:S01]  /*174a0*/  BAR.SYNC.DEFER_BLOCKING 0x0 ;  /* 0x0000000000007b1d */ /* 0x000fe20000010000 */
[----:B------:R-:W-:-:S05]  /*174b0*/  VIADD R114, R115, UR5 ;  /* 0x0000000573727c36 */ /* 0x000fca0008000000 */
[----:B------:R-:W-:Y:S02]  /*174c0*/  ULDC UR5, c[0x0][0x248] ;  /* 0x0000920000057ab9 */ /* 0x000fe40000000800 */
[----:B------:R-:W-:Y:S01]  /*174d0*/  VIADD R113, R114, UR5 ;  /* 0x0000000572717c36 */ /* 0x000fe20008000000 */
[----:B------:R-:W-:-:S03]  /*174e0*/  ULDC UR5, c[0x0][0x248] ;  /* 0x0000920000057ab9 */ /* 0x000fc60000000800 */
[----:B------:R-:W-:Y:S01]  /*174f0*/  VIADD R112, R113, UR5 ;  /* 0x0000000571707c36 */ /* 0x000fe20008000000 */
[----:B------:R-:W-:Y:S01]  /*17500*/  ULDC UR5, c[0x0][0x248] ;  /* 0x0000920000057ab9 */ /* 0x000fe20000000800 */
[----:B------:R-:W-:Y:S02]  /*17510*/  PRMT R159, R111, 0x3340, R0 ;  /* 0x000033406f9f7816 */ /* 0x000fe40000000000 */
[----:B------:R-:W-:Y:S01]  /*17520*/  VIADD R111, R112, UR5 ;  /* 0x00000005706f7c36 */ /* 0x000fe20008000000 */
[----:B------:R-:W-:Y:S01]  /*17530*/  ULDC UR5, c[0x0][0x248] ;  /* 0x0000920000057ab9 */ /* 0x000fe20000000800 */
[----:B------:R-:W-:Y:S02]  /*17540*/  SHF.R.U32.HI R80, RZ, 0x8, R80 ;  /* 0x00000008ff507819 */ /* 0x000fe40000011650 */
[----:B------:R-:W-:Y:S01]  /*17550*/  SHF.R.U32.HI R229, RZ, 0x8, R229 ;  /* 0x00000008ffe57819 */ /* 0x000fe200000116e5 */
[----:B------:R-:W1:Y:S01]  /*17560*/  LDS.128 R56, [R2] ;  /* 0x0000000002387984 */ /* 0x000e620000000c00 */
[----:B------:R-:W-:Y:S01]  /*17570*/  SHF.R.U32.HI R99, RZ, 0x8, R99 ;  /* 0x00000008ff637819 */ /* 0x000fe20000011663 */
[----:B------:R-:W-:Y:S01]  /*17580*/  VIADD R110, R111, UR5 ;  /* 0x000000056f6e7c36 */ /* 0x000fe20008000000 */
[----:B------:R-:W-:Y:S01]  /*17590*/  SHF.R.U32.HI R227, RZ, 0x8, R227 ;  /* 0x00000008ffe37819 */ /* 0x000fe200000116e3 */
[----:B------:R-:W-:Y:S01]  /*175a0*/  ULDC UR5, c[0x0][0x248] ;  /* 0x0000920000057ab9 */ /* 0x000fe20000000800 */
[----:B------:R-:W-:-:S02]  /*175b0*/  SHF.R.U32.HI R95, RZ, 0x8, R95 ;  /* 0x00000008ff5f7819 */ /* 0x000fc4000001165f */
[----:B------:R-:W-:Y:S02]  /*175c0*/  SHF.R.U32.HI R101, RZ, 0x8, R101 ;  /* 0x00000008ff657819 */ /* 0x000fe40000011665 */
[----:B------:R-:W-:Y:S02]  /*175d0*/  SHF.R.U32.HI R97, RZ, 0x8, R97 ;  /* 0x00000008ff617819 */ /* 0x000fe40000011661 */
[----:B------:R-:W-:Y:S01]  /*175e0*/  SHF.R.U32.HI R102, RZ, 0x8, R102 ;  /* 0x00000008ff667819 */ /* 0x000fe20000011666 */
[----:B------:R-:W-:Y:S01]  /*175f0*/  VIADD R109, R110, UR5 ;  /* 0x000000056e6d7c36 */ /* 0x000fe20008000000 */
[----:B------:R-:W-:Y:S01]  /*17600*/  LOP3.LUT R38, R76, 0xffff, RZ, 0xc0, !PT ;  /* 0x0000ffff4c267812 */ /* 0x000fe200078ec0ff */
[----:B------:R-:W-:Y:S01]  /*17610*/  ULDC UR5, c[0x0][0x248] ;  /* 0x0000920000057ab9 */ /* 0x000fe20000000800 */
        /* <DEDUP_REMOVED lines=8> */
[----:B------:R-:W-:Y:S01]  /*176a0*/  LOP3.LUT R45, R45, 0xffff, RZ, 0xc0, !PT ;  /* 0x0000ffff2d2d7812 */ /* 0x000fe200078ec0ff */
[----:B------:R-:W-:Y:S01]  /*176b0*/  VIADD R246, R109, UR5 ;  /* 0x000000056df67c36 */ /* 0x000fe20008000000 */
[----:B------:R-:W-:Y:S01]  /*176c0*/  SHF.R.U32.HI R238, RZ, 0x8, R238 ;  /* 0x00000008ffee7819 */ /* 0x000fe200000116ee */
[----:B------:R-:W-:Y:S01]  /*176d0*/  ULDC UR5, c[0x0][0x248] ;  /* 0x0000920000057ab9 */ /* 0x000fe20000000800 */
[----:B------:R-:W-:Y:S02]  /*176e0*/  PRMT R38, R38, 0x3340, R80 ;  /* 0x0000334026267816 */ /* 0x000fe40000000050 */
[----:B------:R-:W-:Y:S02]  /*176f0*/  PRMT R41, R41, 0x3340, R0 ;  /* 0x0000334029297816 */ /* 0x000fe40000000000 */
[----:B------:R-:W-:Y:S02]  /*17700*/  PRMT R39, R39, 0x3340, R101 ;  /* 0x0000334027277816 */ /* 0x000fe40000000065 */
[----:B------:R-:W-:-:S02]  /*17710*/  PRMT R40, R40, 0x3340, R99 ;  /* 0x0000334028287816 */ /* 0x000fc40000000063 */
[--C-:B------:R-:W-:Y:S02]  /*17720*/  PRMT R42, R42, 0x3340, R0.reuse ;  /* 0x000033402a2a7816 */ /* 0x100fe40000000000 */
[----:B------:R-:W-:Y:S02]  /*17730*/  PRMT R43, R43, 0x3340, R0 ;  /* 0x000033402b2b7816 */ /* 0x000fe40000000000 */
[----:B------:R-:W-:Y:S02]  /*17740*/  PRMT R44, R44, 0x3340, R102 ;  /* 0x000033402c2c7816 */ /* 0x000fe40000000066 */
[----:B------:R-:W-:Y:S02]  /*17750*/  PRMT R45, R45, 0x3340, R0 ;  /* 0x000033402d2d7816 */ /* 0x000fe40000000000 */
[----:B------:R-:W-:Y:S02]  /*17760*/  LOP3.LUT R18, R186, 0xffff, RZ, 0xc0, !PT ;  /* 0x0000ffffba127812 */ /* 0x000fe400078ec0ff */
[----:B------:R-:W-:Y:S01]  /*17770*/  LOP3.LUT R164, R238, 0xffff, RZ, 0xc0, !PT ;  /* 0x0000ffffeea47812 */ /* 0x000fe200078ec0ff */
[----:B------:R-:W-:Y:S01]  /*17780*/  VIADD R238, R246, UR5 ;  /* 0x00000005f6ee7c36 */ /* 0x000fe20008000000 */
[----:B------:R-:W-:Y:S01]  /*17790*/  SHF.R.U32.HI R230, RZ, 0x8, R230 ;  /* 0x00000008ffe67819 */ /* 0x000fe200000116e6 */
[----:B------:R-:W-:Y:S01]  /*177a0*/  ULDC UR5, c[0x0][0x248] ;  /* 0x0000920000057ab9 */ /* 0x000fe20000000800 */
[----:B------:R-:W-:-:S02]  /*177b0*/  PRMT R38, R38, 0x5410, R41 ;  /* 0x0000541026267816 */ /* 0x000fc40000000029 */
[----:B------:R-:W-:Y:S02]  /*177c0*/  PRMT R40, R40, 0x5410, R42 ;  /* 0x0000541028287816 */ /* 0x000fe4000000002a */
[----:B------:R-:W-:Y:S02]  /*177d0*/  PRMT R39, R39, 0x5410, R43 ;  /* 0x0000541027277816 */ /* 0x000fe4000000002b */
[----:B------:R-:W-:Y:S02]  /*177e0*/  PRMT R44, R44, 0x5410, R45 ;  /* 0x000054102c2c7816 */ /* 0x000fe4000000002d */
[----:B------:R-:W-:Y:S02]  /*177f0*/  SHF.R.U32.HI R46, RZ, 0x8, R18 ;  /* 0x00000008ff2e7819 */ /* 0x000fe40000011612 */
[----:B------:R-:W-:Y:S01]  /*17800*/  LOP3.LUT R148, R230, 0xffff, RZ, 0xc0, !PT ;  /* 0x0000ffffe6947812 */ /* 0x000fe200078ec0ff */
[----:B------:R-:W-:Y:S01]  /*17810*/  VIADD R230, R238, UR5 ;  /* 0x00000005eee67c36 */ /* 0x000fe20008000000 */
[----:B------:R-:W-:Y:S01]  /*17820*/  SHF.R.U32.HI R222, RZ, 0x8, R222 ;  /* 0x00000008ffde7819 */ /* 0x000fe200000116de */
[----:B------:R-:W-:Y:S01]  /*17830*/  ULDC UR5, c[0x0][0x248] ;  /* 0x0000920000057ab9 */ /* 0x000fe20000000800 */
[----:B------:R-:W-:-:S02]  /*17840*/  SHF.R.U32.HI R104, RZ, 0x8, R104 ;  /* 0x00000008ff687819 */ /* 0x000fc40000011668 */
[----:B------:R-:W-:Y:S02]  /*17850*/  SHF.R.U32.HI R108, RZ, 0x8, R108 ;  /* 0x00000008ff6c7819 */ /* 0x000fe4000001166c */
[----:B----4-:R-:W-:Y:S02]  /*17860*/  PRMT R24, R38, 0x5210, R92 ;  /* 0x0000521026187816 */ /* 0x010fe4000000005c */
[----:B------:R-:W-:Y:S02]  /*17870*/  PRMT R25, R40, 0x5210, R94 ;  /* 0x0000521028197816 */ /* 0x000fe4000000005e */
[----:B------:R-:W-:Y:S02]  /*17880*/  PRMT R26, R39, 0x5210, R28 ;  /* 0x00005210271a7816 */ /* 0x000fe4000000001c */
[----:B------:R-:W-:Y:S01]  /*17890*/  PRMT R27, R44, 0x5210, R30 ;  /* 0x000052102c1b7816 */ /* 0x000fe2000000001e */
[----:B------:R-:W-:Y:S01]  /*178a0*/  BAR.SYNC.DEFER_BLOCKING 0x0 ;  /* 0x0000000000007b1d */ /* 0x000fe20000010000 */
[----:B------:R-:W-:-:S02]  /*178b0*/  LOP3.LUT R205, R22, 0xffff, RZ, 0xc0, !PT ;  /* 0x0000ffff16cd7812 */ /* 0x000fc400078ec0ff */
[----:B------:R-:W-:Y:S02]  /*178c0*/  PRMT R147, R147, 0x3340, R252 ;  /* 0x0000334093937816 */ /* 0x000fe400000000fc */
[----:B------:R-:W-:Y:S02]  /*178d0*/  SHF.R.U32.HI R152, RZ, 0x8, R119 ;  /* 0x00000008ff987819 */ /* 0x000fe40000011677 */
[----:B------:R-:W-:Y:S02]  /*178e0*/  SHF.R.U32.HI R252, RZ, 0x8, R204 ;  /* 0x00000008fffc7819 */ /* 0x000fe400000116cc */
[----:B------:R-:W-:Y:S02]  /*178f0*/  SHF.R.U32.HI R22, RZ, 0x8, R208 ;  /* 0x00000008ff167819 */ /* 0x000fe400000116d0 */
[----:B------:R-:W-:Y:S02]  /*17900*/  LOP3.LUT R119, R46, 0xffff, RZ, 0xc0, !PT ;  /* 0x0000ffff2e777812 */ /* 0x000fe400078ec0ff */
[----:B------:R-:W-:Y:S01]  /*17910*/  LOP3.LUT R132, R222, 0xffff, RZ, 0xc0, !PT ;  /* 0x0000ffffde847812 */ /* 0x000fe200078ec0ff */
[----:B------:R-:W-:Y:S01]  /*17920*/  VIADD R222, R230, UR5 ;  /* 0x00000005e6de7c36 */ /* 0x000fe20008000000 */
[----:B------:R-:W-:Y:S01]  /*17930*/  SHF.R.U32.HI R103, RZ, 0x8, R103 ;  /* 0x00000008ff677819 */ /* 0x000fe20000011667 */
[----:B------:R-:W-:Y:S01]  /*17940*/  ULDC UR5, c[0x0][0x248] ;  /* 0x0000920000057ab9 */ /* 0x000fe20000000800 */
[----:B------:R-:W-:-:S02]  /*17950*/  SHF.R.U32.HI R107, RZ, 0x8, R107 ;  /* 0x00000008ff6b7819 */ /* 0x000fc4000001166b */
[----:B------:R-:W-:Y:S02]  /*17960*/  LOP3.LUT R46, R104, 0xffff, RZ, 0xc0, !PT ;  /* 0x0000ffff682e7812 */ /* 0x000fe400078ec0ff */
[----:B------:R-:W-:Y:S02]  /*17970*/  LOP3.LUT R108, R108, 0xffff, RZ, 0xc0, !PT ;  /* 0x0000ffff6c6c7812 */ /* 0x000fe400078ec0ff */
[----:B------:R-:W-:Y:S01]  /*17980*/  LOP3.LUT R160, R160, 0xffff, RZ, 0xc0, !PT ;  /* 0x0000ffffa0a07812 */ /* 0x000fe200078ec0ff */
[----:B------:R-:W-:Y:S01]  /*17990*/  STSM.16.M88.4 [R4], R24 ;  /* 0x0000001804007844 */ /* 0x000fe20000000200 */
[----:B------:R-:W-:Y:S02]  /*179a0*/  SHF.R.U32.HI R162, RZ, 0x8, R162 ;  /* 0x00000008ffa27819 */ /* 0x000fe400000116a2 */
[----:B------:R-:W-:Y:S02]  /*179b0*/  LOP3.LUT R252, R252, 0xffff, RZ, 0xc0, !PT ;  /* 0x0000fffffcfc7812 */ /* 0x000fe400078ec0ff */
[----:B------:R-:W-:-:S02]  /*179c0*/  LOP3.LUT R22, R22, 0xffff, RZ, 0xc0, !PT ;  /* 0x0000ffff16167812 */ /* 0x000fc400078ec0ff */
[----:B------:R-:W-:Y:S02]  /*179d0*/  LOP3.LUT R195, R220, 0xffff, RZ, 0xc0, !PT ;  /* 0x0000ffffdcc37812 */ /* 0x000fe400078ec0ff */
[----:B------:R-:W-:Y:S02]  /*179e0*/  LOP3.LUT R137, R7, 0xffff, RZ, 0xc0, !PT ;  /* 0x0000ffff07897812 */ /* 0x000fe400078ec0ff */
[----:B------:R-:W-:Y:S02]  /*179f0*/  SHF.R.U32.HI R153, RZ, 0x8, R153 ;  /* 0x00000008ff997819 */ /* 0x000fe40000011699 */
[----:B------:R-:W-:Y:S02]  /*17a00*/  LOP3.LUT R211, R221, 0xffff, RZ, 0xc0, !PT ;  /* 0x0000ffffddd37812 */ /* 0x000fe400078ec0ff */
[----:B------:R-:W-:Y:S02]  /*17a10*/  SHF.R.U32.HI R84, RZ, 0x8, R84 ;  /* 0x00000008ff547819 */ /* 0x000fe40000011654 */
[----:B------:R-:W-:-:S02]  /*17a20*/  LOP3.LUT R96, R96, 0xffff, RZ, 0xc0, !PT ;  /* 0x0000ffff60607812 */ /* 0x000fc400078ec0ff */
[----:B------:R-:W-:Y:S02]  /*17a30*/  LOP3.LUT R98, R98, 0xffff, RZ, 0xc0, !PT ;  /* 0x0000ffff62627812 */ /* 0x000fe400078ec0ff */
[----:B------:R-:W-:Y:S02]  /*17a40*/  LOP3.LUT R32, R32, 0xffff, RZ, 0xc0, !PT ;  /* 0x0000ffff20207812 */ /* 0x000fe400078ec0ff */
[----:B------:R-:W-:Y:S02]  /*17a50*/  LOP3.LUT R34, R34, 0xffff, RZ, 0xc0, !PT ;  /* 0x0000ffff22227812 */ /* 0x000fe400078ec0ff */
[----:B------:R-:W-:Y:S02]  /*17a60*/  SHF.R.U32.HI R225, RZ, 0x8, R225 ;  /* 0x00000008ffe17819 */ /* 0x000fe400000116e1 */
[----:B------:R-:W-:Y:S02]  /*17a70*/  SHF.R.U32.HI R223, RZ, 0x8, R223 ;  /* 0x00000008ffdf7819 */ /* 0x000fe400000116df */
[----:B------:R-:W-:-:S02]  /*17a80*/  LOP3.LUT R6, R6, 0xfff7ffff, RZ, 0xc0, !PT ;  /* 0xfff7ffff06067812 */ /* 0x000fc400078ec0ff */
[----:B------:R-:W-:Y:S02]  /*17a90*/  SHF.R.U32.HI R200, RZ, 0x8, R200 ;  /* 0x00000008ffc87819 */ /* 0x000fe400000116c8 */
[----:B------:R-:W-:Y:S02]  /*17aa0*/  SHF.R.U32.HI R188, RZ, 0x8, R188 ;  /* 0x00000008ffbc7819 */ /* 0x000fe400000116bc */
[----:B------:R-:W-:Y:S02]  /*17ab0*/  SHF.R.U32.HI R196, RZ, 0x8, R196 ;  /* 0x00000008ffc47819 */ /* 0x000fe400000116c4 */
[----:B------:R-:W-:Y:S02]  /*17ac0*/  SHF.R.U32.HI R244, RZ, 0x8, R244 ;  /* 0x00000008fff47819 */ /* 0x000fe400000116f4 */
[----:B------:R-:W-:Y:S01]  /*17ad0*/  F2FP.SATFINITE.E4M3.F32.PACK_AB_MERGE_C R168, R199, R198, RZ ;  /* 0x000000c6c7a8723e */ /* 0x000fe200048070ff */
[----:B------:R-:W-:Y:S01]  /*17ae0*/  IMAD.MOV.U32 R191, RZ, RZ, R187 ;  /* 0x000000ffffbf7224 */ /* 0x000fe200078e00bb */
[----:B------:R-:W-:Y:S01]  /*17af0*/  LOP3.LUT R47, R103, 0xffff, RZ, 0xc0, !PT ;  /* 0x0000ffff672f7812 */ /* 0x000fe200078ec0ff */
[----:B------:R-:W-:Y:S01]  /*17b00*/  IMAD.MOV.U32 R178, RZ, RZ, R163 ;  /* 0x000000ffffb27224 */ /* 0x000fe200078e00a3 */
[----:B------:R-:W-:-:S02]  /*17b10*/  LOP3.LUT R107, R107, 0xffff, RZ, 0xc0, !PT ;  /* 0x0000ffff6b6b7812 */ /* 0x000fc400078ec0ff */
[----:B------:R-:W-:Y:S02]  /*17b20*/  SHF.R.U32.HI R242, RZ, 0x8, R242 ;  /* 0x00000008fff27819 */ /* 0x000fe400000116f2 */
[----:B------:R-:W-:Y:S01]  /*17b30*/  F2FP.SATFINITE.E4M3.F32.PACK_AB_MERGE_C R169, R215, R214, RZ ;  /* 0x000000d6d7a9723e */ /* 0x000fe200048070ff */
[----:B------:R-:W-:Y:S01]  /*17b40*/  IMAD.MOV.U32 R179, RZ, RZ, R157 ;  /* 0x000000ffffb37224 */ /* 0x000fe200078e009d */
[----:B------:R-:W-:Y:S01]  /*17b50*/  PRMT R46, R46, 0x3340, R108 ;  /* 0x000033402e2e7816 */ /* 0x000fe2000000006c */
[----:B------:R-:W-:Y:S01]  /*17b60*/  VIADD R108, R222, UR5 ;  /* 0x00000005de6c7c36 */ /* 0x000fe20008000000 */
[----:B------:R-:W-:Y:S01]  /*17b70*/  PRMT R8, R160, 0x3340, R0 ;  /* 0x00003340a0087816 */ /* 0x000fe20000000000 */
[----:B------:R-:W-:Y:S01]  /*17b80*/  ULDC UR5, c[0x0][0x248] ;  /* 0x0000920000057ab9 */ /* 0x000fe20000000800 */
[----:B------:R-:W-:Y:S01]  /*17b90*/  LOP3.LUT R53, R162, 0xffff, RZ, 0xc0, !PT ;  /* 0x0000ffffa2357812 */ /* 0x000fe200078ec0ff */
[----:B------:R-:W4:Y:S01]  /*17ba0*/  LDL.LU R220, [R1+0x1164] ;  /* 0x0011640001dc7983 */ /* 0x000f220000300800 */
[----:B------:R-:W-:-:S02]  /*17bb0*/  PRMT R252, R252, 0x3340, R22 ;  /* 0x00003340fcfc7816 */ /* 0x000fc40000000016 */
[----:B------:R-:W-:Y:S02]  /*17bc0*/  SHF.R.U32.HI R160, RZ, 0x8, R160 ;  /* 0x00000008ffa07819 */ /* 0x000fe400000116a0 */
[----:B------:R-:W-:Y:S02]  /*17bd0*/  PRMT R47, R47, 0x3340, R107 ;  /* 0x000033402f2f7816 */ /* 0x000fe4000000006b */
[----:B------:R-:W-:Y:S02]  /*17be0*/  LOP3.LUT R134, R153, 0xffff, RZ, 0xc0, !PT ;  /* 0x0000ffff99867812 */ /* 0x000fe400078ec0ff */
[----:B------:R-:W-:Y:S02]  /*17bf0*/  LOP3.LUT R84, R84, 0xffff, RZ, 0xc0, !PT ;  /* 0x0000ffff54547812 */ /* 0x000fe400078ec0ff */
[----:B------:R-:W-:Y:S02]  /*17c00*/  PRMT R85, R85, 0x4210, R98 ;  /* 0x0000421055557816 */ /* 0x000fe40000000062 */
[----:B------:R-:W-:-:S02]  /*17c10*/  PRMT R87, R20, 0x4210, R34 ;  /* 0x0000421014577816 */ /* 0x000fc40000000022 */
[----:B------:R-:W-:Y:S02]  /*17c20*/  LOP3.LUT R48, R225, 0xffff, RZ, 0xc0, !PT ;  /* 0x0000ffffe1307812 */ /* 0x000fe400078ec0ff */
[----:B------:R-:W-:Y:S02]  /*17c30*/  LOP3.LUT R51, R223, 0xffff, RZ, 0xc0, !PT ;  /* 0x0000ffffdf337812 */ /* 0x000fe400078ec0ff */
[----:B------:R-:W-:Y:S02]  /*17c40*/  @P3 LOP3.LUT R6, R6, 0x80000, RZ, 0xfc, !PT ;  /* 0x0008000006063812 */ /* 0x000fe400078efcff */
[----:B------:R-:W-:Y:S02]  /*17c50*/  LOP3.LUT R150, R200, 0xffff, RZ, 0xc0, !PT ;  /* 0x0000ffffc8967812 */ /* 0x000fe400078ec0ff */
[----:B------:R-:W-:Y:S02]  /*17c60*/  SHF.R.S32.HI R136, RZ, 0x1f, R190 ;  /* 0x0000001fff887819 */ /* 0x000fe400000114be */
[----:B------:R-:W-:-:S02]  /*17c70*/  LOP3.LUT R126, R188, 0xffff, RZ, 0xc0, !PT ;  /* 0x0000ffffbc7e7812 */ /* 0x000fc400078ec0ff */
[----:B------:R-:W-:Y:S02]  /*17c80*/  LOP3.LUT R142, R196, 0xffff, RZ, 0xc0, !PT ;  /* 0x0000ffffc48e7812 */ /* 0x000fe400078ec0ff */
[----:B------:R-:W-:Y:S02]  /*17c90*/  LOP3.LUT R175, R244, 0xffff, RZ, 0xc0, !PT ;  /* 0x0000fffff4af7812 */ /* 0x000fe400078ec0ff */
[----:B------:R-:W-:Y:S01]  /*17ca0*/  SHF.R.U32.HI R180, RZ, 0x8, R180 ;  /* 0x00000008ffb47819 */ /* 0x000fe200000116b4 */
[----:B------:R-:W-:Y:S01]  /*17cb0*/  IMAD.MOV.U32 R187, RZ, RZ, R183 ;  /* 0x000000ffffbb7224 */ /* 0x000fe200078e00b7 */
[----:B------:R-:W-:Y:S02]  /*17cc0*/  SHF.R.U32.HI R162, RZ, 0x8, R195 ;  /* 0x00000008ffa27819 */ /* 0x000fe400000116c3 */
[----:B------:R-:W-:Y:S02]  /*17cd0*/  SHF.R.U32.HI R154, RZ, 0x8, R184 ;  /* 0x00000008ff9a7819 */ /* 0x000fe400000116b8 */
[----:B------:R-:W-:-:S02]  /*17ce0*/  SHF.R.S32.HI R131, RZ, 0x1f, R130 ;  /* 0x0000001fff837819 */ /* 0x000fc40000011482 */
[----:B------:R-:W-:Y:S01]  /*17cf0*/  SHF.R.U32.HI R224, RZ, 0x8, R224 ;  /* 0x00000008ffe07819 */ /* 0x000fe200000116e0 */
[----:B------:R-:W-:Y:S01]  /*17d00*/  IMAD.MOV.U32 R215, RZ, RZ, R185 ;  /* 0x000000ffffd77224 */ /* 0x000fe200078e00b9 */
[----:B------:R-:W-:Y:S01]  /*17d10*/  SHF.R.U32.HI R22, RZ, 0x8, R137 ;  /* 0x00000008ff167819 */ /* 0x000fe20000011689 */
[----:B------:R-:W-:Y:S01]  /*17d20*/  VIADD R107, R108, UR7 ;  /* 0x000000076c6b7c36 */ /* 0x000fe20008000000 */
[----:B------:R-:W-:Y:S01]  /*17d30*/  LOP3.LUT R52, R160, 0xffff, RZ, 0xc0, !PT ;  /* 0x0000ffffa0347812 */ /* 0x000fe200078ec0ff */
[----:B------:R-:W-:Y:S01]  /*17d40*/  ULDC UR7, c[0x0][0x248] ;  /* 0x0000920000077ab9 */ /* 0x000fe20000000800 */
[----:B------:R-:W-:Y:S02]  /*17d50*/  LOP3.LUT R162, R162, 0xffff, RZ, 0xc0, !PT ;  /* 0x0000ffffa2a27812 */ /* 0x000fe400078ec0ff */
[----:B------:R-:W-:Y:S01]  /*17d60*/  SHF.R.U32.HI R240, RZ, 0x8, R240 ;  /* 0x00000008fff07819 */ /* 0x000fe200000116f0 */
[----:B------:R-:W-:Y:S01]  /*17d70*/  IMAD.MOV.U32 R213, RZ, RZ, R178 ;  /* 0x000000ffffd57224 */ /* 0x000fe200078e00b2 */
[----:B------:R-:W-:Y:S01]  /*17d80*/  LOP3.LUT R22, R22, 0xffff, RZ, 0xc0, !PT ;  /* 0x0000ffff16167812 */ /* 0x000fe200078ec0ff */
[----:B------:R-:W-:Y:S01]  /*17d90*/  VIADD R106, R107, UR5 ;  /* 0x000000056b6a7c36 */ /* 0x000fe20008000000 */
[----:B------:R-:W-:Y:S01]  /*17da0*/  LOP3.LUT R160, R3, 0xffff, RZ, 0xc0, !PT ;  /* 0x0000ffff03a07812 */ /* 0x000fe200078ec0ff */
[----:B------:R-:W-:Y:S01]  /*17db0*/  ULDC UR5, c[0x0][0x248] ;  /* 0x0000920000057ab9 */ /* 0x000fe20000000800 */
[----:B------:R-:W-:Y:S01]  /*17dc0*/  LOP3.LUT R153, R5, 0xffff, RZ, 0xc0, !PT ;  /* 0x0000ffff05997812 */ /* 0x000fe200078ec0ff */
[----:B------:R-:W3:Y:S01]  /*17dd0*/  LDL.LU R7, [R1+0x1160] ;  /* 0x0011600001077983 */ /* 0x000ee20000300800 */
[----:B------:R-:W-:Y:S01]  /*17de0*/  PRMT R162, R162, 0x3340, R22 ;  /* 0x00003340a2a27816 */ /* 0x000fe20000000016 */
[----:B------:R-:W-:Y:S01]  /*17df0*/  VIADD R105, R106, UR7 ;  /* 0x000000076a697c36 */ /* 0x000fe20008000000 */
[----:B------:R-:W-:Y:S01]  /*17e00*/  SHF.R.U32.HI R221, RZ, 0x8, R160 ;  /* 0x00000008ffdd7819 */ /* 0x000fe200000116a0 */
[----:B------:R-:W-:Y:S01]  /*17e10*/  ULDC UR7, c[0x0][0x248] ;  /* 0x0000920000077ab9 */ /* 0x000fe20000000800 */
[----:B------:R-:W-:Y:S01]  /*17e20*/  SHF.R.U32.HI R22, RZ, 0x8, R153 ;  /* 0x00000008ff167819 */ /* 0x000fe20000011699 */
[----:B------:R-:W-:Y:S01]  /*17e30*/  VIADD R104, R105, UR8 ;  /* 0x0000000869687c36 */ /* 0x000fe20008000000 */
[--C-:B------:R-:W-:Y:S01]  /*17e40*/  PRMT R52, R52, 0x3340, R0.reuse ;  /* 0x0000334034347816 */ /* 0x100fe20000000000 */
[----:B------:R-:W-:Y:S01]  /*17e50*/  ULDC UR8, c[0x0][0x248] ;  /* 0x0000920000087ab9 */ /* 0x000fe20000000800 */
[----:B------:R-:W-:-:S02]  /*17e60*/  PRMT R53, R53, 0x3340, R0 ;  /* 0x0000334035357816 */ /* 0x000fc40000000000 */
[----:B------:R-:W-:Y:S02]  /*17e70*/  PRMT R8, R127, 0x5410, R8 ;  /* 0x000054107f087816 */ /* 0x000fe40000000008 */
[--C-:B------:R-:W-:Y:S02]  /*17e80*/  PRMT R124, R84, 0x3340, R0.reuse ;  /* 0x00003340547c7816 */ /* 0x100fe40000000000 */
[--C-:B------:R-:W-:Y:S02]  /*17e90*/  PRMT R48, R48, 0x3340, R0.reuse ;  /* 0x0000334030307816 */ /* 0x100fe40000000000 */
[----:B------:R-:W-:Y:S02]  /*17ea0*/  PRMT R51, R51, 0x3340, R0 ;  /* 0x0000334033337816 */ /* 0x000fe40000000000 */
[----:B------:R-:W-:Y:S01]  /*17eb0*/  LOP3.LUT R6, R6, 0xffefffff, RZ, 0xc0, !PT ;  /* 0xffefffff06067812 */ /* 0x000fe200078ec0ff */
[----:B------:R-:W-:Y:S01]  /*17ec0*/  IMAD.MOV.U32 R244, RZ, RZ, R189 ;  /* 0x000000fffff47224 */ /* 0x000fe200078e00bd */
[----:B------:R-:W-:Y:S01]  /*17ed0*/  LOP3.LUT R221, R221, 0xffff, RZ, 0xc0, !PT ;  /* 0x0000ffffdddd7812 */ /* 0x000fe200078ec0ff */
[----:B------:R-:W-:Y:S01]  /*17ee0*/  IMAD.MOV.U32 R183, RZ, RZ, R181 ;  /* 0x000000ffffb77224 */ /* 0x000fe200078e00b5 */
[----:B------:R-:W-:Y:S01]  /*17ef0*/  LOP3.LUT R22, R22, 0xffff, RZ, 0xc0, !PT ;  /* 0x0000ffff16167812 */ /* 0x000fe200078ec0ff */
[----:B------:R-:W-:Y:S01]  /*17f00*/  VIADD R103, R104, UR5 ;  /* 0x0000000568677c36 */ /* 0x000fe20008000000 */
[----:B------:R-:W-:Y:S01]  /*17f10*/  PRMT R23, R49, 0x5410, R53 ;  /* 0x0000541031177816 */ /* 0x000fe20000000035 */
[----:B------:R-:W-:Y:S01]  /*17f20*/  ULDC UR5, c[0x0][0x248] ;  /* 0x0000920000057ab9 */ /* 0x000fe20000000800 */
[----:B------:R-:W-:-:S02]  /*17f30*/  PRMT R221, R221, 0x3340, R22 ;  /* 0x00003340dddd7816 */ /* 0x000fc40000000016 */
[----:B------:R-:W-:Y:S01]  /*17f40*/  LOP3.LUT R145, R180, 0xffff, RZ, 0xc0, !PT ;  /* 0x0000ffffb4917812 */ /* 0x000fe200078ec0ff */
[----:B------:R-:W-:Y:S01]  /*17f50*/  IMAD.MOV.U32 R214, RZ, RZ, R187 ;  /* 0x000000ffffd67224 */ /* 0x000fe200078e00bb */
[----:B------:R-:W-:Y:S01]  /*17f60*/  PRMT R22, R50, 0x5410, R52 ;  /* 0x0000541032167816 */ /* 0x000fe20000000034 */
[----:B------:R-:W-:Y:S01]  /*17f70*/  BAR.SYNC.DEFER_BLOCKING 0x0 ;  /* 0x0000000000007b1d */ /* 0x000fe20000010000 */
[----:B------:R-:W-:-:S04]  /*17f80*/  VIADD R102, R103, UR9 ;  /* 0x0000000967667c36 */ /* 0x000fc80008000000 */
[----:B------:R-:W-:Y:S01]  /*17f90*/  VIADD R101, R102, UR11 ;  /* 0x0000000b66657c36 */ /* 0x000fe20008000000 */
[----:B------:R-:W-:Y:S01]  /*17fa0*/  PRMT R84, R9, 0x4210, R96 ;  /* 0x0000421009547816 */ /* 0x000fe20000000060 */
[----:B------:R-:W-:Y:S01]  /*17fb0*/  ULDC UR9, c[0x0][0x248] ;  /* 0x0000920000097ab9 */ /* 0x000fe20000000800 */
[----:B------:R-:W-:Y:S01]  /*17fc0*/  PRMT R86, R8, 0x4210, R32 ;  /* 0x0000421008567816 */ /* 0x000fe20000000020 */
[----:B------:R-:W-:Y:S01]  /*17fd0*/  VIADD R100, R101, UR5 ;  /* 0x0000000565647c36 */ /* 0x000fe20008000000 */
[----:B------:R-:W-:Y:S01]  /*17fe0*/  ULDC UR5, c[0x0][0x248] ;  /* 0x0000920000057ab9 */ /* 0x000fe20000000800 */
[----:B------:R-:W-:Y:S01]  /*17ff0*/  ULDC UR11, c[0x0][0x248] ;  /* 0x00009200000b7ab9 */ /* 0x000fe20000000800 */
[----:B------:R-:W-:Y:S02]  /*18000*/  PRMT R47, R47, 0x5410, R48 ;  /* 0x000054102f2f7816 */ /* 0x000fe40000000030 */
[----:B------:R-:W-:Y:S02]  /*18010*/  SHF.R.U32.HI R212, RZ, 0x8, R212 ;  /* 0x00000008ffd47819 */ /* 0x000fe400000116d4 */
[----:B------:R-:W-:Y:S01]  /*18020*/  SHF.R.U32.HI R226, RZ, 0x8, R226 ;  /* 0x00000008ffe27819 */ /* 0x000fe200000116e2 */
[----:B------:R-:W-:Y:S01]  /*18030*/  IMAD.MOV.U32 R203, RZ, RZ, R177 ;  /* 0x000000ffffcb7224 */ /* 0x000fe200078e00b1 */
[----:B------:R-:W-:Y:S01]  /*18040*/  PRMT R46, R46, 0x5410, R51 ;  /* 0x000054102e2e7816 */ /* 0x000fe20000000033 */
[----:B------:R-:W4:Y:S04]  /*18050*/  LDL.LU R3, [R1+0x115c] ;  /* 0x00115c0001037983 */ /* 0x000f280000300800 */
[----:B------:R-:W1:Y:S01]  /*18060*/  LDS.128 R52, [R2] ;  /* 0x0000000002347984 */ /* 0x000e620000000c00 */
[----:B------:R-:W1:Y:S08]  /*18070*/  LDC R9, c[0x0][0x244] ;  /* 0x00009100ff097b82 */ /* 0x000e700000000800 */
[----:B------:R-:W-:Y:S01]  /*18080*/  BAR.SYNC.DEFER_BLOCKING 0x0 ;  /* 0x0000000000007b1d */ /* 0x000fe20000010000 */
[----:B------:R-:W-:-:S05]  /*18090*/  VIADD R97, R100, UR5 ;  /* 0x0000000564617c36 */ /* 0x000fca0008000000 */
[----:B------:R-:W-:Y:S02]  /*180a0*/  ULDC UR5, c[0x0][0x248] ;  /* 0x0000920000057ab9 */ /* 0x000fe40000000800 */
[----:B------:R-:W-:Y:S01]  /*180b0*/  VIADD R99, R97, UR5 ;  /* 0x0000000561637c36 */ /* 0x000fe20008000000 */
[----:B------:R-:W-:Y:S01]  /*180c0*/  ULDC UR5, c[0x0][0x248] ;  /* 0x0000920000057ab9 */ /* 0x000fe20000000800 */
[----:B------:R-:W-:Y:S02]  /*180d0*/  PRMT R20, R47, 0x5210, R96 ;  /* 0x000052102f147816 */ /* 0x000fe40000000060 */
[----:B------:R-:W-:Y:S01]  /*180e0*/  @P2 LOP3.LUT R6, R6, 0x100000, RZ, 0xfc, !PT ;  /* 0x0010000006062812 */ /* 0x000fe200078efcff */
[----:B------:R-:W-:Y:S01]  /*180f0*/  VIADD R95, R99, UR7 ;  /* 0x00000007635f7c36 */ /* 0x000fe20008000000 */
[----:B------:R-:W-:Y:S01]  /*18100*/  ULDC UR7, c[0x0][0x248] ;  /* 0x0000920000077ab9 */ /* 0x000fe20000000800 */
[----:B------:R-:W-:Y:S01]  /*18110*/  PRMT R21, R46, 0x5210, R98 ;  /* 0x000052102e157816 */ /* 0x000fe20000000062 */
[----:B------:R-:W-:Y:S01]  /*18120*/  IMAD.MOV.U32 R181, RZ, RZ, R17 ;  /* 0x000000ffffb57224 */ /* 0x000fe200078e0011 */
[----:B------:R-:W-:Y:S01]  /*18130*/  PRMT R22, R22, 0x5210, R32 ;  /* 0x0000521016167816 */ /* 0x000fe20000000020 */
[----:B------:R-:W-:Y:S01]  /*18140*/  VIADD R94, R95, UR5 ;  /* 0x000000055f5e7c36 */ /* 0x000fe20008000000 */
[----:B------:R-:W-:Y:S01]  /*18150*/  ULDC UR5, c[0x0][0x248] ;  /* 0x0000920000057ab9 */ /* 0x000fe20000000800 */
[----:B------:R-:W-:Y:S01]  /*18160*/  PRMT R23, R23, 0x5210, R34 ;  /* 0x0000521017177816 */ /* 0x000fe20000000022 */
[----:B------:R-:W4:Y:S04]  /*18170*/  LDL.LU R5, [R1+0x1158] ;  /* 0x0011580001057983 */ /* 0x000f280000300800 */
[----:B------:R2:W-:Y:S01]  /*18180*/  STSM.16.M88.4 [R4], R84 ;  /* 0x0000005404007844 */ /* 0x0005e20000000200 */
[----:B------:R-:W-:Y:S01]  /*18190*/  BAR.SYNC.DEFER_BLOCKING 0x0 ;  /* 0x0000000000007b1d */ /* 0x000fe20000010000 */
[----:B------:R-:W-:-:S04]  /*181a0*/  VIADD R93, R94, UR7 ;  /* 0x000000075e5d7c36 */ /* 0x000fc80008000000 */
[----:B------:R-:W-:Y:S01]  /*181b0*/  VIADD R92, R93, UR8 ;  /* 0x000000085d5c7c36 */ /* 0x000fe20008000000 */
[----:B------:R-:W-:Y:S01]  /*181c0*/  ULDC UR7, c[0x0][0x248] ;  /* 0x0000920000077ab9 */ /* 0x000fe20000000800 */
[----:B------:R-:W-:Y:S02]  /*181d0*/  ULDC UR8, c[0x0][0x248] ;  /* 0x0000920000087ab9 */ /* 0x000fe40000000800 */
[----:B0-----:R-:W-:Y:S01]  /*181e0*/  VIADD R91, R92, UR5 ;  /* 0x000000055c5b7c36 */ /* 0x001fe20008000000 */
[----:B------:R-:W-:-:S03]  /*181f0*/  ULDC UR5, c[0x0][0x248] ;  /* 0x0000920000057ab9 */ /* 0x000fc60000000800 */
[----:B------:R-:W-:-:S04]  /*18200*/  VIADD R90, R91, UR9 ;  /* 0x000000095b5a7c36 */ /* 0x000fc80008000000 */
[----:B------:R-:W-:Y:S01]  /*18210*/  VIADD R89, R90, UR11 ;  /* 0x0000000b5a597c36 */ /* 0x000fe20008000000 */
[----:B------:R-:W-:Y:S02]  /*18220*/  SHF.R.S32.HI R96, RZ, 0x1f, R182 ;  /* 0x0000001fff607819 */ /* 0x000fe400000114b6 */
[----:B------:R-:W-:Y:S01]  /*18230*/  LOP3.LUT R173, R242, 0xffff, RZ, 0xc0, !PT ;  /* 0x0000fffff2ad7812 */ /* 0x000fe200078ec0ff */
[----:B------:R-:W-:Y:S01]  /*18240*/  VIADD R88, R89, UR5 ;  /* 0x0000000559587c36 */ /* 0x000fe20008000000 */
[----:B------:R-:W-:Y:S01]  /*18250*/  ULDC UR5, c[0x0][0x248] ;  /* 0x0000920000057ab9 */ /* 0x000fe20000000800 */
[----:B------:R-:W-:Y:S01]  /*18260*/  LOP3.LUT R133, R224, 0xffff, RZ, 0xc0, !PT ;  /* 0x0000ffffe0857812 */ /* 0x000fe200078ec0ff */
[----:B------:R-:W0:Y:S01]  /*18270*/  LDS.128 R48, [R2] ;  /* 0x0000000002307984 */ /* 0x000e220000000c00 */
[----:B------:R-:W-:Y:S01]  /*18280*/  LOP3.LUT R165, R240, 0xffff, RZ, 0xc0, !PT ;  /* 0x0000fffff0a57812 */ /* 0x000fe200078ec0ff */
[----:B------:R-:W-:Y:S01]  /*18290*/  IMAD.MOV.U32 R207, RZ, RZ, R183 ;  /* 0x000000ffffcf7224 */ /* 0x000fe200078e00b7 */
[----:B------:R-:W-:Y:S01]  /*182a0*/  SHF.R.S32.HI R98, RZ, 0x1f, R123 ;  /* 0x0000001fff627819 */ /* 0x000fe2000001147b */
[----:B------:R-:W-:Y:S01]  /*182b0*/  BAR.SYNC.DEFER_BLOCKING 0x0 ;  /* 0x0000000000007b1d */ /* 0x000fe20000010000 */
[----:B--2---:R-:W-:-:S05]  /*182c0*/  VIADD R87, R88, UR5 ;  /* 0x0000000558577c36 */ /* 0x004fca0008000000 */
[----:B------:R-:W-:Y:S01]  /*182d0*/  ULDC UR5, c[0x0][0x248] ;  /* 0x0000920000057ab9 */ /* 0x000fe20000000800 */
[----:B------:R-:W-:Y:S01]  /*182e0*/  LOP3.LUT R174, R212, 0xffff, RZ, 0xc0, !PT ;  /* 0x0000ffffd4ae7812 */ /* 0x000fe200078ec0ff */
[----:B------:R-:W-:Y:S01]  /*182f0*/  VIADD R86, R87, UR5 ;  /* 0x0000000557567c36 */ /* 0x000fe20008000000 */
[----:B------:R-:W-:Y:S01]  /*18300*/  ULDC UR5, c[0x0][0x244] ;  /* 0x0000910000057ab9 */ /* 0x000fe20000000800 */
[----:B------:R-:W-:Y:S01]  /*18310*/  LOP3.LUT R17, R176, 0xffff, RZ, 0xc0, !PT ;  /* 0x0000ffffb0117812 */ /* 0x000fe200078ec0ff */
[----:B------:R-:W-:Y:S01]  /*18320*/  ULDC UR11, c[0x0][0x248] ;  /* 0x00009200000b7ab9 */ /* 0x000fe20000000800 */
[----:B------:R-:W-:Y:S01]  /*18330*/  VIADD R85, R86, UR7 ;  /* 0x0000000756557c36 */ /* 0x000fe20008000000 */
[----:B------:R-:W-:Y:S01]  /*18340*/  ULDC UR7, c[0x0][0x248] ;  /* 0x0000920000077ab9 */ /* 0x000fe20000000800 */
[----:B------:R-:W-:Y:S01]  /*18350*/  IMAD R8, R217, UR5, RZ ;  /* 0x00000005d9087c24 */ /* 0x000fe2000f8e02ff */
[----:B------:R1:W-:Y:S01]  /*18360*/  STSM.16.M88.4 [R4], R20 ;  /* 0x0000001404007844 */ /* 0x0003e20000000200 */
[----:B------:R-:W-:-:S02]  /*18370*/  VIADD R84, R85, UR7 ;  /* 0x0000000755547c36 */ /* 0x000fc40008000000 */
[----:B------:R-:W-:Y:S02]  /*18380*/  IMAD.MOV.U32 R242, RZ, RZ, R181 ;  /* 0x000000fffff27224 */ /* 0x000fe400078e00b5 */
[----:B------:R-:W-:Y:S02]  /*18390*/  IMAD.MOV.U32 R240, RZ, RZ, R191 ;  /* 0x000000fffff07224 */ /* 0x000fe400078e00bf */
[----:B------:R-:W-:Y:S01]  /*183a0*/  IMAD.MOV.U32 R212, RZ, RZ, R179 ;  /* 0x000000ffffd47224 */ /* 0x000fe200078e00b3 */
[----:B------:R-:W-:Y:S01]  /*183b0*/  LOP3.LUT R140, R226, 0xffff, RZ, 0xc0, !PT ;  /* 0x0000ffffe28c7812 */ /* 0x000fe200078ec0ff */
[----:B------:R-:W-:Y:S01]  /*183c0*/  VIADD R83, R84, UR8 ;  /* 0x0000000854537c36 */ /* 0x000fe20008000000 */
[----:B------:R-:W-:Y:S01]  /*183d0*/  ULDC.64 UR8, c[0x0][0x220] ;  /* 0x0000880000087ab9 */ /* 0x000fe20000000a00 */
[----:B------:R-:W-:Y:S01]  /*183e0*/  SHF.R.U32.HI R228, RZ, 0x8, R228 ;  /* 0x00000008ffe47819 */ /* 0x000fe200000116e4 */
[----:B------:R-:W-:Y:S01]  /*183f0*/  ULDC UR5, c[0x0][0x248] ;  /* 0x0000920000057ab9 */ /* 0x000fe20000000800 */
[----:B------:R-:W-:Y:S01]  /*18400*/  IADD3 R30, P2, R8, UR8, RZ ;  /* 0x00000008081e7c10 */ /* 0x000fe2000ff5e0ff */
[----:B------:R-:W-:Y:S01]  /*18410*/  ULDC UR7, c[0x0][0x248] ;  /* 0x0000920000077ab9 */ /* 0x000fe20000000800 */
[----:B-1----:R-:W-:-:S02]  /*18420*/  IMAD R21, R9, 0x80, R8 ;  /* 0x0000008009157824 */ /* 0x002fc400078e0208 */
[----:B------:R-:W-:Y:S01]  /*18430*/  LEA.HI.X.SX32 R20, R8, UR9, 0x1, P2 ;  /* 0x0000000908147c11 */ /* 0x000fe200090f0eff */
[----:B------:R-:W-:Y:S01]  /*18440*/  ULDC.64 UR8, c[0x0][0x220] ;  /* 0x0000880000087ab9 */ /* 0x000fe20000000a00 */
[----:B------:R-:W-:Y:S01]  /*18450*/  IMAD R29, R29, 0x80, R21 ;  /* 0x000000801d1d7824 */ /* 0x000fe200078e0215 */
[----:B------:R-:W-:-:S03]  /*18460*/  IADD3 R74, P2, R21, UR8, RZ ;  /* 0x00000008154a7c10 */ /* 0x000fc6000ff5e0ff */
[----:B------:R-:W-:Y:S01]  /*18470*/  IMAD R69, R69, 0x80, R29 ;  /* 0x0000008045457824 */ /* 0x000fe200078e021d */
[----:B------:R-:W-:Y:S01]  /*18480*/  LEA.HI.X.SX32 R21, R21, UR9, 0x1, P2 ;  /* 0x0000000915157c11 */ /* 0x000fe200090f0eff */
[----:B------:R-:W-:Y:S02]  /*18490*/  ULDC.64 UR8, c[0x0][0x220] ;  /* 0x0000880000087ab9 */ /* 0x000fe40000000a00 */
[----:B------:R-:W-:Y:S02]  /*184a0*/  IADD3 R28, P2, R29, UR8, RZ ;  /* 0x000000081d1c7c10 */ /* 0x000fe4000ff5e0ff */
[----:B------:R-:W-:Y:S02]  /*184b0*/  LOP3.LUT R141, R228, 0xffff, RZ, 0xc0, !PT ;  /* 0x0000ffffe48d7812 */ /* 0x000fe400078ec0ff */
[----:B------:R-:W-:Y:S02]  /*184c0*/  SHF.R.U32.HI R236, RZ, 0x8, R236 ;  /* 0x00000008ffec7819 */ /* 0x000fe400000116ec */
[----:B------:R-:W-:-:S02]  /*184d0*/  PRMT R158, R158, 0x3340, R243 ;  /* 0x000033409e9e7816 */ /* 0x000fc400000000f3 */
[----:B------:R-:W-:Y:S02]  /*184e0*/  SHF.R.U32.HI R234, RZ, 0x8, R234 ;  /* 0x00000008ffea7819 */ /* 0x000fe400000116ea */
[----:B------:R-:W-:Y:S02]  /*184f0*/  SHF.R.U32.HI R139, RZ, 0x8, R211 ;  /* 0x00000008ff8b7819 */ /* 0x000fe400000116d3 */
[----:B------:R-:W-:Y:S02]  /*18500*/  SHF.R.U32.HI R127, RZ, 0x8, R205 ;  /* 0x00000008ff7f7819 */ /* 0x000fe400000116cd */
[----:B------:R-:W-:Y:S01]  /*18510*/  SHF.R.U32.HI R143, RZ, 0x8, R17 ;  /* 0x00000008ff8f7819 */ /* 0x000fe20000011611 */
[----:B------:R-:W-:Y:S01]  /*18520*/  VIADD R82, R83, UR5 ;  /* 0x0000000553527c36 */ /* 0x000fe20008000000 */
[----:B------:R-:W-:Y:S01]  /*18530*/  IADD3 R24, P3, R69, UR12, RZ ;  /* 0x0000000c45187c10 */ /* 0x000fe2000ff7e0ff */
[----:B------:R-:W-:Y:S01]  /*18540*/  ULDC UR5, c[0x0][0x248] ;  /* 0x0000920000057ab9 */ /* 0x000fe20000000800 */
[----:B------:R-:W-:Y:S01]  /*18550*/  LEA.HI.X.SX32 R29, R29, UR9, 0x1, P2 ;  /* 0x000000091d1d7c11 */ /* 0x000fe200090f0eff */
[----:B------:R-:W-:Y:S01]  /*18560*/  ULDC UR8, c[0x0][0x248] ;  /* 0x0000920000087ab9 */ /* 0x000fe20000000800 */
[----:B------:R-:W-:Y:S01]  /*18570*/  IADD3 R200, P2, R190, R30, RZ ;  /* 0x0000001ebec87210 */ /* 0x000fe20007f5e0ff */
[----:B------:R-:W-:Y:S01]  /*18580*/  ULDC UR12, c[0x0][0x248] ;  /* 0x00009200000c7ab9 */ /* 0x000fe20000000800 */
[----:B------:R-:W-:-:S02]  /*18590*/  LEA.HI.X.SX32 R69, R69, UR13, 0x1, P3 ;  /* 0x0000000d45457c11 */ /* 0x000fc400098f0eff */
[----:B------:R-:W-:Y:S01]  /*185a0*/  IADD3 R198, P4, R190, R74, RZ ;  /* 0x0000004abec67210 */ /* 0x000fe20007f9e0ff */
[--C-:B------:R-:W-:Y:S01]  /*185b0*/  IMAD.X R201, R136, 0x1, R20.reuse, P2 ;  /* 0x0000000188c97824 */ /* 0x100fe200010e0614 */
[----:B------:R-:W-:Y:S02]  /*185c0*/  IADD3 R188, P3, R182, R30, RZ ;  /* 0x0000001eb6bc7210 */ /* 0x000fe40007f7e0ff */
[----:B------:R-:W-:Y:S02]  /*185d0*/  LOP3.LUT R157, R236, 0xffff, RZ, 0xc0, !PT ;  /* 0x0000ffffec9d7812 */ /* 0x000fe400078ec0ff */
[----:B------:R-:W-:Y:S01]  /*185e0*/  LOP3.LUT R163, R234, 0xffff, RZ, 0xc0, !PT ;  /* 0x0000ffffeaa37812 */ /* 0x000fe200078ec0ff */
[----:B------:R-:W-:Y:S01]  /*185f0*/  VIADD R81, R82, UR5 ;  /* 0x0000000552517c36 */ /* 0x000fe20008000000 */
[----:B------:R-:W-:Y:S01]  /*18600*/  IADD3 R196, P2, R190, R28, RZ ;  /* 0x0000001cbec47210 */ /* 0x000fe20007f5e0ff */
[--C-:B------:R-:W-:Y:S01]  /*18610*/  IMAD.X R189, R96, 0x1, R20.reuse, P3 ;  /* 0x0000000160bd7824 */ /* 0x100fe200018e0614 */
[----:B------:R-:W-:Y:S01]  /*18620*/  IADD3 R186, P3, R182, R74, RZ ;  /* 0x0000004ab6ba7210 */ /* 0x000fe20007f7e0ff */
[----:B------:R-:W-:Y:S01]  /*18630*/  IMAD.X R199, R136, 0x1, R21, P4 ;  /* 0x0000000188c77824 */ /* 0x000fe200020e0615 */
[----:B------:R-:W-:Y:S01]  /*18640*/  IADD3 R184, P4, R182, R28, RZ ;  /* 0x0000001cb6b87210 */ /* 0x000fe20007f9e0ff */
[----:B------:R-:W-:Y:S01]  /*18650*/  IMAD.X R197, R136, 0x1, R29, P2 ;  /* 0x0000000188c57824 */ /* 0x000fe200010e061d */
[----:B------:R-:W-:Y:S01]  /*18660*/  IADD3 R180, P2, R130, R30, RZ ;  /* 0x0000001e82b47210 */ /* 0x000fe20007f5e0ff */
[----:B------:R-:W-:Y:S01]  /*18670*/  IMAD.X R187, R96, 0x1, R21, P3 ;  /* 0x0000000160bb7824 */ /* 0x000fe200018e0615 */
[----:B------:R-:W-:Y:S01]  /*18680*/  IADD3 R190, P3, R190, R24, RZ ;  /* 0x00000018bebe7210 */ /* 0x000fe20007f7e0ff */
[----:B------:R-:W-:Y:S01]  /*18690*/  IMAD.X R185, R96, 0x1, R29, P4 ;  /* 0x0000000160b97824 */ /* 0x000fe200020e061d */
[----:B------:R-:W-:Y:S01]  /*186a0*/  IADD3 R178, P4, R130, R74, RZ ;  /* 0x0000004a82b27210 */ /* 0x000fe20007f9e0ff */
[--C-:B------:R-:W-:Y:S01]  /*186b0*/  IMAD.X R181, R131, 0x1, R20.reuse, P2 ;  /* 0x0000000183b57824 */ /* 0x100fe200010e0614 */
[----:B------:R-:W-:Y:S01]  /*186c0*/  IADD3 R224, P2, R123, R30, RZ ;  /* 0x0000001e7be07210 */ /* 0x000fe20007f5e0ff */
[----:B------:R-:W-:Y:S01]  /*186d0*/  IMAD.X R191, R136, 0x1, R69, P3 ;  /* 0x0000000188bf7824 */ /* 0x000fe200018e0645 */
[----:B------:R-:W-:Y:S01]  /*186e0*/  IADD3 R176, P3, R130, R28, RZ ;  /* 0x0000001c82b07210 */ /* 0x000fe20007f7e0ff */
[C---:B------:R-:W-:Y:S01]  /*186f0*/  IMAD.X R179, R131.reuse, 0x1, R21, P4 ;  /* 0x0000000183b37824 */ /* 0x040fe200020e0615 */
[----:B------:R-:W-:Y:S01]  /*18700*/  IADD3 R182, P4, R182, R24, RZ ;  /* 0x00000018b6b67210 */ /* 0x000fe20007f9e0ff */
[----:B------:R-:W-:Y:S01]  /*18710*/  IMAD.X R225, R98, 0x1, R20, P2 ;  /* 0x0000000162e17824 */ /* 0x000fe200010e0614 */
[----:B------:R-:W-:Y:S01]  /*18720*/  ULDC UR5, c[0x0][0x248] ;  /* 0x0000920000057ab9 */ /* 0x000fe20000000800 */
[----:B------:R-:W-:Y:S01]  /*18730*/  IMAD.X R177, R131, 0x1, R29, P3 ;  /* 0x0000000183b17824 */ /* 0x000fe200018e061d */
[C---:B------:R-:W-:Y:S01]  /*18740*/  IADD3 R226, P3, R123.reuse, R74, RZ ;  /* 0x0000004a7be27210 */ /* 0x040fe20007f7e0ff */
[----:B------:R-:W-:Y:S01]  /*18750*/  IMAD.X R183, R96, 0x1, R69, P4 ;  /* 0x0000000160b77824 */ /* 0x000fe200020e0645 */
[----:B------:R1:W-:Y:S01]  /*18760*/  STL.64 [R1+0xe70], R224 ;  /* 0x000e70e001007387 */ /* 0x0003e20000100a00 */
[----:B------:R-:W-:Y:S01]  /*18770*/  ULDC UR9, c[0x0][0x248] ;  /* 0x0000920000097ab9 */ /* 0x000fe20000000800 */
[----:B------:R-:W-:Y:S01]  /*18780*/  ULDC UR13, c[0x0][0x248] ;  /* 0x00009200000d7ab9 */ /* 0x000fe20000000800 */
[----:B------:R-:W-:Y:S01]  /*18790*/  IMAD.X R227, R98, 0x1, R21, P3 ;  /* 0x0000000162e37824 */ /* 0x000fe200018e0615 */
[----:B------:R-:W-:-:S02]  /*187a0*/  IADD3 R228, P2, R123, R28, RZ ;  /* 0x0000001c7be47210 */ /* 0x000fc40007f5e0ff */
[----:B-1----:R-:W-:Y:S02]  /*187b0*/  IADD3 R224, P4, R130, R24, RZ ;  /* 0x0000001882e07210 */ /* 0x002fe40007f9e0ff */
[----:B------:R1:W-:Y:S03]  /*187c0*/  STL.64 [R1+0xe68], R226 ;  /* 0x000e68e201007387 */ /* 0x0003e60000100a00 */
[----:B------:R-:W-:Y:S01]  /*187d0*/  IMAD.X R225, R131, 0x1, R69, P4 ;  /* 0x0000000183e17824 */ /* 0x000fe200020e0645 */
[----:B------:R-:W-:Y:S01]  /*187e0*/  SHF.R.S32.HI R96, RZ, 0x1f, R122 ;  /* 0x0000001fff607819 */ /* 0x000fe2000001147a */
[----:B------:R-:W-:-:S03]  /*187f0*/  IMAD.X R229, R98, 0x1, R29, P2 ;  /* 0x0000000162e57824 */ /* 0x000fc600010e061d */
[----:B------:R2:W-:Y:S01]  /*18800*/  STL.64 [R1+0xe78], R224 ;  /* 0x000e78e001007387 */ /* 0x0005e20000100a00 */
[----:B-1----:R-:W-:Y:S02]  /*18810*/  IADD3 R226, P4, R123, R24, RZ ;  /* 0x000000187be27210 */ /* 0x002fe40007f9e0ff */
[----:B------:R-:W-:-:S03]  /*18820*/  IADD3 R130, P2, R122, R74, RZ ;  /* 0x0000004a7a827210 */ /* 0x000fc60007f5e0ff */
[----:B------:R-:W-:Y:S01]  /*18830*/  IMAD.X R227, R98, 0x1, R69, P4 ;  /* 0x0000000162e37824 */ /* 0x000fe200020e0645 */
[----:B--2---:R-:W-:Y:S01]  /*18840*/  IADD3 R224, P3, R122, R30, RZ ;  /* 0x0000001e7ae07210 */ /* 0x004fe20007f7e0ff */
[----:B------:R-:W-:-:S03]  /*18850*/  IMAD.X R131, R96, 0x1, R21, P2 ;  /* 0x0000000160837824 */ /* 0x000fc600010e0615 */
[----:B------:R1:W-:Y:S01]  /*18860*/  STL.64 [R1+0xe58], R226 ;  /* 0x000e58e201007387 */ /* 0x0003e20000100a00 */
[----:B------:R-:W-:-:S03]  /*18870*/  IMAD.X R225, R96, 0x1, R20, P3 ;  /* 0x0000000160e17824 */ /* 0x000fc600018e0614 */
[----:B------:R-:W-:Y:S01]  /*18880*/  STL.64 [R1+0xe60], R228 ;  /* 0x000e60e401007387 */ /* 0x000fe20000100a00 */
[----:B------:R-:W-:-:S03]  /*18890*/  SHF.R.S32.HI R98, RZ, 0x1f, R121 ;  /* 0x0000001fff627819 */ /* 0x000fc60000011479 */
[----:B------:R2:W-:Y:S01]  /*188a0*/  STL.64 [R1+0xe50], R224 ;  /* 0x000e50e001007387 */ /* 0x0005e20000100a00 */
[----:B-1----:R-:W-:-:S03]  /*188b0*/  IADD3 R226, P4, R122, R28, RZ ;  /* 0x0000001c7ae27210 */ /* 0x002fc60007f9e0ff */
[----:B------:R1:W-:Y:S02]  /*188c0*/  STL.64 [R1+0xe48], R130 ;  /* 0x000e488201007387 */ /* 0x0003e40000100a00 */
[----:B------:R-:W-:Y:S01]  /*188d0*/  IMAD.X R227, R96, 0x1, R29, P4 ;  /* 0x0000000160e37824 */ /* 0x000fe200020e061d */
[----:B--2---:R-:W-:Y:S02]  /*188e0*/  IADD3 R224, P3, R122, R24, RZ ;  /* 0x000000187ae07210 */ /* 0x004fe40007f7e0ff */
[C---:B------:R-:W-:Y:S02]  /*188f0*/  IADD3 R122, P4, R121.reuse, R74, RZ ;  /* 0x0000004a797a7210 */ /* 0x040fe40007f9e0ff */
[----:B-1----:R-:W-:Y:S01]  /*18900*/  IADD3 R130, P2, R121, R30, RZ ;  /* 0x0000001e79827210 */ /* 0x002fe20007f5e0ff */
[----:B------:R-:W-:Y:S01]  /*18910*/  IMAD.X R225, R96, 0x1, R69, P3 ;  /* 0x0000000160e17824 */ /* 0x000fe200018e0645 */
[----:B------:R-:W-:Y:S01]  /*18920*/  STL.64 [R1+0xe40], R226 ;  /* 0x000e40e201007387 */ /* 0x000fe20000100a00 */
[----:B------:R-:W-:-:S02]  /*18930*/  IMAD.X R123, R98, 0x1, R21, P4 ;  /* 0x00000001627b7824 */ /* 0x000fc400020e0615 */
[----:B------:R-:W-:Y:S01]  /*18940*/  IMAD.X R131, R98, 0x1, R20, P2 ;  /* 0x0000000162837824 */ /* 0x000fe200010e0614 */
[----:B------:R1:W-:Y:S01]  /*18950*/  STL.64 [R1+0xe38], R224 ;  /* 0x000e38e001007387 */ /* 0x0003e20000100a00 */
[----:B------:R-:W-:-:S03]  /*18960*/  SHF.R.S32.HI R96, RZ, 0x1f, R120 ;  /* 0x0000001fff607819 */ /* 0x000fc60000011478 */
[----:B------:R2:W-:Y:S04]  /*18970*/  STL.64 [R1+0xe30], R130 ;  /* 0x000e308201007387 */ /* 0x0005e80000100a00 */
[----:B------:R0:W-:Y:S01]  /*18980*/  STL.64 [R1+0xe28], R122 ;  /* 0x000e287a01007387 */ /* 0x0001e20000100a00 */
[C---:B-1----:R-:W-:Y:S02]  /*18990*/  IADD3 R224, P3, R121.reuse, R28, RZ ;  /* 0x0000001c79e07210 */ /* 0x042fe40007f7e0ff */
[----:B--2---:R-:W-:-:S03]  /*189a0*/  IADD3 R130, P2, R121, R24, RZ ;  /* 0x0000001879827210 */ /* 0x004fc60007f5e0ff */
[----:B------:R-:W-:Y:S01]  /*189b0*/  IMAD.X R225, R98, 0x1, R29, P3 ;  /* 0x0000000162e17824 */ /* 0x000fe200018e061d */
[----:B0-----:R-:W-:Y:S01]  /*189c0*/  IADD3 R122, P4, R120, R30, RZ ;  /* 0x0000001e787a7210 */ /* 0x001fe20007f9e0ff */
[----:B------:R-:W-:-:S03]  /*189d0*/  IMAD.X R131, R98, 0x1, R69, P2 ;  /* 0x0000000162837824 */ /* 0x000fc600010e0645 */
[----:B------:R0:W-:Y:S01]  /*189e0*/  STL.64 [R1+0xe20], R224 ;  /* 0x000e20e001007387 */ /* 0x0001e20000100a00 */
[----:B------:R-:W-:-:S03]  /*189f0*/  IMAD.X R123, R96, 0x1, R20, P4 ;  /* 0x00000001607b7824 */ /* 0x000fc600020e0614 */
[----:B------:R1:W-:Y:S01]  /*18a00*/  STL.64 [R1+0xe18], R130 ;  /* 0x000e188201007387 */ /* 0x0003e20000100a00 */
[----:B------:R-:W-:-:S03]  /*18a10*/  SHF.R.S32.HI R98, RZ, 0x1f, R118 ;  /* 0x0000001fff627819 */ /* 0x000fc60000011476 */
[----:B------:R2:W-:Y:S01]  /*18a20*/  STL.64 [R1+0xe10], R122 ;  /* 0x000e107a01007387 */ /* 0x0005e20000100a00 */
[C---:B0-----:R-:W-:Y:S02]  /*18a30*/  IADD3 R224, P3, R120.reuse, R74, RZ ;  /* 0x0000004a78e07210 */ /* 0x041fe40007f7e0ff */
[----:B-1----:R-:W-:-:S03]  /*18a40*/  IADD3 R130, P2, R120, R28, RZ ;  /* 0x0000001c78827210 */ /* 0x002fc60007f5e0ff */
[----:B------:R-:W-:Y:S01]  /*18a50*/  IMAD.X R225, R96, 0x1, R21, P3 ;  /* 0x0000000160e17824 */ /* 0x000fe200018e0615 */
[----:B--2---:R-:W-:Y:S01]  /*18a60*/  IADD3 R122, P4, R120, R24, RZ ;  /* 0x00000018787a7210 */ /* 0x004fe20007f9e0ff */
[----:B------:R-:W-:Y:S01]  /*18a70*/  IMAD.X R131, R96, 0x1, R29, P2 ;  /* 0x0000000160837824 */ /* 0x000fe200010e061d */
[----:B------:R-:W-:-:S03]  /*18a80*/  IADD3 R120, P3, R118, R30, RZ ;  /* 0x0000001e76787210 */ /* 0x000fc60007f7e0ff */
[----:B------:R-:W-:Y:S01]  /*18a90*/  IMAD.X R123, R96, 0x1, R69, P4 ;  /* 0x00000001607b7824 */ /* 0x000fe200020e0645 */
[----:B------:R0:W-:Y:S01]  /*18aa0*/  STL.64 [R1+0xe00], R130 ;  /* 0x000e008201007387 */ /* 0x0001e20000100a00 */
[----:B------:R-:W-:-:S03]  /*18ab0*/  IMAD.X R121, R98, 0x1, R20, P3 ;  /* 0x0000000162797824 */ /* 0x000fc600018e0614 */
[----:B------:R-:W-:Y:S04]  /*18ac0*/  STL.64 [R1+0xe08], R224 ;  /* 0x000e08e001007387 */ /* 0x000fe80000100a00 */
[----:B------:R1:W-:Y:S01]  /*18ad0*/  STL.64 [R1+0xdf8], R122 ;  /* 0x000df87a01007387 */ /* 0x0003e20000100a00 */
[----:B0-----:R-:W-:-:S03]  /*18ae0*/  IADD3 R130, P2, R118, R74, RZ ;  /* 0x0000004a76827210 */ /* 0x001fc60007f5e0ff */
[----:B------:R0:W-:Y:S01]  /*18af0*/  STL.64 [R1+0xdf0], R120 ;  /* 0x000df07801007387 */ /* 0x0001e20000100a00 */
[----:B-1----:R-:W-:Y:S01]  /*18b00*/  IADD3 R122, P4, R118, R28, RZ ;  /* 0x0000001c767a7210 */ /* 0x002fe20007f9e0ff */
[----:B------:R-:W-:Y:S01]  /*18b10*/  IMAD.X R131, R98, 0x1, R21, P2 ;  /* 0x0000000162837824 */ /* 0x000fe200010e0615 */
[----:B0-----:R-:W-:-:S03]  /*18b20*/  IADD3 R120, P3, R118, R24, RZ ;  /* 0x0000001876787210 */ /* 0x001fc60007f7e0ff */
[C---:B------:R-:W-:Y:S01]  /*18b30*/  IMAD.X R123, R98.reuse, 0x1, R29, P4 ;  /* 0x00000001627b7824 */ /* 0x040fe200020e061d */
[----:B------:R0:W-:Y:S01]  /*18b40*/  STL.64 [R1+0xde8], R130 ;  /* 0x000de88201007387 */ /* 0x0001e20000100a00 */
[----:B------:R-:W-:Y:S01]  /*18b50*/  IMAD.X R121, R98, 0x1, R69, P3 ;  /* 0x0000000162797824 */ /* 0x000fe200018e0645 */
[----:B------:R-:W-:Y:S02]  /*18b60*/  SHF.R.S32.HI R96, RZ, 0x1f, R117 ;  /* 0x0000001fff607819 */ /* 0x000fe40000011475 */
[----:B------:R1:W-:Y:S04]  /*18b70*/  STL.64 [R1+0xde0], R122 ;  /* 0x000de07a01007387 */ /* 0x0003e80000100a00 */
[----:B------:R2:W-:Y:S01]  /*18b80*/  STL.64 [R1+0xdd8], R120 ;  /* 0x000dd87801007387 */ /* 0x0005e20000100a00 */
[----:B0-----:R-:W-:-:S02]  /*18b90*/  IADD3 R130, P2, R117, R30, RZ ;  /* 0x0000001e75827210 */ /* 0x001fc40007f5e0ff */
[----:B-1----:R-:W-:-:S03]  /*18ba0*/  IADD3 R122, P4, R117, R74, RZ ;  /* 0x0000004a757a7210 */ /* 0x002fc60007f9e0ff */
[C---:B------:R-:W-:Y:S01]  /*18bb0*/  IMAD.X R131, R96.reuse, 0x1, R20, P2 ;  /* 0x0000000160837824 */ /* 0x040fe200010e0614 */
[----:B--2---:R-:W-:Y:S01]  /*18bc0*/  IADD3 R120, P3, R117, R28, RZ ;  /* 0x0000001c75787210 */ /* 0x004fe20007f7e0ff */
[----:B------:R-:W-:-:S03]  /*18bd0*/  IMAD.X R123, R96, 0x1, R21, P4 ;  /* 0x00000001607b7824 */ /* 0x000fc600020e0615 */
[----:B------:R0:W-:Y:S01]  /*18be0*/  STL.64 [R1+0x120], R130 ;  /* 0x0001208201007387 */ /* 0x0001e20000100a00 */
[----:B------:R-:W-:-:S03]  /*18bf0*/  IMAD.X R121, R96, 0x1, R29, P3 ;  /* 0x0000000160797824 */ /* 0x000fc600018e061d */
[----:B------:R1:W-:Y:S01]  /*18c00*/  STL.64 [R1+0x118], R122 ;  /* 0x0001187a01007387 */ /* 0x0003e20000100a00 */
[----:B------:R-:W-:-:S03]  /*18c10*/  SHF.R.S32.HI R98, RZ, 0x1f, R116 ;  /* 0x0000001fff627819 */ /* 0x000fc60000011474 */
[----:B------:R2:W-:Y:S01]  /*18c20*/  STL.64 [R1+0x110], R120 ;  /* 0x0001107801007387 */ /* 0x0005e20000100a00 */
[----:B0-----:R-:W-:Y:S02]  /*18c30*/  IADD3 R130, P2, R117, R24, RZ ;  /* 0x0000001875827210 */ /* 0x001fe40007f5e0ff */
[----:B-1----:R-:W-:-:S03]  /*18c40*/  IADD3 R122, P4, R116, R30, RZ ;  /* 0x0000001e747a7210 */ /* 0x002fc60007f9e0ff */
[----:B------:R-:W-:Y:S01]  /*18c50*/  IMAD.X R131, R96, 0x1, R69, P2 ;  /* 0x0000000160837824 */ /* 0x000fe200010e0645 */
[----:B--2---:R-:W-:Y:S01]  /*18c60*/  IADD3 R120, P3, R116, R74, RZ ;  /* 0x0000004a74787210 */ /* 0x004fe20007f7e0ff */
        /* <DEDUP_REMOVED lines=8> */
[C---:B------:R-:W-:Y:S01]  /*18cf0*/  IMAD.X R131, R98.reuse, 0x1, R29, P2 ;  /* 0x0000000162837824 */ /* 0x040fe200010e061d */
[C---:B--2---:R-:W-:Y:S01]  /*18d00*/  IADD3 R120, P3, R115.reuse, R30, RZ ;  /* 0x0000001e73787210 */ /* 0x044fe20007f7e0ff */
[----:B------:R-:W-:Y:S01]  /*18d10*/  IMAD.X R123, R98, 0x1, R69, P4 ;  /* 0x00000001627b7824 */ /* 0x000fe200020e0645 */
[----:B------:R-:W-:Y:S02]  /*18d20*/  IADD3 R116, P2, R115, R74, RZ ;  /* 0x0000004a73747210 */ /* 0x000fe40007f5e0ff */
[----:B------:R-:W-:Y:S01]  /*18d30*/  STL.64 [R1+0xf0], R130 ;  /* 0x0000f08201007387 */ /* 0x000fe20000100a00 */
        /* <DEDUP_REMOVED lines=28> */
[----:B------:R0:W-:Y:S02]  /*18f00*/  STL.64 [R1+0xa0], R114 ;  /* 0x0000a07201007387 */ /* 0x0001e40000100a00 */
[----:B------:R-:W-:Y:S01]  /*18f10*/  IMAD.X R121, R96, 0x1, R21, P3 ;  /* 0x0000000160797824 */ /* 0x000fe200018e0615 */
[C---:B-1----:R-:W-:Y:S02]  /*18f20*/  IADD3 R116, P2, R113.reuse, R28, RZ ;  /* 0x0000001c71747210 */ /* 0x042fe40007f5e0ff */
[----:B0-----:R-:W-:-:S03]  /*18f30*/  IADD3 R114, P4, R113, R24, RZ ;  /* 0x0000001871727210 */ /* 0x001fc60007f9e0ff */
[C---:B------:R-:W-:Y:S01]  /*18f40*/  IMAD.X R117, R96.reuse, 0x1, R29, P2 ;  /* 0x0000000160757824 */ /* 0x040fe200010e061d */
[----:B------:R0:W-:Y:S01]  /*18f50*/  STL.64 [R1+0x98], R120 ;  /* 0x0000987801007387 */ /* 0x0001e20000100a00 */
[----:B------:R-:W-:Y:S01]  /*18f60*/  SHF.R.S32.HI R98, RZ, 0x1f, R112 ;  /* 0x0000001fff627819 */ /* 0x000fe20000011470 */
[----:B------:R-:W-:Y:S02]  /*18f70*/  IMAD.X R115, R96, 0x1, R69, P4 ;  /* 0x0000000160737824 */ /* 0x000fe400020e0645 */
[----:B------:R1:W-:Y:S04]  /*18f80*/  STL.64 [R1+0x90], R116 ;  /* 0x0000907401007387 */ /* 0x0003e80000100a00 */
[----:B------:R2:W-:Y:S01]  /*18f90*/  STL.64 [R1+0x88], R114 ;  /* 0x0000887201007387 */ /* 0x0005e20000100a00 */
[----:B0-----:R-:W-:-:S02]  /*18fa0*/  IADD3 R120, P3, R112, R30, RZ ;  /* 0x0000001e70787210 */ /* 0x001fc40007f7e0ff */
[----:B-1----:R-:W-:-:S03]  /*18fb0*/  IADD3 R116, P2, R112, R74, RZ ;  /* 0x0000004a70747210 */ /* 0x002fc60007f5e0ff */
[----:B------:R-:W-:Y:S01]  /*18fc0*/  IMAD.X R121, R98, 0x1, R20, P3 ;  /* 0x0000000162797824 */ /* 0x000fe200018e0614 */
[C---:B--2---:R-:W-:Y:S02]  /*18fd0*/  IADD3 R114, P4, R112.reuse, R28, RZ ;  /* 0x0000001c70727210 */ /* 0x044fe40007f9e0ff */
[----:B------:R-:W-:Y:S01]  /*18fe0*/  IADD3 R112, P3, R112, R24, RZ ;  /* 0x0000001870707210 */ /* 0x000fe20007f7e0ff */
[C---:B------:R-:W-:Y:S02]  /*18ff0*/  IMAD.X R117, R98.reuse, 0x1, R21, P2 ;  /* 0x0000000162757824 */ /* 0x040fe400010e0615 */
[C---:B------:R-:W-:Y:S01]  /*19000*/  IMAD.X R115, R98.reuse, 0x1, R29, P4 ;  /* 0x0000000162737824 */ /* 0x040fe200020e061d */
[----:B------:R-:W-:Y:S01]  /*19010*/  STL.64 [R1+0x80], R120 ;  /* 0x0000807801007387 */ /* 0x000fe20000100a00 */
[----:B------:R-:W-:Y:S01]  /*19020*/  IMAD.X R113, R98, 0x1, R69, P3 ;  /* 0x0000000162717824 */ /* 0x000fe200018e0645 */
[----:B------:R-:W-:Y:S02]  /*19030*/  SHF.R.S32.HI R96, RZ, 0x1f, R111 ;  /* 0x0000001fff607819 */ /* 0x000fe4000001146f */
[----:B------:R0:W-:Y:S04]  /*19040*/  STL.64 [R1+0x78], R116 ;  /* 0x0000787401007387 */ /* 0x0001e80000100a00 */
        /* <DEDUP_REMOVED lines=27> */
[----:B------:R-:W-:-:S03]  /*19200*/  IADD3 R110, P2, R109, R74, RZ ;  /* 0x0000004a6d6e7210 */ /* 0x000fc60007f5e0ff */
[C---:B------:R-:W-:Y:S01]  /*19210*/  IMAD.X R113, R96.reuse, 0x1, R20, P3 ;  /* 0x0000000160717824 */ /* 0x040fe200018e0614 */
[----:B------:R0:W-:Y:S01]  /*19220*/  STL.64 [R1+0x28], R114 ;  /* 0x0000287201007387 */ /* 0x0001e20000100a00 */
[----:B------:R-:W-:-:S03]  /*19230*/  IMAD.X R111, R96, 0x1, R21, P2 ;  /* 0x00000001606f7824 */ /* 0x000fc600010e0615 */
[----:B------:R-:W-:Y:S04]  /*19240*/  STL.64 [R1+0x30], R116 ;  /* 0x0000307401007387 */ /* 0x000fe80000100a00 */
[----:B------:R1:W-:Y:S01]  /*19250*/  STL.64 [R1+0x20], R112 ;  /* 0x0000207001007387 */ /* 0x0003e20000100a00 */
[----:B0-----:R-:W-:-:S03]  /*19260*/  IADD3 R114, P4, R109, R28, RZ ;  /* 0x0000001c6d727210 */ /* 0x001fc60007f9e0ff */
[----:B------:R0:W-:Y:S01]  /*19270*/  STL.64 [R1+0x18], R110 ;  /* 0x0000186e01007387 */ /* 0x0001e20000100a00 */
[----:B------:R-:W-:Y:S02]  /*19280*/  SHF.R.S32.HI R98, RZ, 0x1f, R246 ;  /* 0x0000001fff627819 */ /* 0x000fe400000114f6 */
[----:B-1----:R-:W-:Y:S01]  /*19290*/  IADD3 R112, P3, R109, R24, RZ ;  /* 0x000000186d707210 */ /* 0x002fe20007f7e0ff */
[----:B------:R-:W-:Y:S01]  /*192a0*/  IMAD.X R115, R96, 0x1, R29, P4 ;  /* 0x0000000160737824 */ /* 0x000fe200020e061d */
[C---:B------:R-:W-:Y:S02]  /*192b0*/  IADD3 R250, P4, R246.reuse, R74, RZ ;  /* 0x0000004af6fa7210 */ /* 0x040fe40007f9e0ff */
[----:B0-----:R-:W-:Y:S01]  /*192c0*/  IADD3 R110, P2, R246, R30, RZ ;  /* 0x0000001ef66e7210 */ /* 0x001fe20007f5e0ff */
[----:B------:R-:W-:Y:S01]  /*192d0*/  IMAD.X R113, R96, 0x1, R69, P3 ;  /* 0x0000000160717824 */ /* 0x000fe200018e0645 */
[----:B------:R-:W-:Y:S01]  /*192e0*/  IADD3 R248, P3, R246, R28, RZ ;  /* 0x0000001cf6f87210 */ /* 0x000fe20007f7e0ff */
[----:B------:R-:W-:-:S02]  /*192f0*/  IMAD.MOV.U32 R120, RZ, RZ, R244 ;  /* 0x000000ffff787224 */ /* 0x000fc400078e00f4 */
[----:B------:R-:W-:Y:S01]  /*19300*/  IMAD.X R111, R98, 0x1, R20, P2 ;  /* 0x00000001626f7824 */ /* 0x000fe200010e0614 */
[----:B------:R-:W-:Y:S01]  /*19310*/  IADD3 R246, P2, R246, R24, RZ ;  /* 0x00000018f6f67210 */ /* 0x000fe20007f5e0ff */
[----:B------:R-:W-:Y:S01]  /*19320*/  IMAD.X R251, R98, 0x1, R21, P4 ;  /* 0x0000000162fb7824 */ /* 0x000fe200020e0615 */
[----:B------:R-:W-:Y:S01]  /*19330*/  SHF.R.S32.HI R96, RZ, 0x1f, R238 ;  /* 0x0000001fff607819 */ /* 0x000fe200000114ee */
[----:B------:R-:W-:Y:S01]  /*19340*/  IMAD.MOV.U32 R136, RZ, RZ, R242 ;  /* 0x000000ffff887224 */ /* 0x000fe200078e00f2 */
[----:B------:R-:W-:Y:S01]  /*19350*/  IADD3 R244, P4, R238, R30, RZ ;  /* 0x0000001eeef47210 */ /* 0x000fe20007f9e0ff */
[----:B------:R-:W-:Y:S01]  /*19360*/  IMAD.X R249, R98, 0x1, R29, P3 ;  /* 0x0000000162f97824 */ /* 0x000fe200018e061d */
[----:B------:R-:W-:Y:S01]  /*19370*/  IADD3 R242, P3, R238, R74, RZ ;  /* 0x0000004aeef27210 */ /* 0x000fe20007f7e0ff */
[----:B------:R-:W-:Y:S02]  /*19380*/  IMAD.MOV.U32 R130, RZ, RZ, R240 ;  /* 0x000000ffff827224 */ /* 0x000fe400078e00f0 */
[----:B------:R-:W-:Y:S01]  /*19390*/  IMAD.X R247, R98, 0x1, R69, P2 ;  /* 0x0000000162f77824 */ /* 0x000fe200010e0645 */
[----:B------:R-:W-:Y:S01]  /*193a0*/  IADD3 R240, P2, R238, R28, RZ ;  /* 0x0000001ceef07210 */ /* 0x000fe20007f5e0ff */
[----:B------:R-:W-:Y:S01]  /*193b0*/  IMAD.X R245, R96, 0x1, R20, P4 ;  /* 0x0000000160f57824 */ /* 0x000fe200020e0614 */
[----:B------:R-:W-:Y:S01]  /*193c0*/  IADD3 R238, P4, R238, R24, RZ ;  /* 0x00000018eeee7210 */ /* 0x000fe20007f9e0ff */
[----:B------:R-:W-:Y:S01]  /*193d0*/  IMAD.X R243, R96, 0x1, R21, P3 ;  /* 0x0000000160f37824 */ /* 0x000fe200018e0615 */
[----:B------:R-:W-:-:S02]  /*193e0*/  SHF.R.S32.HI R98, RZ, 0x1f, R230 ;  /* 0x0000001fff627819 */ /* 0x000fc400000114e6 */
[----:B------:R-:W-:Y:S01]  /*193f0*/  IADD3 R236, P3, R230, R30, RZ ;  /* 0x0000001ee6ec7210 */ /* 0x000fe20007f7e0ff */
[----:B------:R-:W-:Y:S01]  /*19400*/  IMAD.MOV.U32 R121, RZ, RZ, R241 ;  /* 0x000000ffff797224 */ /* 0x000fe200078e00f1 */
[----:B------:R0:W-:Y:S01]  /*19410*/  STL.64 [R1+0x10], R114 ;  /* 0x0000107201007387 */ /* 0x0001e20000100a00 */
[----:B------:R-:W-:Y:S01]  /*19420*/  IMAD.X R241, R96, 0x1, R29, P2 ;  /* 0x0000000160f17824 */ /* 0x000fe200010e061d */
[----:B------:R-:W-:Y:S01]  /*19430*/  IADD3 R234, P2, R230, R74, RZ ;  /* 0x0000004ae6ea7210 */ /* 0x000fe20007f5e0ff */
[----:B------:R-:W-:Y:S02]  /*19440*/  IMAD.MOV.U32 R116, RZ, RZ, R232 ;  /* 0x000000ffff747224 */ /* 0x000fe400078e00e8 */
[----:B------:R-:W-:Y:S01]  /*19450*/  IMAD.X R239, R96, 0x1, R69, P4 ;  /* 0x0000000160ef7824 */ /* 0x000fe200020e0645 */
[----:B------:R-:W-:Y:S01]  /*19460*/  IADD3 R232, P4, R230, R28, RZ ;  /* 0x0000001ce6e87210 */ /* 0x000fe20007f9e0ff */
[----:B------:R-:W-:Y:S02]  /*19470*/  IMAD.X R235, R98, 0x1, R21, P2 ;  /* 0x0000000162eb7824 */ /* 0x000fe400010e0615 */
[----:B0-----:R-:W-:-:S02]  /*19480*/  IMAD.MOV.U32 R114, RZ, RZ, R237 ;  /* 0x000000ffff727224 */ /* 0x001fc400078e00ed */
[----:B------:R-:W-:Y:S01]  /*19490*/  IMAD.X R237, R98, 0x1, R20, P3 ;  /* 0x0000000162ed7824 */ /* 0x000fe200018e0614 */
[----:B------:R-:W-:Y:S01]  /*194a0*/  IADD3 R230, P3, R230, R24, RZ ;  /* 0x00000018e6e67210 */ /* 0x000fe20007f7e0ff */
[----:B------:R-:W-:Y:S01]  /*194b0*/  IMAD.X R233, R98, 0x1, R29, P4 ;  /* 0x0000000162e97824 */ /* 0x000fe200020e061d */
[----:B------:R-:W-:Y:S02]  /*194c0*/  SHF.R.S32.HI R96, RZ, 0x1f, R222 ;  /* 0x0000001fff607819 */ /* 0x000fe400000114de */
[----:B------:R-:W-:Y:S01]  /*194d0*/  IADD3 R228, P2, R222, R30, RZ ;  /* 0x0000001edee47210 */ /* 0x000fe20007f5e0ff */
[----:B------:R-:W-:Y:S01]  /*194e0*/  IMAD.X R231, R98, 0x1, R69, P3 ;  /* 0x0000000162e77824 */ /* 0x000fe200018e0645 */
[C---:B------:R-:W-:Y:S02]  /*194f0*/  IADD3 R226, P4, R222.reuse, R74, RZ ;  /* 0x0000004adee27210 */ /* 0x040fe40007f9e0ff */
[----:B------:R-:W-:Y:S01]  /*19500*/  IADD3 R224, P3, R222, R28, RZ ;  /* 0x0000001cdee07210 */ /* 0x000fe20007f7e0ff */
[----:B------:R0:W-:Y:S01]  /*19510*/  STL.64 [R1+0x8], R112 ;  /* 0x0000087001007387 */ /* 0x0001e20000100a00 */
[----:B------:R-:W-:Y:S01]  /*19520*/  IMAD.X R229, R96, 0x1, R20, P2 ;  /* 0x0000000160e57824 */ /* 0x000fe200010e0614 */
[----:B------:R-:W-:Y:S01]  /*19530*/  IADD3 R222, P2, R222, R24, RZ ;  /* 0x00000018dede7210 */ /* 0x000fe20007f5e0ff */
[----:B------:R-:W-:Y:S01]  /*19540*/  IMAD.X R227, R96, 0x1, R21, P4 ;  /* 0x0000000160e37824 */ /* 0x000fe200020e0615 */
[----:B------:R-:W-:Y:S01]  /*19550*/  SHF.R.S32.HI R98, RZ, 0x1f, R108 ;  /* 0x0000001fff627819 */ /* 0x000fe2000001146c */
[----:B------:R-:W-:-:S02]  /*19560*/  IMAD.MOV.U32 R115, RZ, RZ, R212 ;  /* 0x000000ffff737224 */ /* 0x000fc400078e00d4 */
[----:B------:R-:W-:Y:S01]  /*19570*/  IMAD.X R225, R96, 0x1, R29, P3 ;  /* 0x0000000160e17824 */ /* 0x000fe200018e061d */
[C---:B------:R-:W-:Y:S01]  /*19580*/  IADD3 R212, P3, R108.reuse, R74, RZ ;  /* 0x0000004a6cd47210 */ /* 0x040fe20007f7e0ff */
[----:B0-----:R-:W-:Y:S01]  /*19590*/  IMAD.MOV.U32 R113, RZ, RZ, R214 ;  /* 0x000000ffff717224 */ /* 0x001fe200078e00d6 */
[----:B------:R-:W-:Y:S01]  /*195a0*/  IADD3 R214, P4, R108, R30, RZ ;  /* 0x0000001e6cd67210 */ /* 0x000fe20007f9e0ff */
[----:B------:R-:W-:Y:S02]  /*195b0*/  IMAD.MOV.U32 R118, RZ, RZ, R202 ;  /* 0x000000ffff767224 */ /* 0x000fe400078e00ca */
[----:B------:R-:W-:Y:S02]  /*195c0*/  IMAD.MOV.U32 R112, RZ, RZ, R138 ;  /* 0x000000ffff707224 */ /* 0x000fe400078e008a */
[----:B------:R-:W-:Y:S02]  /*195d0*/  IMAD.MOV.U32 R202, RZ, RZ, R215 ;  /* 0x000000ffffca7224 */ /* 0x000fe400078e00d7 */
[----:B------:R-:W-:-:S02]  /*195e0*/  IMAD.MOV.U32 R117, RZ, RZ, R210 ;  /* 0x000000ffff757224 */ /* 0x000fc400078e00d2 */
[----:B------:R-:W-:Y:S01]  /*195f0*/  IMAD.X R223, R96, 0x1, R69, P2 ;  /* 0x0000000160df7824 */ /* 0x000fe200010e0645 */
[----:B------:R-:W-:Y:S01]  /*19600*/  IADD3 R210, P2, R108, R28, RZ ;  /* 0x0000001c6cd27210 */ /* 0x000fe20007f5e0ff */
[----:B------:R-:W-:Y:S01]  /*19610*/  IMAD.MOV.U32 R138, RZ, RZ, R213 ;  /* 0x000000ffff8a7224 */ /* 0x000fe200078e00d5 */
[----:B------:R0:W-:Y:S01]  /*19620*/  STL.64 [R1], R110 ;  /* 0x0000006e01007387 */ /* 0x0001e20000100a00 */
[----:B------:R-:W-:Y:S01]  /*19630*/  IMAD.X R215, R98, 0x1, R20, P4 ;  /* 0x0000000162d77824 */ /* 0x000fe200020e0614 */
[----:B------:R-:W-:Y:S01]  /*19640*/  IADD3 R108, P4, R108, R24, RZ ;  /* 0x000000186c6c7210 */ /* 0x000fe20007f9e0ff */
[C---:B------:R-:W-:Y:S01]  /*19650*/  IMAD.X R213, R98.reuse, 0x1, R21, P3 ;  /* 0x0000000162d57824 */ /* 0x040fe200018e0615 */
[----:B------:R-:W-:Y:S01]  /*19660*/  SHF.R.S32.HI R96, RZ, 0x1f, R107 ;  /* 0x0000001fff607819 */ /* 0x000fe2000001146b */
[----:B------:R-:W-:Y:S02]  /*19670*/  IMAD.MOV.U32 R122, RZ, RZ, R211 ;  /* 0x000000ffff7a7224 */ /* 0x000fe400078e00d3 */
[----:B------:R-:W-:Y:S01]  /*19680*/  IMAD.X R109, R98, 0x1, R69, P4 ;  /* 0x00000001626d7824 */ /* 0x000fe200020e0645 */
[----:B0-----:R-:W-:Y:S01]  /*19690*/  IADD3 R110, P3, R107, R30, RZ ;  /* 0x0000001e6b6e7210 */ /* 0x001fe20007f7e0ff */
[----:B------:R-:W-:-:S02]  /*196a0*/  IMAD.MOV.U32 R123, RZ, RZ, R218 ;  /* 0x000000ffff7b7224 */ /* 0x000fc400078e00da */
[----:B------:R-:W-:Y:S01]  /*196b0*/  IMAD.X R211, R98, 0x1, R29, P2 ;  /* 0x0000000162d37824 */ /* 0x000fe200010e061d */
[C---:B------:R-:W-:Y:S01]  /*196c0*/  IADD3 R218, P2, R107.reuse, R74, RZ ;  /* 0x0000004a6bda7210 */ /* 0x040fe20007f5e0ff */
[C---:B------:R-:W-:Y:S01]  /*196d0*/  IMAD.X R111, R96.reuse, 0x1, R20, P3 ;  /* 0x00000001606f7824 */ /* 0x040fe200018e0614 */
[----:B------:R0:W-:Y:S01]  /*196e0*/  STL.64 [R1+0xdd0], R108 ;  /* 0x000dd06c01007387 */ /* 0x0001e20000100a00 */
[----:B------:R-:W-:Y:S02]  /*196f0*/  IMAD.MOV.U32 R131, RZ, RZ, R205 ;  /* 0x000000ffff837224 */ /* 0x000fe400078e00cd */
[----:B------:R-:W-:Y:S01]  /*19700*/  IMAD.MOV.U32 R205, RZ, RZ, R219 ;  /* 0x000000ffffcd7224 */ /* 0x000fe200078e00db */
[----:B------:R1:W-:Y:S01]  /*19710*/  STL.64 [R1+0xdc8], R110 ;  /* 0x000dc86e01007387 */ /* 0x0003e20000100a00 */
[----:B------:R-:W-:Y:S01]  /*19720*/  IMAD.X R219, R96, 0x1, R21, P2 ;  /* 0x0000000160db7824 */ /* 0x000fe200010e0615 */
[C---:B0-----:R-:W-:Y:S02]  /*19730*/  IADD3 R108, P4, R107.reuse, R28, RZ ;  /* 0x0000001c6b6c7210 */ /* 0x041fe40007f9e0ff */
[----:B-1----:R-:W-:-:S03]  /*19740*/  IADD3 R110, P3, R107, R24, RZ ;  /* 0x000000186b6e7210 */ /* 0x002fc60007f7e0ff */
[C---:B------:R-:W-:Y:S01]  /*19750*/  IMAD.X R109, R96.reuse, 0x1, R29, P4 ;  /* 0x00000001606d7824 */ /* 0x040fe200020e061d */
[----:B------:R0:W-:Y:S01]  /*19760*/  STL.64 [R1+0xdc0], R218 ;  /* 0x000dc0da01007387 */ /* 0x0001e20000100a00 */
[----:B------:R-:W-:Y:S01]  /*19770*/  SHF.R.S32.HI R98, RZ, 0x1f, R106 ;  /* 0x0000001fff627819 */ /* 0x000fe2000001146a */
[----:B------:R-:W-:Y:S02]  /*19780*/  IMAD.X R111, R96, 0x1, R69, P3 ;  /* 0x00000001606f7824 */ /* 0x000fe400018e0645 */
[----:B------:R-:W-:Y:S04]  /*19790*/  STL.64 [R1+0xdb8], R108 ;  /* 0x000db86c01007387 */ /* 0x000fe80000100a00 */
[----:B------:R1:W-:Y:S01]  /*197a0*/  STL.64 [R1+0xdb0], R110 ;  /* 0x000db06e01007387 */ /* 0x0003e20000100a00 */
[----:B0-----:R-:W-:-:S05]  /*197b0*/  IADD3 R218, P2, R106, R30, RZ ;  /* 0x0000001e6ada7210 */ /* 0x001fca0007f5e0ff */
[----:B------:R-:W-:Y:S02]  /*197c0*/  IMAD.X R219, R98, 0x1, R20, P2 ;  /* 0x0000000162db7824 */ /* 0x000fe400010e0614 */
[----:B-1----:R-:W-:Y:S02]  /*197d0*/  IMAD.MOV.U32 R111, RZ, RZ, R112 ;  /* 0x000000ffff6f7224 */ /* 0x002fe400078e0070 */
[----:B------:R-:W-:Y:S02]  /*197e0*/  IMAD.MOV.U32 R112, RZ, RZ, R114 ;  /* 0x000000ffff707224 */ /* 0x000fe400078e0072 */
[----:B------:R-:W-:Y:S01]  /*197f0*/  IMAD.MOV.U32 R114, RZ, RZ, R116 ;  /* 0x000000ffff727224 */ /* 0x000fe200078e0074 */
[C---:B------:R-:W-:Y:S01]  /*19800*/  IADD3 R108, P4, R106.reuse, R74, RZ ;  /* 0x0000004a6a6c7210 */ /* 0x040fe20007f9e0ff */
[----:B------:R-:W-:Y:S01]  /*19810*/  IMAD.MOV.U32 R116, RZ, RZ, R121 ;  /* 0x000000ffff747224 */ /* 0x000fe200078e0079 */
[----:B------:R0:W-:Y:S01]  /*19820*/  STL.64 [R1+0xda8], R218 ;  /* 0x000da8da01007387 */ /* 0x0001e20000100a00 */
[----:B------:R-:W-:Y:S01]  /*19830*/  IMAD.MOV.U32 R121, RZ, RZ, R10 ;  /* 0x000000ffff797224 */ /* 0x000fe200078e000a */
[----:B------:R-:W-:Y:S01]  /*19840*/  IADD3 R10, P3, R106, R28, RZ ;  /* 0x0000001c6a0a7210 */ /* 0x000fe20007f7e0ff */
[----:B------:R-:W-:-:S02]  /*19850*/  IMAD.MOV.U32 R107, RZ, RZ, R11 ;  /* 0x000000ffff6b7224 */ /* 0x000fc400078e000b */
[C---:B------:R-:W-:Y:S02]  /*19860*/  IMAD.X R109, R98.reuse, 0x1, R21, P4 ;  /* 0x00000001626d7824 */ /* 0x040fe400020e0615 */
[----:B------:R-:W-:Y:S01]  /*19870*/  IMAD.X R107, R98, 0x1, R29, P3 ;  /* 0x00000001626b7824 */ /* 0x000fe200018e061d */
[----:B0-----:R-:W-:Y:S01]  /*19880*/  IADD3 R218, P2, R106, R24, RZ ;  /* 0x000000186ada7210 */ /* 0x001fe20007f5e0ff */
[----:B------:R0:W-:Y:S01]  /*19890*/  STL [R1+0xd98], R10 ;  /* 0x000d980a01007387 */ /* 0x0001e20000100800 */
[----:B------:R-:W-:-:S03]  /*198a0*/  IMAD.MOV.U32 R106, RZ, RZ, R10 ;  /* 0x000000ffff6a7224 */ /* 0x000fc600078e000a */
[----:B------:R-:W-:Y:S01]  /*198b0*/  IMAD.X R219, R98, 0x1, R69, P2 ;  /* 0x0000000162db7824 */ /* 0x000fe200010e0645 */
[----:B------:R-:W-:Y:S02]  /*198c0*/  SHF.R.S32.HI R96, RZ, 0x1f, R105 ;  /* 0x0000001fff607819 */ /* 0x000fe40000011469 */
[C---:B------:R-:W-:Y:S01]  /*198d0*/  IADD3 R106, P3, R105.reuse, R74, RZ ;  /* 0x0000004a696a7210 */ /* 0x040fe20007f7e0ff */
[----:B0-----:R-:W2:Y:S04]  /*198e0*/  LDL.LU.64 R10, [R1+0x1150] ;  /* 0x00115000010a7983 */ /* 0x001ea80000300a00 */
[----:B------:R0:W-:Y:S04]  /*198f0*/  STL.64 [R1+0xda0], R108 ;  /* 0x000da06c01007387 */ /* 0x0001e80000100a00 */
[----:B------:R1:W-:Y:S04]  /*19900*/  STL [R1+0xd9c], R107 ;  /* 0x000d9c6b01007387 */ /* 0x0003e80000100800 */
[----:B------:R3:W-:Y:S01]  /*19910*/  STL.64 [R1+0xd90], R218 ;  /* 0x000d90da01007387 */ /* 0x0007e20000100a00 */
[----:B0-----:R-:W-:Y:S01]  /*19920*/  IADD3 R108, P4, R105, R30, RZ ;  /* 0x0000001e696c7210 */ /* 0x001fe20007f9e0ff */
[----:B-1----:R-:W-:-:S04]  /*19930*/  IMAD.X R107, R96, 0x1, R21, P3 ;  /* 0x00000001606b7824 */ /* 0x002fc800018e0615 */
[----:B------:R-:W-:Y:S01]  /*19940*/  IMAD.X R109, R96, 0x1, R20, P4 ;  /* 0x00000001606d7824 */ /* 0x000fe200020e0614 */
[----:B---3--:R-:W-:-:S04]  /*19950*/  IADD3 R218, P2, R105, R28, RZ ;  /* 0x0000001c69da7210 */ /* 0x008fc80007f5e0ff */
[----:B------:R-:W-:Y:S01]  /*19960*/  STL.64 [R1+0xd88], R108 ;  /* 0x000d886c01007387 */ /* 0x000fe20000100a00 */
[----:B------:R-:W-:-:S03]  /*19970*/  IMAD.X R219, R96, 0x1, R29, P2 ;  /* 0x0000000160db7824 */ /* 0x000fc600010e061d */
[----:B------:R-:W-:Y:S04]  /*19980*/  STL.64 [R1+0xd80], R106 ;  /* 0x000d806a01007387 */ /* 0x000fe80000100a00 */
[----:B------:R0:W-:Y:S04]  /*19990*/  STL.64 [R1+0xd78], R218 ;  /* 0x000d78da01007387 */ /* 0x0001e80000100a00 */
[----:B0-----:R-:W3:Y:S01]  /*199a0*/  LDL.LU R219, [R1+0x1148] ;  /* 0x0011480001db7983 */ /* 0x001ee20000300800 */
[----:B------:R-:W-:Y:S02]  /*199b0*/  IMAD.MOV.U32 R109, RZ, RZ, R114 ;  /* 0x000000ffff6d7224 */ /* 0x000fe400078e0072 */
[----:B------:R-:W-:Y:S01]  /*199c0*/  IMAD.MOV.U32 R114, RZ, RZ, R18 ;  /* 0x000000ffff727224 */ /* 0x000fe200078e0012 */
[----:B------:R-:W-:Y:S01]  /*199d0*/  IADD3 R18, P4, R105, R24, RZ ;  /* 0x0000001869127210 */ /* 0x000fe20007f9e0ff */
[----:B------:R-:W-:Y:S01]  /*199e0*/  IMAD.MOV.U32 R110, RZ, RZ, R121 ;  /* 0x000000ffff6e7224 */ /* 0x000fe200078e0079 */
[----:B------:R-:W-:Y:S01]  /*199f0*/  SHF.R.S32.HI R98, RZ, 0x1f, R104 ;  /* 0x0000001fff627819 */ /* 0x000fe20000011468 */
[----:B------:R-:W-:Y:S01]  /*19a00*/  IMAD.MOV.U32 R121, RZ, RZ, R19 ;  /* 0x000000ffff797224 */ /* 0x000fe200078e0013 */
[----:B------:R-:W-:Y:S01]  /*19a10*/  IADD3 R106, P3, R104, R30, RZ ;  /* 0x0000001e686a7210 */ /* 0x000fe20007f7e0ff */
[----:B------:R-:W-:Y:S01]  /*19a20*/  IMAD.X R19, R96, 0x1, R69, P4 ;  /* 0x0000000160137824 */ /* 0x000fe200020e0645 */
[----:B------:R-:W-:Y:S01]  /*19a30*/  IADD3 R218, P2, R104, R74, RZ ;  /* 0x0000004a68da7210 */ /* 0x000fe20007f5e0ff */
[----:B------:R-:W-:-:S02]  /*19a40*/  IMAD.MOV.U32 R108, RZ, RZ, R110 ;  /* 0x000000ffff6c7224 */ /* 0x000fc400078e006e */
[----:B------:R-:W-:Y:S01]  /*19a50*/  IMAD.X R107, R98, 0x1, R20, P3 ;  /* 0x00000001626b7824 */ /* 0x000fe200018e0614 */
[----:B------:R0:W-:Y:S01]  /*19a60*/  STL.64 [R1+0xd70], R18 ;  /* 0x000d701201007387 */ /* 0x0001e20000100a00 */
[----:B------:R-:W-:Y:S02]  /*19a70*/  IMAD.MOV.U32 R110, RZ, RZ, R114 ;  /* 0x000000ffff6e7224 */ /* 0x000fe400078e0072 */
[----:B------:R-:W-:Y:S01]  /*19a80*/  IMAD.MOV.U32 R114, RZ, RZ, R16 ;  /* 0x000000ffff727224 */ /* 0x000fe200078e0010 */
[C---:B------:R-:W-:Y:S01]  /*19a90*/  IADD3 R16, P3, R104.reuse, R24, RZ ;  /* 0x0000001868107210 */ /* 0x040fe20007f7e0ff */
[----:B------:R-:W-:Y:S01]  /*19aa0*/  STL [R1+0xd60], R218 ;  /* 0x000d60da01007387 */ /* 0x000fe20000100800 */
[----:B------:R-:W-:Y:S02]  /*19ab0*/  SHF.R.S32.HI R96, RZ, 0x1f, R103 ;  /* 0x0000001fff607819 */ /* 0x000fe40000011467 */
[----:B0-----:R-:W-:Y:S01]  /*19ac0*/  IADD3 R18, P4, R104, R28, RZ ;  /* 0x0000001c68127210 */ /* 0x001fe20007f9e0ff */
[----:B------:R0:W-:Y:S01]  /*19ad0*/  STL.64 [R1+0xd68], R106 ;  /* 0x000d686a01007387 */ /* 0x0001e20000100a00 */
[----:B------:R-:W-:-:S03]  /*19ae0*/  IMAD.MOV.U32 R104, RZ, RZ, R218 ;  /* 0x000000ffff687224 */ /* 0x000fc600078e00da */
[C---:B------:R-:W-:Y:S02]  /*19af0*/  IMAD.X R19, R98.reuse, 0x1, R29, P4 ;  /* 0x0000000162137824 */ /* 0x040fe400020e061d */
[----:B0-----:R-:W-:Y:S02]  /*19b00*/  IMAD.MOV.U32 R107, RZ, RZ, R109 ;  /* 0x000000ffff6b7224 */ /* 0x001fe400078e006d */
[----:B------:R-:W-:Y:S02]  /*19b10*/  IMAD.MOV.U32 R109, RZ, RZ, R17 ;  /* 0x000000ffff6d7224 */ /* 0x000fe400078e0011 */
[----:B------:R-:W-:Y:S02]  /*19b20*/  IMAD.X R17, R98, 0x1, R69, P3 ;  /* 0x0000000162117824 */ /* 0x000fe400018e0645 */
[----:B------:R-:W-:Y:S02]  /*19b30*/  IMAD.MOV.U32 R106, RZ, RZ, R107 ;  /* 0x000000ffff6a7224 */ /* 0x000fe400078e006b */
[----:B------:R-:W-:-:S02]  /*19b40*/  IMAD.MOV.U32 R107, RZ, RZ, R109 ;  /* 0x000000ffff6b7224 */ /* 0x000fc400078e006d */
[----:B------:R-:W-:Y:S02]  /*19b50*/  IMAD.MOV.U32 R109, RZ, RZ, R114 ;  /* 0x000000ffff6d7224 */ /* 0x000fe400078e0072 */
[----:B------:R-:W-:Y:S02]  /*19b60*/  IMAD.MOV.U32 R114, RZ, RZ, R117 ;  /* 0x000000ffff727224 */ /* 0x000fe400078e0075 */
[----:B------:R-:W-:Y:S01]  /*19b70*/  IMAD.MOV.U32 R117, RZ, RZ, R14 ;  /* 0x000000ffff757224 */ /* 0x000fe200078e000e */
[----:B------:R-:W-:Y:S02]  /*19b80*/  LOP3.LUT R6, R6, 0xfffbffff, RZ, 0xc0, !PT ;  /* 0xfffbffff06067812 */ /* 0x000fe400078ec0ff */
[----:B------:R-:W-:Y:S02]  /*19b90*/  LOP3.LUT R7, R7, 0xff7fffff, RZ, 0xc0, !PT ;  /* 0xff7fffff07077812 */ /* 0x000fe400078ec0ff */
[----:B----4-:R-:W-:Y:S02]  /*19ba0*/  LOP3.LUT R3, R3, 0xffdfffff, RZ, 0xc0, !PT ;  /* 0xffdfffff03037812 */ /* 0x010fe400078ec0ff */
[----:B------:R-:W-:-:S02]  /*19bb0*/  LOP3.LUT R154, R154, 0xffff, RZ, 0xc0, !PT ;  /* 0x0000ffff9a9a7812 */ /* 0x000fc400078ec0ff */
[----:B------:R-:W-:Y:S02]  /*19bc0*/  LOP3.LUT R152, R152, 0xffff, RZ, 0xc0, !PT ;  /* 0x0000ffff98987812 */ /* 0x000fe400078ec0ff */
[--C-:B------:R-:W-:Y:S02]  /*19bd0*/  PRMT R173, R173, 0x3340, R0.reuse ;  /* 0x00003340adad7816 */ /* 0x100fe40000000000 */
[--C-:B------:R-:W-:Y:S02]  /*19be0*/  PRMT R174, R174, 0x3340, R0.reuse ;  /* 0x00003340aeae7816 */ /* 0x100fe40000000000 */
[--C-:B------:R-:W-:Y:S02]  /*19bf0*/  PRMT R175, R175, 0x3340, R0.reuse ;  /* 0x00003340afaf7816 */ /* 0x100fe40000000000 */
[--C-:B------:R-:W-:Y:S02]  /*19c00*/  PRMT R165, R165, 0x3340, R0.reuse ;  /* 0x00003340a5a57816 */ /* 0x100fe40000000000 */
[----:B------:R-:W-:-:S02]  /*19c10*/  PRMT R164, R164, 0x3340, R0 ;  /* 0x00003340a4a47816 */ /* 0x000fc40000000000 */
[--C-:B------:R-:W-:Y:S02]  /*19c20*/  PRMT R166, R166, 0x3340, R0.reuse ;  /* 0x00003340a6a67816 */ /* 0x100fe40000000000 */
        /* <DEDUP_REMOVED lines=12> */
[----:B------:R-:W-:Y:S01]  /*19cf0*/  PRMT R161, R161, 0x3340, R0 ;  /* 0x00003340a1a17816 */ /* 0x000fe20000000000 */
[----:B---3--:R-:W-:Y:S02]  /*19d00*/  IMAD.MOV.U32 R105, RZ, RZ, R219 ;  /* 0x000000ffff697224 */ /* 0x008fe400078e00db */
[----:B------:R-:W-:Y:S01]  /*19d10*/  IMAD.X R105, R98, 0x1, R21, P2 ;  /* 0x0000000162697824 */ /* 0x000fe200010e0615 */
[C---:B------:R-:W-:Y:S01]  /*19d20*/  IADD3 R104, P2, R103.reuse, R30, RZ ;  /* 0x0000001e67687210 */ /* 0x040fe20007f5e0ff */
[----:B------:R-:W3:Y:S04]  /*19d30*/  LDL.LU.64 R218, [R1+0x1140] ;  /* 0x0011400001da7983 */ /* 0x000ee80000300a00 */
[----:B------:R0:W-:Y:S04]  /*19d40*/  STL [R1+0xd64], R105 ;  /* 0x000d646901007387 */ /* 0x0001e80000100800 */
[----:B------:R1:W-:Y:S04]  /*19d50*/  STL.64 [R1+0xd58], R18 ;  /* 0x000d581201007387 */ /* 0x0003e80000100a00 */
[----:B------:R4:W-:Y:S01]  /*19d60*/  STL.64 [R1+0xd50], R16 ;  /* 0x000d501001007387 */ /* 0x0009e20000100a00 */
[----:B0-----:R-:W-:Y:S01]  /*19d70*/  IMAD.X R105, R96, 0x1, R20, P2 ;  /* 0x0000000160697824 */ /* 0x001fe200010e0614 */
[----:B-1----:R-:W-:-:S04]  /*19d80*/  IADD3 R18, P4, R103, R74, RZ ;  /* 0x0000004a67127210 */ /* 0x002fc80007f9e0ff */
[----:B------:R0:W-:Y:S01]  /*19d90*/  STL.64 [R1+0xd48], R104 ;  /* 0x000d486801007387 */ /* 0x0001e20000100a00 */
[----:B----4-:R-:W-:Y:S01]  /*19da0*/  IADD3 R16, P3, R103, R28, RZ ;  /* 0x0000001c67107210 */ /* 0x010fe20007f7e0ff */
[----:B------:R-:W-:-:S04]  /*19db0*/  IMAD.X R19, R96, 0x1, R21, P4 ;  /* 0x0000000160137824 */ /* 0x000fc800020e0615 */
[----:B------:R-:W-:Y:S01]  /*19dc0*/  IMAD.X R17, R96, 0x1, R29, P3 ;  /* 0x0000000160117824 */ /* 0x000fe200018e061d */
[----:B0-----:R-:W-:Y:S01]  /*19dd0*/  IADD3 R104, P2, R103, R24, RZ ;  /* 0x0000001867687210 */ /* 0x001fe20007f5e0ff */
[----:B------:R0:W-:Y:S01]  /*19de0*/  STL.64 [R1+0xd40], R18 ;  /* 0x000d401201007387 */ /* 0x0001e20000100a00 */
[----:B------:R-:W-:-:S03]  /*19df0*/  SHF.R.S32.HI R98, RZ, 0x1f, R102 ;  /* 0x0000001fff627819 */ /* 0x000fc60000011466 */
[----:B------:R-:W-:Y:S01]  /*19e00*/  IMAD.X R105, R96, 0x1, R69, P2 ;  /* 0x0000000160697824 */ /* 0x000fe200010e0645 */
[----:B------:R1:W-:Y:S01]  /*19e10*/  STL.64 [R1+0xd38], R16 ;  /* 0x000d381001007387 */ /* 0x0003e20000100a00 */
[----:B0-----:R-:W-:-:S03]  /*19e20*/  IADD3 R18, P4, R102, R30, RZ ;  /* 0x0000001e66127210 */ /* 0x001fc60007f9e0ff */
[----:B------:R0:W-:Y:S01]  /*19e30*/  STL.64 [R1+0xd30], R104 ;  /* 0x000d306801007387 */ /* 0x0001e20000100a00 */
[----:B-1----:R-:W-:Y:S01]  /*19e40*/  IADD3 R16, P3, R102, R74, RZ ;  /* 0x0000004a66107210 */ /* 0x002fe20007f7e0ff */
[----:B------:R-:W-:-:S04]  /*19e50*/  IMAD.X R19, R98, 0x1, R20, P4 ;  /* 0x0000000162137824 */ /* 0x000fc800020e0614 */
[----:B------:R-:W-:Y:S01]  /*19e60*/  IMAD.X R17, R98, 0x1, R21, P3 ;  /* 0x0000000162117824 */ /* 0x000fe200018e0615 */
[C---:B0-----:R-:W-:Y:S01]  /*19e70*/  IADD3 R104, P2, R102.reuse, R28, RZ ;  /* 0x0000001c66687210 */ /* 0x041fe20007f5e0ff */
[----:B------:R0:W-:Y:S01]  /*19e80*/  STL.64 [R1+0xd28], R18 ;  /* 0x000d281201007387 */ /* 0x0001e20000100a00 */
[----:B------:R-:W-:-:S03]  /*19e90*/  IADD3 R102, P4, R102, R24, RZ ;  /* 0x0000001866667210 */ /* 0x000fc60007f9e0ff */
[C---:B------:R-:W-:Y:S01]  /*19ea0*/  IMAD.X R105, R98.reuse, 0x1, R29, P2 ;  /* 0x0000000162697824 */ /* 0x040fe200010e061d */
[----:B------:R-:W-:Y:S01]  /*19eb0*/  SHF.R.S32.HI R96, RZ, 0x1f, R101 ;  /* 0x0000001fff607819 */ /* 0x000fe20000011465 */
[----:B------:R-:W-:Y:S01]  /*19ec0*/  IMAD.X R103, R98, 0x1, R69, P4 ;  /* 0x0000000162677824 */ /* 0x000fe200020e0645 */
[----:B0-----:R-:W4:Y:S04]  /*19ed0*/  LDL.LU.64 R18, [R1+0x1138] ;  /* 0x0011380001127983 */ /* 0x001f280000300a00 */
[----:B------:R0:W-:Y:S04]  /*19ee0*/  STL.64 [R1+0xd20], R16 ;  /* 0x000d201001007387 */ /* 0x0001e80000100a00 */
[----:B------:R1:W-:Y:S01]  /*19ef0*/  STL.64 [R1+0xd18], R104 ;  /* 0x000d186801007387 */ /* 0x0003e20000100a00 */
[----:B0-----:R-:W-:-:S02]  /*19f00*/  IADD3 R16, P3, R101, R30, RZ ;  /* 0x0000001e65107210 */ /* 0x001fc40007f7e0ff */
[----:B-1----:R-:W-:-:S03]  /*19f10*/  IADD3 R104, P2, R101, R74, RZ ;  /* 0x0000004a65687210 */ /* 0x002fc60007f5e0ff */
[C---:B------:R-:W-:Y:S01]  /*19f20*/  IMAD.X R17, R96.reuse, 0x1, R20, P3 ;  /* 0x0000000160117824 */ /* 0x040fe200018e0614 */
        /* <DEDUP_REMOVED lines=10> */
[----:B------:R-:W-:Y:S02]  /*19fd0*/  IADD3 R14, P3, R100, R28, RZ ;  /* 0x0000001c640e7210 */ /* 0x000fe40007f7e0ff */
[----:B------:R0:W-:Y:S01]  /*19fe0*/  STL.64 [R1+0xcf8], R102 ;  /* 0x000cf86601007387 */ /* 0x0001e20000100a00 */
[----:B------:R-:W-:-:S03]  /*19ff0*/  IMAD.X R105, R98, 0x1, R20, P2 ;  /* 0x0000000162697824 */ /* 0x000fc600010e0614 */
[----:B------:R1:W-:Y:S01]  /*1a000*/  STL.64 [R1+0xcf0], R16 ;  /* 0x000cf01001007387 */ /* 0x0003e20000100a00 */
[----:B------:R-:W-:Y:S01]  /*1a010*/  IMAD.MOV.U32 R101, RZ, RZ, R15 ;  /* 0x000000ffff657224 */ /* 0x000fe200078e000f */
[----:B0-----:R-:W-:Y:S02]  /*1a020*/  IADD3 R102, P4, R100, R74, RZ ;  /* 0x0000004a64667210 */ /* 0x001fe40007f9e0ff */
[----:B-1----:R-:W2:Y:S04]  /*1a030*/  LDL.LU.64 R16, [R1+0x1130] ;  /* 0x0011300001107983 */ /* 0x002ea80000300a00 */
[----:B------:R-:W-:Y:S04]  /*1a040*/  STL [R1+0xcd8], R14 ;  /* 0x000cd80e01007387 */ /* 0x000fe80000100800 */
[----:B------:R0:W-:Y:S01]  /*1a050*/  STL.64 [R1+0xce8], R104 ;  /* 0x000ce86801007387 */ /* 0x0001e20000100a00 */
[----:B------:R-:W-:-:S02]  /*1a060*/  IMAD.X R103, R98, 0x1, R21, P4 ;  /* 0x0000000162677824 */ /* 0x000fc400020e0615 */
[----:B------:R-:W-:Y:S01]  /*1a070*/  IMAD.X R101, R98, 0x1, R29, P3 ;  /* 0x0000000162657824 */ /* 0x000fe200018e061d */
[----:B0-----:R-:W-:Y:S01]  /*1a080*/  IADD3 R104, P2, R100, R24, RZ ;  /* 0x0000001864687210 */ /* 0x001fe20007f5e0ff */
[----:B------:R-:W-:Y:S02]  /*1a090*/  IMAD.MOV.U32 R100, RZ, RZ, R14 ;  /* 0x000000ffff647224 */ /* 0x000fe400078e000e */
[----:B------:R-:W3:Y:S02]  /*1a0a0*/  LDL.LU.64 R14, [R1+0x1128] ;  /* 0x00112800010e7983 */ /* 0x000ee40000300a00 */
[----:B------:R-:W-:Y:S01]  /*1a0b0*/  IMAD.X R105, R98, 0x1, R69, P2 ;  /* 0x0000000162697824 */ /* 0x000fe200010e0645 */
[----:B------:R-:W-:Y:S01]  /*1a0c0*/  SHF.R.S32.HI R96, RZ, 0x1f, R97 ;  /* 0x0000001fff607819 */ /* 0x000fe20000011461 */
[----:B------:R0:W-:Y:S01]  /*1a0d0*/  STL.64 [R1+0xce0], R102 ;  /* 0x000ce06601007387 */ /* 0x0001e20000100a00 */
[----:B------:R-:W-:-:S03]  /*1a0e0*/  IADD3 R100, P3, R97, R74, RZ ;  /* 0x0000004a61647210 */ /* 0x000fc60007f7e0ff */
[----:B------:R1:W-:Y:S04]  /*1a0f0*/  STL [R1+0xcdc], R101 ;  /* 0x000cdc6501007387 */ /* 0x0003e80000100800 */
[----:B------:R1:W-:Y:S01]  /*1a100*/  STL.64 [R1+0xcd0], R104 ;  /* 0x000cd06801007387 */ /* 0x0003e20000100a00 */
[----:B0-----:R-:W-:Y:S01]  /*1a110*/  IADD3 R102, P4, R97, R30, RZ ;  /* 0x0000001e61667210 */ /* 0x001fe20007f9e0ff */
[----:B-1----:R-:W-:-:S04]  /*1a120*/  IMAD.X R101, R96, 0x1, R21, P3 ;  /* 0x0000000160657824 */ /* 0x002fc800018e0615 */
[----:B------:R-:W-:Y:S01]  /*1a130*/  IMAD.X R103, R96, 0x1, R20, P4 ;  /* 0x0000000160677824 */ /* 0x000fe200020e0614 */
[----:B------:R-:W-:-:S04]  /*1a140*/  IADD3 R104, P2, R97, R28, RZ ;  /* 0x0000001c61687210 */ /* 0x000fc80007f5e0ff */
[----:B------:R0:W-:Y:S01]  /*1a150*/  STL.64 [R1+0xcc8], R102 ;  /* 0x000cc86601007387 */ /* 0x0001e20000100a00 */
[----:B------:R-:W-:-:S03]  /*1a160*/  IMAD.X R105, R96, 0x1, R29, P2 ;  /* 0x0000000160697824 */ /* 0x000fc600010e061d */
[----:B------:R1:W-:Y:S04]  /*1a170*/  STL.64 [R1+0xcc0], R100 ;  /* 0x000cc06401007387 */ /* 0x0003e80000100a00 */
[----:B------:R1:W-:Y:S01]  /*1a180*/  STL.64 [R1+0xcb8], R104 ;  /* 0x000cb86801007387 */ /* 0x0003e20000100a00 */
[----:B0-----:R-:W-:Y:S02]  /*1a190*/  IADD3 R102, P4, R97, R24, RZ ;  /* 0x0000001861667210 */ /* 0x001fe40007f9e0ff */
[----:B------:R-:W-:Y:S02]  /*1a1a0*/  SHF.R.S32.HI R97, RZ, 0x1f, R99 ;  /* 0x0000001fff617819 */ /* 0x000fe40000011463 */
[----:B-1----:R-:W-:Y:S01]  /*1a1b0*/  IADD3 R100, P3, R99, R30, RZ ;  /* 0x0000001e63647210 */ /* 0x002fe20007f7e0ff */
[----:B------:R-:W-:-:S02]  /*1a1c0*/  IMAD.MOV.U32 R105, RZ, RZ, R106 ;  /* 0x000000ffff697224 */ /* 0x000fc400078e006a */
[----:B------:R-:W-:Y:S02]  /*1a1d0*/  IMAD.MOV.U32 R106, RZ, RZ, R109 ;  /* 0x000000ffff6a7224 */ /* 0x000fe400078e006d */
[----:B------:R-:W-:Y:S02]  /*1a1e0*/  IMAD.MOV.U32 R109, RZ, RZ, R114 ;  /* 0x000000ffff6d7224 */ /* 0x000fe400078e0072 */
[----:B------:R-:W-:Y:S02]  /*1a1f0*/  IMAD.MOV.U32 R114, RZ, RZ, R207 ;  /* 0x000000ffff727224 */ /* 0x000fe400078e00cf */
[----:B------:R-:W-:Y:S01]  /*1a200*/  IMAD.MOV.U32 R207, RZ, RZ, R12 ;  /* 0x000000ffffcf7224 */ /* 0x000fe200078e000c */
[----:B------:R-:W-:Y:S01]  /*1a210*/  IADD3 R12, P2, R99, R74, RZ ;  /* 0x0000004a630c7210 */ /* 0x000fe20007f5e0ff */
[----:B------:R-:W-:Y:S02]  /*1a220*/  IMAD.X R103, R96, 0x1, R69, P4 ;  /* 0x0000000160677824 */ /* 0x000fe400020e0645 */
[----:B------:R-:W-:-:S03]  /*1a230*/  IMAD.X R101, R97, 0x1, R20, P3 ;  /* 0x0000000161657824 */ /* 0x000fc600018e0614 */
[----:B------:R0:W-:Y:S04]  /*1a240*/  STL.64 [R1+0xcb0], R102 ;  /* 0x000cb06601007387 */ /* 0x0001e80000100a00 */
[----:B------:R-:W-:Y:S01]  /*1a250*/  STL [R1+0xca0], R12 ;  /* 0x000ca00c01007387 */ /* 0x000fe20000100800 */
[----:B------:R-:W-:-:S03]  /*1a260*/  IMAD.MOV.U32 R98, RZ, RZ, R12 ;  /* 0x000000ffff627224 */ /* 0x000fc600078e000c */
[----:B------:R1:W-:Y:S01]  /*1a270*/  STL.64 [R1+0xca8], R100 ;  /* 0x000ca86401007387 */ /* 0x0003e20000100a00 */
[----:B0-----:R-:W-:Y:S02]  /*1a280*/  IADD3 R102, P4, R99, R28, RZ ;  /* 0x0000001c63667210 */ /* 0x001fe40007f9e0ff */
[----:B------:R-:W-:-:S03]  /*1a290*/  SHF.R.S32.HI R96, RZ, 0x1f, R95 ;  /* 0x0000001fff607819 */ /* 0x000fc6000001145f */
[----:B------:R-:W-:Y:S01]  /*1a2a0*/  IMAD.X R103, R97, 0x1, R29, P4 ;  /* 0x0000000161677824 */ /* 0x000fe200020e061d */
[----:B-1----:R-:W-:Y:S01]  /*1a2b0*/  IADD3 R100, P3, R99, R24, RZ ;  /* 0x0000001863647210 */ /* 0x002fe20007f7e0ff */
[----:B------:R-:W-:Y:S02]  /*1a2c0*/  IMAD.MOV.U32 R99, RZ, RZ, R13 ;  /* 0x000000ffff637224 */ /* 0x000fe400078e000d */
[----:B------:R-:W-:Y:S01]  /*1a2d0*/  IMAD.X R99, R97, 0x1, R21, P2 ;  /* 0x0000000161637824 */ /* 0x000fe200010e0615 */
[----:B------:R-:W-:Y:S01]  /*1a2e0*/  IADD3 R98, P2, R95, R30, RZ ;  /* 0x0000001e5f627210 */ /* 0x000fe20007f5e0ff */
[----:B------:R-:W-:Y:S01]  /*1a2f0*/  IMAD.X R101, R97, 0x1, R69, P3 ;  /* 0x0000000161657824 */ /* 0x000fe200018e0645 */
[----:B------:R-:W3:Y:S04]  /*1a300*/  LDL.LU.64 R12, [R1+0x1120] ;  /* 0x00112000010c7983 */ /* 0x000ee80000300a00 */
[----:B------:R0:W-:Y:S04]  /*1a310*/  STL [R1+0xca4], R99 ;  /* 0x000ca46301007387 */ /* 0x0001e80000100800 */
[----:B------:R1:W-:Y:S04]  /*1a320*/  STL.64 [R1+0xc98], R102 ;  /* 0x000c986601007387 */ /* 0x0003e80000100a00 */
[----:B------:R1:W-:Y:S01]  /*1a330*/  STL.64 [R1+0xc90], R100 ;  /* 0x000c906401007387 */ /* 0x0003e20000100a00 */
[----:B0-----:R-:W-:Y:S01]  /*1a340*/  IMAD.X R99, R96, 0x1, R20, P2 ;  /* 0x0000000160637824 */ /* 0x001fe200010e0614 */
[----:B-1----:R-:W-:-:S04]  /*1a350*/  IADD3 R102, P4, R95, R74, RZ ;  /* 0x0000004a5f667210 */ /* 0x002fc80007f9e0ff */
[----:B------:R0:W-:Y:S01]  /*1a360*/  STL.64 [R1+0xc88], R98 ;  /* 0x000c886201007387 */ /* 0x0001e20000100a00 */
[----:B------:R-:W-:Y:S01]  /*1a370*/  IADD3 R100, P3, R95, R28, RZ ;  /* 0x0000001c5f647210 */ /* 0x000fe20007f7e0ff */
        /* <DEDUP_REMOVED lines=9> */
[C---:B-1----:R-:W-:Y:S01]  /*1a410*/  IADD3 R100, P3, R94.reuse, R74, RZ ;  /* 0x0000004a5e647210 */ /* 0x042fe20007f7e0ff */
[----:B------:R-:W-:Y:S01]  /*1a420*/  IMAD.X R103, R95, 0x1, R20, P4 ;  /* 0x000000015f677824 */ /* 0x000fe200020e0614 */
[----:B------:R-:W-:-:S03]  /*1a430*/  IADD3 R96, P4, R94, R24, RZ ;  /* 0x000000185e607210 */ /* 0x000fc60007f9e0ff */
[C---:B------:R-:W-:Y:S01]  /*1a440*/  IMAD.X R101, R95.reuse, 0x1, R21, P3 ;  /* 0x000000015f657824 */ /* 0x040fe200018e0615 */
[----:B0-----:R-:W-:Y:S01]  /*1a450*/  IADD3 R98, P2, R94, R28, RZ ;  /* 0x0000001c5e627210 */ /* 0x001fe20007f5e0ff */
[----:B------:R-:W-:Y:S01]  /*1a460*/  STL.64 [R1+0xc68], R102 ;  /* 0x000c686601007387 */ /* 0x000fe20000100a00 */
[----:B------:R-:W-:-:S03]  /*1a470*/  IMAD.X R97, R95, 0x1, R69, P4 ;  /* 0x000000015f617824 */ /* 0x000fc600020e0645 */
[----:B------:R-:W-:Y:S01]  /*1a480*/  IMAD.X R99, R95, 0x1, R29, P2 ;  /* 0x000000015f637824 */ /* 0x000fe200010e061d */
[----:B------:R0:W-:Y:S01]  /*1a490*/  STL.64 [R1+0xc60], R100 ;  /* 0x000c606401007387 */ /* 0x0001e20000100a00 */
[----:B------:R-:W-:-:S03]  /*1a4a0*/  SHF.R.S32.HI R94, RZ, 0x1f, R93 ;  /* 0x0000001fff5e7819 */ /* 0x000fc6000001145d */
[----:B------:R1:W-:Y:S04]  /*1a4b0*/  STL.64 [R1+0xc58], R98 ;  /* 0x000c586201007387 */ /* 0x0003e80000100a00 */
[----:B------:R1:W-:Y:S01]  /*1a4c0*/  STL.64 [R1+0xc50], R96 ;  /* 0x000c506001007387 */ /* 0x0003e20000100a00 */
[C---:B0-----:R-:W-:Y:S02]  /*1a4d0*/  IADD3 R100, P3, R93.reuse, R30, RZ ;  /* 0x0000001e5d647210 */ /* 0x041fe40007f7e0ff */
[----:B-1----:R-:W-:-:S03]  /*1a4e0*/  IADD3 R98, P2, R93, R74, RZ ;  /* 0x0000004a5d627210 */ /* 0x002fc60007f5e0ff */
[C---:B------:R-:W-:Y:S01]  /*1a4f0*/  IMAD.X R101, R94.reuse, 0x1, R20, P3 ;  /* 0x000000015e657824 */ /* 0x040fe200018e0614 */
[----:B------:R-:W-:Y:S01]  /*1a500*/  IADD3 R96, P4, R93, R28, RZ ;  /* 0x0000001c5d607210 */ /* 0x000fe20007f9e0ff */
[----:B------:R-:W-:-:S03]  /*1a510*/  IMAD.X R99, R94, 0x1, R21, P2 ;  /* 0x000000015e637824 */ /* 0x000fc600010e0615 */
[----:B------:R0:W-:Y:S01]  /*1a520*/  STL.64 [R1+0xc48], R100 ;  /* 0x000c486401007387 */ /* 0x0001e20000100a00 */
[----:B------:R-:W-:-:S03]  /*1a530*/  IMAD.X R97, R94, 0x1, R29, P4 ;  /* 0x000000015e617824 */ /* 0x000fc600020e061d */
[----:B------:R1:W-:Y:S04]  /*1a540*/  STL.64 [R1+0xc40], R98 ;  /* 0x000c406201007387 */ /* 0x0003e80000100a00 */
[----:B------:R1:W-:Y:S01]  /*1a550*/  STL.64 [R1+0xc38], R96 ;  /* 0x000c386001007387 */ /* 0x0003e20000100a00 */
[----:B0-----:R-:W-:Y:S02]  /*1a560*/  IADD3 R100, P3, R93, R24, RZ ;  /* 0x000000185d647210 */ /* 0x001fe40007f7e0ff */
[----:B------:R-:W-:Y:S02]  /*1a570*/  SHF.R.S32.HI R93, RZ, 0x1f, R92 ;  /* 0x0000001fff5d7819 */ /* 0x000fe4000001145c */
[----:B-1----:R-:W-:Y:S01]  /*1a580*/  IADD3 R98, P2, R92, R30, RZ ;  /* 0x0000001e5c627210 */ /* 0x002fe20007f5e0ff */
[----:B------:R-:W-:Y:S01]  /*1a590*/  IMAD.X R101, R94, 0x1, R69, P3 ;  /* 0x000000015e657824 */ /* 0x000fe200018e0645 */
[----:B------:R-:W-:-:S03]  /*1a5a0*/  IADD3 R96, P4, R92, R74, RZ ;  /* 0x0000004a5c607210 */ /* 0x000fc60007f9e0ff */
[C---:B------:R-:W-:Y:S01]  /*1a5b0*/  IMAD.X R99, R93.reuse, 0x1, R20, P2 ;  /* 0x000000015d637824 */ /* 0x040fe200010e0614 */
[----:B------:R0:W-:Y:S01]  /*1a5c0*/  STL.64 [R1+0xc30], R100 ;  /* 0x000c306401007387 */ /* 0x0001e20000100a00 */
[----:B------:R-:W-:-:S03]  /*1a5d0*/  IMAD.X R97, R93, 0x1, R21, P4 ;  /* 0x000000015d617824 */ /* 0x000fc600020e0615 */
[----:B------:R1:W-:Y:S04]  /*1a5e0*/  STL.64 [R1+0xc28], R98 ;  /* 0x000c286201007387 */ /* 0x0003e80000100a00 */
[----:B------:R4:W-:Y:S01]  /*1a5f0*/  STL.64 [R1+0xc20], R96 ;  /* 0x000c206001007387 */ /* 0x0009e20000100a00 */
[C---:B0-----:R-:W-:Y:S02]  /*1a600*/  IADD3 R100, P3, R92.reuse, R28, RZ ;  /* 0x0000001c5c647210 */ /* 0x041fe40007f7e0ff */
[----:B-1----:R-:W-:-:S03]  /*1a610*/  IADD3 R98, P2, R92, R24, RZ ;  /* 0x000000185c627210 */ /* 0x002fc60007f5e0ff */
[----:B------:R-:W-:Y:S01]  /*1a620*/  IMAD.X R101, R93, 0x1, R29, P3 ;  /* 0x000000015d657824 */ /* 0x000fe200018e061d */
[----:B------:R-:W-:Y:S02]  /*1a630*/  SHF.R.S32.HI R92, RZ, 0x1f, R91 ;  /* 0x0000001fff5c7819 */ /* 0x000fe4000001145b */
[C---:B----4-:R-:W-:Y:S02]  /*1a640*/  IADD3 R96, P4, R91.reuse, R30, RZ ;  /* 0x0000001e5b607210 */ /* 0x050fe40007f9e0ff */
[----:B------:R-:W-:Y:S01]  /*1a650*/  IADD3 R94, P3, R91, R74, RZ ;  /* 0x0000004a5b5e7210 */ /* 0x000fe20007f7e0ff */
[----:B------:R-:W-:Y:S02]  /*1a660*/  IMAD.X R99, R93, 0x1, R69, P2 ;  /* 0x000000015d637824 */ /* 0x000fe400010e0645 */
[C---:B------:R-:W-:Y:S01]  /*1a670*/  IMAD.X R97, R92.reuse, 0x1, R20, P4 ;  /* 0x000000015c617824 */ /* 0x040fe200020e0614 */
[----:B------:R-:W-:Y:S01]  /*1a680*/  STL.64 [R1+0xc18], R100 ;  /* 0x000c186401007387 */ /* 0x000fe20000100a00 */
[----:B------:R-:W-:-:S03]  /*1a690*/  IMAD.X R95, R92, 0x1, R21, P3 ;  /* 0x000000015c5f7824 */ /* 0x000fc600018e0615 */
[----:B------:R0:W-:Y:S04]  /*1a6a0*/  STL.64 [R1+0xc10], R98 ;  /* 0x000c106201007387 */ /* 0x0001e80000100a00 */
[----:B------:R1:W-:Y:S04]  /*1a6b0*/  STL.64 [R1+0xc08], R96 ;  /* 0x000c086001007387 */ /* 0x0003e80000100a00 */
[----:B------:R4:W-:Y:S01]  /*1a6c0*/  STL.64 [R1+0xc00], R94 ;  /* 0x000c005e01007387 */ /* 0x0009e20000100a00 */
[C---:B0-----:R-:W-:Y:S02]  /*1a6d0*/  IADD3 R98, P2, R91.reuse, R28, RZ ;  /* 0x0000001c5b627210 */ /* 0x041fe40007f5e0ff */
[----:B-1----:R-:W-:-:S02]  /*1a6e0*/  IADD3 R96, P4, R91, R24, RZ ;  /* 0x000000185b607210 */ /* 0x002fc40007f9e0ff */
[----:B------:R-:W-:Y:S02]  /*1a6f0*/  SHF.R.S32.HI R91, RZ, 0x1f, R90 ;  /* 0x0000001fff5b7819 */ /* 0x000fe4000001145a */
[----:B----4-:R-:W-:Y:S01]  /*1a700*/  IADD3 R94, P3, R90, R30, RZ ;  /* 0x0000001e5a5e7210 */ /* 0x010fe20007f7e0ff */
[C---:B------:R-:W-:Y:S02]  /*1a710*/  IMAD.X R99, R92.reuse, 0x1, R29, P2 ;  /* 0x000000015c637824 */ /* 0x040fe400010e061d */
[----:B------:R-:W-:Y:S02]  /*1a720*/  IMAD.X R97, R92, 0x1, R69, P4 ;  /* 0x000000015c617824 */ /* 0x000fe400020e0645 */
[----:B------:R-:W-:Y:S01]  /*1a730*/  IMAD.X R95, R91, 0x1, R20, P3 ;  /* 0x000000015b5f7824 */ /* 0x000fe200018e0614 */
[----:B------:R0:W-:Y:S04]  /*1a740*/  STL.64 [R1+0xbf8], R98 ;  /* 0x000bf86201007387 */ /* 0x0001e80000100a00 */
[----:B------:R1:W-:Y:S04]  /*1a750*/  STL.64 [R1+0xbf0], R96 ;  /* 0x000bf06001007387 */ /* 0x0003e80000100a00 */
[----:B------:R4:W-:Y:S01]  /*1a760*/  STL.64 [R1+0xbe8], R94 ;  /* 0x000be85e01007387 */ /* 0x0009e20000100a00 */
[----:B0-----:R-:W-:-:S02]  /*1a770*/  IADD3 R98, P2, R90, R74, RZ ;  /* 0x0000004a5a627210 */ /* 0x001fc40007f5e0ff */
[----:B-1----:R-:W-:-:S03]  /*1a780*/  IADD3 R96, P4, R90, R28, RZ ;  /* 0x0000001c5a607210 */ /* 0x002fc60007f9e0ff */
[C---:B------:R-:W-:Y:S01]  /*1a790*/  IMAD.X R99, R91.reuse, 0x1, R21, P2 ;  /* 0x000000015b637824 */ /* 0x040fe200010e0615 */
[----:B----4-:R-:W-:Y:S01]  /*1a7a0*/  IADD3 R94, P3, R90, R24, RZ ;  /* 0x000000185a5e7210 */ /* 0x010fe20007f7e0ff */
[----:B------:R-:W-:Y:S01]  /*1a7b0*/  IMAD.X R97, R91, 0x1, R29, P4 ;  /* 0x000000015b617824 */ /* 0x000fe200020e061d */
[----:B------:R-:W-:Y:S02]  /*1a7c0*/  SHF.R.S32.HI R90, RZ, 0x1f, R89 ;  /* 0x0000001fff5a7819 */ /* 0x000fe40000011459 */
[----:B------:R-:W-:Y:S01]  /*1a7d0*/  IADD3 R92, P2, R89, R30, RZ ;  /* 0x0000001e595c7210 */ /* 0x000fe20007f5e0ff */
[----:B------:R-:W-:Y:S01]  /*1a7e0*/  IMAD.X R95, R91, 0x1, R69, P3 ;  /* 0x000000015b5f7824 */ /* 0x000fe200018e0645 */
[----:B------:R0:W-:Y:S03]  /*1a7f0*/  STL.64 [R1+0xbd8], R96 ;  /* 0x000bd86001007387 */ /* 0x0001e60000100a00 */
[----:B------:R-:W-:Y:S01]  /*1a800*/  IMAD.X R93, R90, 0x1, R20, P2 ;  /* 0x000000015a5d7824 */ /* 0x000fe200010e0614 */
        /* <DEDUP_REMOVED lines=15> */
[C---:B------:R-:W-:Y:S01]  /*1a900*/  IMAD.X R97, R89.reuse, 0x1, R20, P4 ;  /* 0x0000000159617824 */ /* 0x040fe200020e0614 */
[C---:B------:R-:W-:Y:S02]  /*1a910*/  IADD3 R90, P4, R88.reuse, R24, RZ ;  /* 0x00000018585a7210 */ /* 0x040fe40007f9e0ff */
[----:B----4-:R-:W-:Y:S01]  /*1a920*/  IADD3 R92, P2, R88, R28, RZ ;  /* 0x0000001c585c7210 */ /* 0x010fe20007f5e0ff */
[C---:B------:R-:W-:Y:S01]  /*1a930*/  IMAD.X R95, R89.reuse, 0x1, R21, P3 ;  /* 0x00000001595f7824 */ /* 0x040fe200018e0615 */
[----:B------:R-:W-:Y:S01]  /*1a940*/  STL.64 [R1+0x160], R96 ;  /* 0x0001606001007387 */ /* 0x000fe20000100a00 */
[C---:B------:R-:W-:Y:S02]  /*1a950*/  IMAD.X R91, R89.reuse, 0x1, R69, P4 ;  /* 0x00000001595b7824 */ /* 0x040fe400020e0645 */
        /* <DEDUP_REMOVED lines=8> */
[----:B----4-:R-:W-:Y:S01]  /*1a9e0*/  IADD3 R90, P4, R87, R28, RZ ;  /* 0x0000001c575a7210 */ /* 0x010fe20007f9e0ff */
        /* <DEDUP_REMOVED lines=9> */
[----:B----4-:R-:W-:-:S03]  /*1aa80*/  IADD3 R90, P4, R86, R74, RZ ;  /* 0x0000004a565a7210 */ /* 0x010fc60007f9e0ff */
        /* <DEDUP_REMOVED lines=70> */
[C---:B------:R-:W-:Y:S01]  /*1aef0*/  VIADD R80, R81.reuse, UR5 ;  /* 0x0000000551507c36 */ /* 0x040fe20008000000 */
[----:B------:R-:W-:Y:S01]  /*1af00*/  ULDC UR5, c[0x0][0x248] ;  /* 0x0000920000057ab9 */ /* 0x000fe20000000800 */
[----:B------:R-:W-:Y:S01]  /*1af10*/  IMAD.X R85, R82, 0x1, R29, P4 ;  /* 0x0000000152557824 */ /* 0x000fe200020e061d */
[----:B------:R1:W-:Y:S04]  /*1af20*/  STL.64 [R1+0xb20], R86 ;  /* 0x000b205601007387 */ /* 0x0003e80000100a00 */
[----:B------:R4:W-:Y:S01]  /*1af30*/  STL.64 [R1+0xb18], R84 ;  /* 0x000b185401007387 */ /* 0x0009e20000100a00 */
[----:B0-----:R-:W-:Y:S02]  /*1af40*/  IADD3 R88, P3, R81, R24, RZ ;  /* 0x0000001851587210 */ /* 0x001fe40007f7e0ff */
[----:B------:R-:W-:-:S02]  /*1af50*/  SHF.R.S32.HI R81, RZ, 0x1f, R80 ;  /* 0x0000001fff517819 */ /* 0x000fc40000011450 */
[----:B-1----:R-:W-:Y:S01]  /*1af60*/  IADD3 R86, P2, R80, R30, RZ ;  /* 0x0000001e50567210 */ /* 0x002fe20007f5e0ff */
[----:B------:R-:W-:Y:S01]  /*1af70*/  IMAD.X R89, R82, 0x1, R69, P3 ;  /* 0x0000000152597824 */ /* 0x000fe200018e0645 */
[----:B----4-:R-:W-:-:S03]  /*1af80*/  IADD3 R84, P4, R80, R74, RZ ;  /* 0x0000004a50547210 */ /* 0x010fc60007f9e0ff */
[C---:B------:R-:W-:Y:S01]  /*1af90*/  IMAD.X R87, R81.reuse, 0x1, R20, P2 ;  /* 0x0000000151577824 */ /* 0x040fe200010e0614 */
[----:B------:R0:W-:Y:S01]  /*1afa0*/  STL.64 [R1+0xb10], R88 ;  /* 0x000b105801007387 */ /* 0x0001e20000100a00 */
[C---:B------:R-:W-:Y:S01]  /*1afb0*/  VIADD R79, R80.reuse, UR5 ;  /* 0x00000005504f7c36 */ /* 0x040fe20008000000 */
[----:B------:R-:W-:Y:S01]  /*1afc0*/  ULDC UR5, c[0x0][0x248] ;  /* 0x0000920000057ab9 */ /* 0x000fe20000000800 */
[----:B------:R-:W-:Y:S01]  /*1afd0*/  IMAD.X R85, R81, 0x1, R21, P4 ;  /* 0x0000000151557824 */ /* 0x000fe200020e0615 */
[----:B------:R1:W-:Y:S04]  /*1afe0*/  STL.64 [R1+0xb08], R86 ;  /* 0x000b085601007387 */ /* 0x0003e80000100a00 */
[----:B------:R4:W-:Y:S01]  /*1aff0*/  STL.64 [R1+0xb00], R84 ;  /* 0x000b005401007387 */ /* 0x0009e20000100a00 */
[----:B0-----:R-:W-:-:S02]  /*1b000*/  IADD3 R88, P3, R80, R28, RZ ;  /* 0x0000001c50587210 */ /* 0x001fc40007f7e0ff */
        /* <DEDUP_REMOVED lines=8> */
[----:B------:R-:W-:-:S02]  /*1b090*/  IMAD.X R83, R80, 0x1, R21, P3 ;  /* 0x0000000150537824 */ /* 0x000fc400018e0615 */
[----:B------:R-:W-:Y:S01]  /*1b0a0*/  VIADD R78, R79, UR5 ;  /* 0x000000054f4e7c36 */ /* 0x000fe20008000000 */
[----:B------:R0:W-:Y:S01]  /*1b0b0*/  STL.64 [R1+0xaf0], R86 ;  /* 0x000af05601007387 */ /* 0x0001e20000100a00 */
[----:B------:R-:W-:-:S03]  /*1b0c0*/  ULDC UR5, c[0x0][0x248] ;  /* 0x0000920000057ab9 */ /* 0x000fc60000000800 */
[----:B------:R1:W-:Y:S04]  /*1b0d0*/  STL.64 [R1+0xae8], R84 ;  /* 0x000ae85401007387 */ /* 0x0003e80000100a00 */
[----:B------:R4:W-:Y:S01]  /*1b0e0*/  STL.64 [R1+0xae0], R82 ;  /* 0x000ae05201007387 */ /* 0x0009e20000100a00 */
[C---:B0-----:R-:W-:Y:S02]  /*1b0f0*/  IADD3 R86, P2, R79.reuse, R28, RZ ;  /* 0x0000001c4f567210 */ /* 0x041fe40007f5e0ff */
[----:B-1----:R-:W-:Y:S02]  /*1b100*/  IADD3 R84, P4, R79, R24, RZ ;  /* 0x000000184f547210 */ /* 0x002fe40007f9e0ff */
[----:B------:R-:W-:Y:S02]  /*1b110*/  SHF.R.S32.HI R79, RZ, 0x1f, R78 ;  /* 0x0000001fff4f7819 */ /* 0x000fe4000001144e */
[----:B----4-:R-:W-:Y:S01]  /*1b120*/  IADD3 R82, P3, R78, R30, RZ ;  /* 0x0000001e4e527210 */ /* 0x010fe20007f7e0ff */
[----:B------:R-:W-:-:S02]  /*1b130*/  IMAD.X R87, R80, 0x1, R29, P2 ;  /* 0x0000000150577824 */ /* 0x000fc400010e061d */
[----:B------:R-:W-:Y:S02]  /*1b140*/  IMAD.X R85, R80, 0x1, R69, P4 ;  /* 0x0000000150557824 */ /* 0x000fe400020e0645 */
[----:B------:R-:W-:Y:S01]  /*1b150*/  IMAD.X R83, R79, 0x1, R20, P3 ;  /* 0x000000014f537824 */ /* 0x000fe200018e0614 */
[----:B------:R0:W-:Y:S01]  /*1b160*/  STL.64 [R1+0xad8], R86 ;  /* 0x000ad85601007387 */ /* 0x0001e20000100a00 */
[C---:B------:R-:W-:Y:S01]  /*1b170*/  VIADD R77, R78.reuse, UR7 ;  /* 0x000000074e4d7c36 */ /* 0x040fe20008000000 */
[----:B------:R-:W-:Y:S02]  /*1b180*/  ULDC UR7, c[0x0][0x248] ;  /* 0x0000920000077ab9 */ /* 0x000fe40000000800 */
        /* <DEDUP_REMOVED lines=15> */
[----:B------:R0:W-:Y:S01]  /*1b280*/  STL.64 [R1+0xaa8], R80 ;  /* 0x000aa85001007387 */ /* 0x0001e20000100a00 */
[C---:B------:R-:W-:Y:S01]  /*1b290*/  VIADD R76, R77.reuse, UR5 ;  /* 0x000000054d4c7c36 */ /* 0x040fe20008000000 */
[----:B------:R-:W-:Y:S01]  /*1b2a0*/  ULDC UR5, c[0x0][0x248] ;  /* 0x0000920000057ab9 */ /* 0x000fe20000000800 */
[C---:B-1----:R-:W-:Y:S01]  /*1b2b0*/  IADD3 R82, P3, R77.reuse, R28, RZ ;  /* 0x0000001c4d527210 */ /* 0x042fe20007f7e0ff */
[----:B------:R-:W-:Y:S01]  /*1b2c0*/  IMAD.X R85, R78, 0x1, R21, P4 ;  /* 0x000000014e557824 */ /* 0x000fe200020e0615 */
        /* <DEDUP_REMOVED lines=11> */
[C---:B----4-:R-:W-:Y:S01]  /*1b380*/  IADD3 R80, P2, R76.reuse, R28, RZ ;  /* 0x0000001c4c507210 */ /* 0x050fe20007f5e0ff */
[C---:B------:R-:W-:Y:S02]  /*1b390*/  IMAD.X R83, R77.reuse, 0x1, R21, P3 ;  /* 0x000000014d537824 */ /* 0x040fe400018e0615 */
[----:B------:R-:W-:Y:S01]  /*1b3a0*/  VIADD R75, R76, UR5 ;  /* 0x000000054c4b7c36 */ /* 0x000fe20008000000 */
[----:B------:R-:W-:Y:S01]  /*1b3b0*/  STL.64 [R1+0xa88], R84 ;  /* 0x000a885401007387 */ /* 0x000fe20000100a00 */
[C---:B------:R-:W-:Y:S01]  /*1b3c0*/  IMAD.X R81, R77.reuse, 0x1, R29, P2 ;  /* 0x000000014d517824 */ /* 0x040fe200010e061d */
[----:B------:R-:W-:Y:S01]  /*1b3d0*/  ULDC UR5, c[0x0][0x248] ;  /* 0x0000920000057ab9 */ /* 0x000fe20000000800 */
        /* <DEDUP_REMOVED lines=18> */
[C---:B-1----:R-:W-:Y:S01]  /*1b500*/  IADD3 R80, P2, R71.reuse, R30, RZ ;  /* 0x0000001e47507210 */ /* 0x042fe20007f5e0ff */
[----:B------:R-:W-:Y:S01]  /*1b510*/  IMAD.X R83, R76, 0x1, R69, P3 ;  /* 0x000000014c537824 */ /* 0x000fe200018e0645 */
[----:B----4-:R-:W-:-:S03]  /*1b520*/  IADD3 R78, P4, R71, R74, RZ ;  /* 0x0000004a474e7210 */ /* 0x010fc60007f9e0ff */
[----:B------:R-:W-:Y:S01]  /*1b530*/  IMAD.X R81, R75, 0x1, R20, P2 ;  /* 0x000000014b517824 */ /* 0x000fe200010e0614 */
[----:B------:R0:W-:Y:S01]  /*1b540*/  STL.64 [R1+0xa50], R82 ;  /* 0x000a505201007387 */ /* 0x0001e20000100a00 */
[----:B------:R-:W-:Y:S01]  /*1b550*/  VIADD R47, R71, UR7 ;  /* 0x00000007472f7c36 */ /* 0x000fe20008000000 */
        /* <DEDUP_REMOVED lines=32> */
[C---:B----4-:R-:W-:Y:S01]  /*1b760*/  IADD3 R76, P3, R46.reuse, R24, RZ ;  /* 0x000000182e4c7210 */ /* 0x050fe20007f7e0ff */
[----:B------:R-:W-:Y:S02]  /*1b770*/  VIADD R45, R46, UR5 ;  /* 0x000000052e2d7c36 */ /* 0x000fe40008000000 */
[C---:B------:R-:W-:Y:S01]  /*1b780*/  IMAD.X R79, R47.reuse, 0x1, R29, P4 ;  /* 0x000000012f4f7824 */ /* 0x040fe200020e061d */
[----:B------:R0:W-:Y:S01]  /*1b790*/  STL.64 [R1+0xa00], R80 ;  /* 0x000a005001007387 */ /* 0x0001e20000100a00 */
[----:B------:R-:W-:Y:S01]  /*1b7a0*/  IMAD.X R77, R47, 0x1, R69, P3 ;  /* 0x000000012f4d7824 */ /* 0x000fe200018e0645 */
[----:B------:R-:W-:Y:S01]  /*1b7b0*/  SHF.R.S32.HI R46, RZ, 0x1f, R45 ;  /* 0x0000001fff2e7819 */ /* 0x000fe2000001142d */
[----:B------:R-:W-:Y:S01]  /*1b7c0*/  ULDC UR5, c[0x0][0x248] ;  /* 0x0000920000057ab9 */ /* 0x000fe20000000800 */
[----:B------:R1:W-:Y:S04]  /*1b7d0*/  STL.64 [R1+0x9f8], R78 ;  /* 0x0009f84e01007387 */ /* 0x0003e80000100a00 */
[----:B------:R4:W-:Y:S01]  /*1b7e0*/  STL.64 [R1+0x9f0], R76 ;  /* 0x0009f04c01007387 */ /* 0x0009e20000100a00 */
[----:B0-----:R-:W-:-:S02]  /*1b7f0*/  IADD3 R80, P2, R45, R30, RZ ;  /* 0x0000001e2d507210 */ /* 0x001fc40007f5e0ff */
[----:B-1----:R-:W-:-:S03]  /*1b800*/  IADD3 R78, P4, R45, R74, RZ ;  /* 0x0000004a2d4e7210 */ /* 0x002fc60007f9e0ff */
[C---:B------:R-:W-:Y:S01]  /*1b810*/  IMAD.X R81, R46.reuse, 0x1, R20, P2 ;  /* 0x000000012e517824 */ /* 0x040fe200010e0614 */
[C---:B----4-:R-:W-:Y:S01]  /*1b820*/  IADD3 R76, P3, R45.reuse, R28, RZ ;  /* 0x0000001c2d4c7210 */ /* 0x050fe20007f7e0ff */
[C---:B------:R-:W-:Y:S02]  /*1b830*/  IMAD.X R79, R46.reuse, 0x1, R21, P4 ;  /* 0x000000012e4f7824 */ /* 0x040fe400020e0615 */
[C---:B------:R-:W-:Y:S01]  /*1b840*/  VIADD R44, R45.reuse, UR9 ;  /* 0x000000092d2c7c36 */ /* 0x040fe20008000000 */
[----:B------:R0:W-:Y:S01]  /*1b850*/  STL.64 [R1+0x9e8], R80 ;  /* 0x0009e85001007387 */ /* 0x0001e20000100a00 */
[----:B------:R-:W-:Y:S01]  /*1b860*/  IMAD.X R77, R46, 0x1, R29, P3 ;  /* 0x000000012e4d7824 */ /* 0x000fe200018e061d */
[----:B------:R-:W-:Y:S02]  /*1b870*/  ULDC UR9, c[0x0][0x248] ;  /* 0x0000920000097ab9 */ /* 0x000fe40000000800 */
[----:B------:R1:W-:Y:S04]  /*1b880*/  STL.64 [R1+0x9e0], R78 ;  /* 0x0009e04e01007387 */ /* 0x0003e80000100a00 */
[----:B------:R4:W-:Y:S01]  /*1b890*/  STL.64 [R1+0x9c8], R76 ;  /* 0x0009c84c01007387 */ /* 0x0009e20000100a00 */
[----:B0-----:R-:W-:-:S02]  /*1b8a0*/  IADD3 R80, P2, R45, R24, RZ ;  /* 0x000000182d507210 */ /* 0x001fc40007f5e0ff */
[----:B------:R-:W-:Y:S02]  /*1b8b0*/  SHF.R.S32.HI R45, RZ, 0x1f, R44 ;  /* 0x0000001fff2d7819 */ /* 0x000fe4000001142c */
        /* <DEDUP_REMOVED lines=11> */
[----:B-1----:R-:W-:Y:S02]  /*1b970*/  IADD3 R78, P4, R44, R24, RZ ;  /* 0x000000182c4e7210 */ /* 0x002fe40007f9e0ff */
[----:B------:R-:W-:Y:S02]  /*1b980*/  SHF.R.S32.HI R44, RZ, 0x1f, R43 ;  /* 0x0000001fff2c7819 */ /* 0x000fe4000001142b */
[----:B----4-:R-:W-:Y:S01]  /*1b990*/  IADD3 R76, P3, R43, R30, RZ ;  /* 0x0000001e2b4c7210 */ /* 0x010fe20007f7e0ff */
[----:B------:R-:W-:Y:S01]  /*1b9a0*/  IMAD.X R81, R45, 0x1, R29, P2 ;  /* 0x000000012d517824 */ /* 0x000fe200010e061d */
        /* <DEDUP_REMOVED lines=11> */
[----:B-1----:R-:W-:-:S03]  /*1ba60*/  IADD3 R76, P3, R43, R24, RZ ;  /* 0x000000182b4c7210 */ /* 0x002fc60007f7e0ff */
[----:B------:R-:W-:Y:S01]  /*1ba70*/  IMAD.X R79, R44, 0x1, R29, P4 ;  /* 0x000000012c4f7824 */ /* 0x000fe200020e061d */
[----:B------:R-:W-:Y:S02]  /*1ba80*/  SHF.R.S32.HI R43, RZ, 0x1f, R42 ;  /* 0x0000001fff2b7819 */ /* 0x000fe4000001142a */
[----:B----4-:R-:W-:Y:S01]  /*1ba90*/  IADD3 R46, P2, R42, R30, RZ ;  /* 0x0000001e2a2e7210 */ /* 0x010fe20007f5e0ff */
[----:B------:R-:W-:Y:S01]  /*1baa0*/  IMAD.X R77, R44, 0x1, R69, P3 ;  /* 0x000000012c4d7824 */ /* 0x000fe200018e0645 */
[----:B------:R0:W-:Y:S03]  /*1bab0*/  STL.64 [R1+0x1b8], R78 ;  /* 0x0001b84e01007387 */ /* 0x0001e60000100a00 */
[----:B------:R-:W-:Y:S01]  /*1bac0*/  IMAD.X R47, R43, 0x1, R20, P2 ;  /* 0x000000012b2f7824 */ /* 0x000fe200010e0614 */
[----:B------:R1:W-:Y:S01]  /*1bad0*/  STL.64 [R1+0x1b0], R76 ;  /* 0x0001b04c01007387 */ /* 0x0003e20000100a00 */
[----:B------:R-:W-:Y:S01]  /*1bae0*/  VIADD R41, R42, UR12 ;  /* 0x0000000c2a297c36 */ /* 0x000fe20008000000 */
[----:B------:R-:W-:-:S02]  /*1baf0*/  ULDC UR12, c[0x0][0x248] ;  /* 0x00009200000c7ab9 */ /* 0x000fc40000000800 */
[----:B------:R4:W-:Y:S01]  /*1bb00*/  STL.64 [R1+0x1a8], R46 ;  /* 0x0001a82e01007387 */ /* 0x0009e20000100a00 */
[C---:B0-----:R-:W-:Y:S02]  /*1bb10*/  IADD3 R78, P4, R42.reuse, R74, RZ ;  /* 0x0000004a2a4e7210 */ /* 0x041fe40007f9e0ff */
[----:B-1----:R-:W-:-:S03]  /*1bb20*/  IADD3 R76, P3, R42, R28, RZ ;  /* 0x0000001c2a4c7210 */ /* 0x002fc60007f7e0ff */
[----:B------:R-:W-:Y:S01]  /*1bb30*/  IMAD.X R79, R43, 0x1, R21, P4 ;  /* 0x000000012b4f7824 */ /* 0x000fe200020e0615 */
[----:B------:R-:W-:Y:S02]  /*1bb40*/  IADD3 R44, P4, R41, R30, RZ ;  /* 0x0000001e292c7210 */ /* 0x000fe40007f9e0ff */
[----:B----4-:R-:W-:Y:S01]  /*1bb50*/  IADD3 R46, P2, R42, R24, RZ ;  /* 0x000000182a2e7210 */ /* 0x010fe20007f5e0ff */
[----:B------:R-:W-:Y:S01]  /*1bb60*/  IMAD.X R77, R43, 0x1, R29, P3 ;  /* 0x000000012b4d7824 */ /* 0x000fe200018e061d */
[----:B------:R-:W-:-:S03]  /*1bb70*/  SHF.R.S32.HI R42, RZ, 0x1f, R41 ;  /* 0x0000001fff2a7819 */ /* 0x000fc60000011429 */
[----:B------:R-:W-:Y:S01]  /*1bb80*/  IMAD.X R47, R43, 0x1, R69, P2 ;  /* 0x000000012b2f7824 */ /* 0x000fe200010e0645 */
[----:B------:R0:W-:Y:S01]  /*1bb90*/  STL.64 [R1+0x198], R76 ;  /* 0x0001984c01007387 */ /* 0x0001e20000100a00 */
[----:B------:R-:W-:-:S03]  /*1bba0*/  IMAD.X R45, R42, 0x1, R20, P4 ;  /* 0x000000012a2d7824 */ /* 0x000fc600020e0614 */
[----:B------:R-:W-:Y:S04]  /*1bbb0*/  STL.64 [R1+0x1a0], R78 ;  /* 0x0001a04e01007387 */ /* 0x000fe80000100a00 */
[----:B------:R1:W-:Y:S01]  /*1bbc0*/  STL.64 [R1+0x9a0], R46 ;  /* 0x0009a02e01007387 */ /* 0x0003e20000100a00 */
[----:B0-----:R-:W-:-:S03]  /*1bbd0*/  IADD3 R76, P3, R41, R74, RZ ;  /* 0x0000004a294c7210 */ /* 0x001fc60007f7e0ff */
[----:B------:R0:W-:Y:S01]  /*1bbe0*/  STL.64 [R1+0x998], R44 ;  /* 0x0009982c01007387 */ /* 0x0001e20000100a00 */
[C---:B------:R-:W-:Y:S01]  /*1bbf0*/  VIADD R40, R41.reuse, UR13 ;  /* 0x0000000d29287c36 */ /* 0x040fe20008000000 */
[----:B------:R-:W-:Y:S01]  /*1bc00*/  ULDC UR13, c[0x0][0x248] ;  /* 0x00009200000d7ab9 */ /* 0x000fe20000000800 */
        /* <DEDUP_REMOVED lines=154> */
[C---:B------:R-:W-:Y:S01]  /*1c5b0*/  IMAD.X R39, R32.reuse, 0x1, R29, P4 ;  /* 0x0000000120277824 */ /* 0x040fe200020e061d */
        /* <DEDUP_REMOVED lines=64> */
[C---:B------:R-:W-:Y:S02]  /*1c9c0*/  IMAD.X R33, R22.reuse, 0x1, R20, P4 ;  /* 0x0000000116217824 */ /* 0x040fe400020e0614 */
[----:B------:R-:W-:Y:S01]  /*1c9d0*/  IMAD.X R27, R22, 0x1, R21, P3 ;  /* 0x00000001161b7824 */ /* 0x000fe200018e0615 */
[----:B------:R0:W-:Y:S01]  /*1c9e0*/  STL.64 [R1+0x5a0], R34 ;  /* 0x0005a02201007387 */ /* 0x0001e20000100a00 */
[----:B------:R-:W-:-:S03]  /*1c9f0*/  VIADD R8, R23, UR8 ;  /* 0x0000000817087c36 */ /* 0x000fc60008000000 */
[----:B------:R-:W-:Y:S04]  /*1ca00*/  STL.64 [R1+0x5a8], R36 ;  /* 0x0005a82401007387 */ /* 0x000fe80000100a00 */
[----:B------:R1:W-:Y:S01]  /*1ca10*/  STL.64 [R1+0x598], R32 ;  /* 0x0005982001007387 */ /* 0x0003e20000100a00 */
[----:B0-----:R-:W-:-:S03]  /*1ca20*/  IADD3 R34, P2, R23, R28, RZ ;  /* 0x0000001c17227210 */ /* 0x001fc60007f5e0ff */
[----:B------:R0:W-:Y:S01]  /*1ca30*/  STL.64 [R1+0x590], R26 ;  /* 0x0005901a01007387 */ /* 0x0001e20000100a00 */
[----:B-1----:R-:W-:Y:S02]  /*1ca40*/  IADD3 R32, P4, R23, R24, RZ ;  /* 0x0000001817207210 */ /* 0x002fe40007f9e0ff */
[----:B------:R-:W-:Y:S02]  /*1ca50*/  SHF.R.S32.HI R23, RZ, 0x1f, R8 ;  /* 0x0000001fff177819 */ /* 0x000fe40000011408 */
[----:B0-----:R-:W-:Y:S01]  /*1ca60*/  IADD3 R26, P3, R8, R30, RZ ;  /* 0x0000001e081a7210 */ /* 0x001fe20007f7e0ff */
        /* <DEDUP_REMOVED lines=15> */
[----:B------:R-:W-:Y:S01]  /*1cb60*/  IMAD.MOV.U32 R104, RZ, RZ, R105 ;  /* 0x000000ffff687224 */ /* 0x000fe200078e0069 */
[----:B------:R1:W-:Y:S01]  /*1cb70*/  STL.64 [R1+0x510], R32 ;  /* 0x0005102001007387 */ /* 0x0003e20000100a00 */
[----:B------:R-:W-:Y:S01]  /*1cb80*/  IMAD.MOV.U32 R99, RZ, RZ, R208 ;  /* 0x000000ffff637224 */ /* 0x000fe200078e00d0 */
[----:B------:R-:W-:-:S02]  /*1cb90*/  ULDC.64 UR8, c[0x0][0x228] ;  /* 0x00008a0000087ab9 */ /* 0x000fc40000000a00 */
[----:B------:R4:W-:Y:S01]  /*1cba0*/  STL.64 [R1+0x258], R26 ;  /* 0x0002581a01007387 */ /* 0x0009e20000100a00 */
[C---:B0-----:R-:W-:Y:S02]  /*1cbb0*/  IADD3 R34, P2, R9.reuse, R30, RZ ;  /* 0x0000001e09227210 */ /* 0x041fe40007f5e0ff */
[----:B-1----:R-:W-:-:S03]  /*1cbc0*/  IADD3 R32, P4, R9, R74, RZ ;  /* 0x0000004a09207210 */ /* 0x002fc60007f9e0ff */
[C---:B------:R-:W-:Y:S01]  /*1cbd0*/  IMAD.X R35, R22.reuse, 0x1, R20, P2 ;  /* 0x0000000116237824 */ /* 0x040fe200010e0614 */
[C---:B----4-:R-:W-:Y:S01]  /*1cbe0*/  IADD3 R26, P3, R9.reuse, R28, RZ ;  /* 0x0000001c091a7210 */ /* 0x050fe20007f7e0ff */
[C---:B------:R-:W-:Y:S02]  /*1cbf0*/  IMAD.X R33, R22.reuse, 0x1, R21, P4 ;  /* 0x0000000116217824 */ /* 0x040fe400020e0615 */
[----:B------:R-:W-:Y:S01]  /*1cc00*/  VIADD R8, R9, UR5 ;  /* 0x0000000509087c36 */ /* 0x000fe20008000000 */
[----:B------:R0:W-:Y:S01]  /*1cc10*/  STL.64 [R1+0x230], R34 ;  /* 0x0002302201007387 */ /* 0x0001e20000100a00 */
[----:B------:R-:W-:Y:S01]  /*1cc20*/  IMAD.X R27, R22, 0x1, R29, P3 ;  /* 0x00000001161b7824 */ /* 0x000fe200018e061d */
[----:B------:R-:W-:Y:S02]  /*1cc30*/  ULDC UR5, c[0x0][0x22c] ;  /* 0x00008b0000057ab9 */ /* 0x000fe40000000800 */
[----:B------:R1:W-:Y:S01]  /*1cc40*/  STL.64 [R1+0x210], R32 ;  /* 0x0002102001007387 */ /* 0x0003e20000100a00 */
[----:B------:R-:W-:-:S03]  /*1cc50*/  SHF.R.S32.HI R23, RZ, 0x1f, R8 ;  /* 0x0000001fff177819 */ /* 0x000fc60000011408 */
[----:B------:R4:W-:Y:S01]  /*1cc60*/  STL.64 [R1+0x208], R26 ;  /* 0x0002081a01007387 */ /* 0x0009e20000100a00 */
[----:B0-----:R-:W-:Y:S02]  /*1cc70*/  IADD3 R34, P2, R9, R24, RZ ;  /* 0x0000001809227210 */ /* 0x001fe40007f5e0ff */
[----:B-1----:R-:W-:-:S03]  /*1cc80*/  IADD3 R32, P4, R8, R30, RZ ;  /* 0x0000001e08207210 */ /* 0x002fc60007f9e0ff */
[----:B------:R-:W-:Y:S01]  /*1cc90*/  IMAD.X R35, R22, 0x1, R69, P2 ;  /* 0x0000000116237824 */ /* 0x000fe200010e0645 */
        /* <DEDUP_REMOVED lines=9> */
[C---:B0-----:R-:W-:Y:S02]  /*1cd30*/  IADD3 R34, P2, R8.reuse, R28, RZ ;  /* 0x0000001c08227210 */ /* 0x041fe40007f5e0ff */
[----:B-1----:R-:W-:-:S03]  /*1cd40*/  IADD3 R32, P4, R8, R24, RZ ;  /* 0x0000001808207210 */ /* 0x002fc60007f9e0ff */
[----:B------:R-:W-:Y:S01]  /*1cd50*/  IMAD.X R35, R23, 0x1, R29, P2 ;  /* 0x0000000117237824 */ /* 0x000fe200010e061d */
[----:B----4-:R-:W-:Y:S01]  /*1cd60*/  IADD3 R26, P3, R9, R30, RZ ;  /* 0x0000001e091a7210 */ /* 0x010fe20007f7e0ff */
[----:B------:R-:W-:-:S03]  /*1cd70*/  IMAD.X R33, R23, 0x1, R69, P4 ;  /* 0x0000000117217824 */ /* 0x000fc600020e0645 */
[----:B------:R0:W-:Y:S01]  /*1cd80*/  STL.64 [R1+0x1e8], R34 ;  /* 0x0001e82201007387 */ /* 0x0001e20000100a00 */
[----:B------:R-:W-:-:S03]  /*1cd90*/  IMAD.X R27, R22, 0x1, R20, P3 ;  /* 0x00000001161b7824 */ /* 0x000fc600018e0614 */
[----:B------:R1:W-:Y:S04]  /*1cda0*/  STL.64 [R1+0x530], R32 ;  /* 0x0005302001007387 */ /* 0x0003e80000100a00 */
[----:B------:R4:W-:Y:S01]  /*1cdb0*/  STL.64 [R1+0x528], R26 ;  /* 0x0005281a01007387 */ /* 0x0009e20000100a00 */
[C---:B0-----:R-:W-:Y:S02]  /*1cdc0*/  IADD3 R34, P2, R9.reuse, R74, RZ ;  /* 0x0000004a09227210 */ /* 0x041fe40007f5e0ff */
        /* <DEDUP_REMOVED lines=11> */
[----:B------:R-:W-:-:S02]  /*1ce80*/  ULDC UR11, c[0x0][0x228] ;  /* 0x00008a00000b7ab9 */ /* 0x000fc40000000800 */
[----:B------:R4:W-:Y:S01]  /*1ce90*/  STL.64 [R1+0x4e8], R26 ;  /* 0x0004e81a01007387 */ /* 0x0009e20000100a00 */
[C---:B0-----:R-:W-:Y:S02]  /*1cea0*/  IADD3 R34, P2, R8.reuse, R30, RZ ;  /* 0x0000001e08227210 */ /* 0x041fe40007f5e0ff */
[----:B-1----:R-:W-:-:S03]  /*1ceb0*/  IADD3 R32, P4, R8, R74, RZ ;  /* 0x0000004a08207210 */ /* 0x002fc60007f9e0ff */
[C---:B------:R-:W-:Y:S01]  /*1cec0*/  IMAD.X R35, R23.reuse, 0x1, R20, P2 ;  /* 0x0000000117237824 */ /* 0x040fe200010e0614 */
[C---:B----4-:R-:W-:Y:S01]  /*1ced0*/  IADD3 R26, P3, R8.reuse, R28, RZ ;  /* 0x0000001c081a7210 */ /* 0x050fe20007f7e0ff */
[C---:B------:R-:W-:Y:S02]  /*1cee0*/  IMAD.X R33, R23.reuse, 0x1, R21, P4 ;  /* 0x0000000117217824 */ /* 0x040fe400020e0615 */
[C---:B------:R-:W-:Y:S02]  /*1cef0*/  VIADD R9, R8.reuse, UR12 ;  /* 0x0000000c08097c36 */ /* 0x040fe40008000000 */
[----:B------:R-:W-:Y:S01]  /*1cf00*/  IMAD.X R27, R23, 0x1, R29, P3 ;  /* 0x00000001171b7824 */ /* 0x000fe200018e061d */
[----:B------:R0:W-:Y:S02]  /*1cf10*/  STL.64 [R1+0x4e0], R34 ;  /* 0x0004e02201007387 */ /* 0x0001e40000100a00 */
[----:B------:R-:W-:Y:S02]  /*1cf20*/  SHF.R.S32.HI R22, RZ, 0x1f, R9 ;  /* 0x0000001fff167819 */ /* 0x000fe40000011409 */
[----:B------:R1:W-:Y:S04]  /*1cf30*/  STL.64 [R1+0x4d8], R32 ;  /* 0x0004d82001007387 */ /* 0x0003e80000100a00 */
[----:B------:R4:W-:Y:S01]  /*1cf40*/  STL.64 [R1+0x4b8], R26 ;  /* 0x0004b81a01007387 */ /* 0x0009e20000100a00 */
[----:B0-----:R-:W-:-:S02]  /*1cf50*/  IADD3 R34, P2, R8, R24, RZ ;  /* 0x0000001808227210 */ /* 0x001fc40007f5e0ff */
[----:B-1----:R-:W-:-:S03]  /*1cf60*/  IADD3 R32, P4, R9, R30, RZ ;  /* 0x0000001e09207210 */ /* 0x002fc60007f9e0ff */
[----:B------:R-:W-:Y:S01]  /*1cf70*/  IMAD.X R35, R23, 0x1, R69, P2 ;  /* 0x0000000117237824 */ /* 0x000fe200010e0645 */
[C---:B----4-:R-:W-:Y:S01]  /*1cf80*/  IADD3 R26, P3, R9.reuse, R74, RZ ;  /* 0x0000004a091a7210 */ /* 0x050fe20007f7e0ff */
[C---:B------:R-:W-:Y:S02]  /*1cf90*/  IMAD.X R33, R22.reuse, 0x1, R20, P4 ;  /* 0x0000000116217824 */ /* 0x040fe400020e0614 */
[----:B------:R-:W-:Y:S01]  /*1cfa0*/  VIADD R8, R9, UR45 ;  /* 0x0000002d09087c36 */ /* 0x000fe20008000000 */
[----:B------:R0:W-:Y:S01]  /*1cfb0*/  STL.64 [R1+0x4c0], R34 ;  /* 0x0004c02201007387 */ /* 0x0001e20000100a00 */
[C---:B------:R-:W-:Y:S01]  /*1cfc0*/  IMAD.X R27, R22.reuse, 0x1, R21, P3 ;  /* 0x00000001161b7824 */ /* 0x040fe200018e0615 */
[----:B------:R-:W-:Y:S01]  /*1cfd0*/  LOP3.LUT R139, R139, 0xffff, RZ, 0xc0, !PT ;  /* 0x0000ffff8b8b7812 */ /* 0x000fe200078ec0ff */
[----:B------:R-:W-:Y:S01]  /*1cfe0*/  IMAD.MOV.U32 R106, RZ, RZ, R110 ;  /* 0x000000ffff6a7224 */ /* 0x000fe200078e006e */
[----:B------:R1:W-:Y:S01]  /*1cff0*/  STL.64 [R1+0x4d0], R32 ;  /* 0x0004d02001007387 */ /* 0x0003e20000100a00 */
[----:B------:R-:W-:Y:S01]  /*1d000*/  SHF.R.S32.HI R23, RZ, 0x1f, R8 ;  /* 0x0000001fff177819 */ /* 0x000fe20000011408 */
[----:B------:R-:W-:Y:S01]  /*1d010*/  IMAD.MOV.U32 R102, RZ, RZ, R105 ;  /* 0x000000ffff667224 */ /* 0x000fe200078e0069 */
[----:B------:R-:W-:Y:S01]  /*1d020*/  LOP3.LUT R127, R127, 0xffff, RZ, 0xc0, !PT ;  /* 0x0000ffff7f7f7812 */ /* 0x000fe200078ec0ff */
[----:B------:R4:W-:Y:S01]  /*1d030*/  STL.64 [R1+0x508], R26 ;  /* 0x0005081a01007387 */ /* 0x0009e20000100a00 */
[----:B------:R-:W-:Y:S01]  /*1d040*/  IMAD.MOV.U32 R97, RZ, RZ, R204 ;  /* 0x000000ffff617224 */ /* 0x000fe200078e00cc */
[----:B------:R-:W-:Y:S01]  /*1d050*/  LOP3.LUT R143, R143, 0xffff, RZ, 0xc0, !PT ;  /* 0x0000ffff8f8f7812 */ /* 0x000fe200078ec0ff */
[----:B------:R-:W-:Y:S01]  /*1d060*/  IMAD.MOV.U32 R116, RZ, RZ, R207 ;  /* 0x000000ffff747224 */ /* 0x000fe200078e00cf */
[----:B0-----:R-:W-:Y:S01]  /*1d070*/  IADD3 R34, P2, R9, R28, RZ ;  /* 0x0000001c09227210 */ /* 0x001fe20007f5e0ff */
[----:B------:R-:W-:Y:S01]  /*1d080*/  IMAD.MOV.U32 R100, RZ, RZ, R107 ;  /* 0x000000ffff647224 */ /* 0x000fe200078e006b */
[----:B------:R-:W-:Y:S01]  /*1d090*/  PRMT R163, R163, 0x3340, R0 ;  /* 0x00003340a3a37816 */ /* 0x000fe20000000000 */
[----:B------:R-:W-:Y:S01]  /*1d0a0*/  IMAD.MOV.U32 R98, RZ, RZ, R122 ;  /* 0x000000ffff627224 */ /* 0x000fe200078e007a */
[----:B-1----:R-:W-:Y:S01]  /*1d0b0*/  IADD3 R32, P4, R9, R24, RZ ;  /* 0x0000001809207210 */ /* 0x002fe20007f9e0ff */
[----:B------:R-:W-:Y:S01]  /*1d0c0*/  IMAD.X R35, R22, 0x1, R29, P2 ;  /* 0x0000000116237824 */ /* 0x000fe200010e061d */
[----:B------:R-:W-:Y:S01]  /*1d0d0*/  PRMT R157, R157, 0x3340, R0 ;  /* 0x000033409d9d7816 */ /* 0x000fe20000000000 */
[----:B------:R-:W-:Y:S01]  /*1d0e0*/  ULDC UR45, c[0x0][0x228] ;  /* 0x00008a00002d7ab9 */ /* 0x000fe20000000800 */
[----:B----4-:R-:W-:Y:S01]  /*1d0f0*/  IADD3 R26, P3, R8, R30, RZ ;  /* 0x0000001e081a7210 */ /* 0x010fe20007f7e0ff */
[----:B------:R-:W-:Y:S01]  /*1d100*/  IMAD.X R33, R22, 0x1, R69, P4 ;  /* 0x0000000116217824 */ /* 0x000fe200020e0645 */
[----:B------:R0:W-:Y:S03]  /*1d110*/  STL.64 [R1+0x500], R34 ;  /* 0x0005002201007387 */ /* 0x0001e60000100a00 */
[----:B------:R-:W-:Y:S01]  /*1d120*/  IMAD.X R27, R23, 0x1, R20, P3 ;  /* 0x00000001171b7824 */ /* 0x000fe200018e0614 */
        /* <DEDUP_REMOVED lines=13> */
[----:B------:R-:W-:-:S02]  /*1d200*/  IMAD.MOV.U32 R101, RZ, RZ, R106 ;  /* 0x000000ffff657224 */ /* 0x000fc400078e006a */
[----:B------:R-:W-:Y:S01]  /*1d210*/  IMAD.MOV.U32 R105, RZ, RZ, R209 ;  /* 0x000000ffff697224 */ /* 0x000fe200078e00d1 */
[----:B------:R4:W-:Y:S01]  /*1d220*/  STL.64 [R1+0x538], R26 ;  /* 0x0005381a01007387 */ /* 0x0009e20000100a00 */
[----:B------:R-:W-:Y:S01]  /*1d230*/  IMAD.MOV.U32 R122, RZ, RZ, R205 ;  /* 0x000000ffff7a7224 */ /* 0x000fe200078e00cd */
[----:B------:R-:W-:Y:S01]  /*1d240*/  PRMT R140, R140, 0x3340, R0 ;  /* 0x000033408c8c7816 */ /* 0x000fe20000000000 */
[----:B------:R-:W-:Y:S01]  /*1d250*/  IMAD.MOV.U32 R107, RZ, RZ, R203 ;  /* 0x000000ffff6b7224 */ /* 0x000fe200078e00cb */
[C---:B0-----:R-:W-:Y:S01]  /*1d260*/  IADD3 R34, P2, R9.reuse, R30, RZ ;  /* 0x0000001e09227210 */ /* 0x041fe20007f5e0ff */
[----:B------:R-:W-:Y:S01]  /*1d270*/  ULDC UR44, c[0x0][0x228] ;  /* 0x00008a00002c7ab9 */ /* 0x000fe20000000800 */
[----:B-1----:R-:W-:-:S03]  /*1d280*/  IADD3 R32, P4, R9, R74, RZ ;  /* 0x0000004a09207210 */ /* 0x002fc60007f9e0ff */
[C---:B------:R-:W-:Y:S01]  /*1d290*/  IMAD.X R35, R22.reuse, 0x1, R20, P2 ;  /* 0x0000000116237824 */ /* 0x040fe200010e0614 */
[C---:B----4-:R-:W-:Y:S01]  /*1d2a0*/  IADD3 R26, P3, R9.reuse, R28, RZ ;  /* 0x0000001c091a7210 */ /* 0x050fe20007f7e0ff */
[C---:B------:R-:W-:Y:S02]  /*1d2b0*/  IMAD.X R33, R22.reuse, 0x1, R21, P4 ;  /* 0x0000000116217824 */ /* 0x040fe400020e0615 */
[----:B------:R-:W-:Y:S01]  /*1d2c0*/  VIADD R8, R9, UR43 ;  /* 0x0000002b09087c36 */ /* 0x000fe20008000000 */
[----:B------:R0:W-:Y:S01]  /*1d2d0*/  STL.64 [R1+0x570], R34 ;  /* 0x0005702201007387 */ /* 0x0001e20000100a00 */
[----:B------:R-:W-:Y:S01]  /*1d2e0*/  IMAD.X R27, R22, 0x1, R29, P3 ;  /* 0x00000001161b7824 */ /* 0x000fe200018e061d */
[----:B------:R-:W-:Y:S01]  /*1d2f0*/  PRMT R141, R141, 0x3340, R0 ;  /* 0x000033408d8d7816 */ /* 0x000fe20000000000 */
[----:B------:R-:W-:Y:S01]  /*1d300*/  IMAD.MOV.U32 R118, RZ, RZ, R120 ;  /* 0x000000ffff767224 */ /* 0x000fe200078e0078 */
[----:B------:R1:W-:Y:S01]  /*1d310*/  STL.64 [R1+0x588], R32 ;  /* 0x0005882001007387 */ /* 0x0003e20000100a00 */
[----:B------:R-:W-:Y:S01]  /*1d320*/  SHF.R.S32.HI R23, RZ, 0x1f, R8 ;  /* 0x0000001fff177819 */ /* 0x000fe20000011408 */
[----:B------:R-:W-:Y:S01]  /*1d330*/  IMAD.MOV.U32 R106, RZ, RZ, R206 ;  /* 0x000000ffff6a7224 */ /* 0x000fe200078e00ce */
[--C-:B------:R-:W-:Y:S01]  /*1d340*/  PRMT R154, R154, 0x3340, R0.reuse ;  /* 0x000033409a9a7816 */ /* 0x100fe20000000000 */
[----:B------:R4:W-:Y:S01]  /*1d350*/  STL.64 [R1+0x580], R26 ;  /* 0x0005801a01007387 */ /* 0x0009e20000100a00 */
[----:B------:R-:W-:Y:S01]  /*1d360*/  PRMT R119, R119, 0x3340, R0 ;  /* 0x0000334077777816 */ /* 0x000fe20000000000 */
[----:B------:R-:W-:Y:S01]  /*1d370*/  ULDC UR43, c[0x0][0x228] ;  /* 0x00008a00002b7ab9 */ /* 0x000fe20000000800 */
[----:B0-----:R-:W-:-:S02]  /*1d380*/  IADD3 R34, P2, R9, R24, RZ ;  /* 0x0000001809227210 */ /* 0x001fc40007f5e0ff */
[----:B-1----:R-:W-:-:S03]  /*1d390*/  IADD3 R32, P4, R8, R30, RZ ;  /* 0x0000001e08207210 */ /* 0x002fc60007f9e0ff */
[----:B------:R-:W-:Y:S01]  /*1d3a0*/  IMAD.X R35, R22, 0x1, R69, P2 ;  /* 0x0000000116237824 */ /* 0x000fe200010e0645 */
        /* <DEDUP_REMOVED lines=9> */
[----:B------:R-:W-:-:S02]  /*1d440*/  ULDC UR42, c[0x0][0x228] ;  /* 0x00008a00002a7ab9 */ /* 0x000fc40000000800 */
        /* <DEDUP_REMOVED lines=31> */
[----:B------:R-:W-:Y:S01]  /*1d640*/  ULDC UR40, c[0x0][0x228] ;  /* 0x00008a0000287ab9 */ /* 0x000fe20000000800 */
        /* <DEDUP_REMOVED lines=92> */
[----:B------:R-:W-:Y:S01]  /*1dc10*/  LOP3.LUT R0, R0, 0x7fffffff, RZ, 0xc0, !PT ;  /* 0x7fffffff00007812 */ /* 0x000fe200078ec0ff */
        /* <DEDUP_REMOVED lines=57> */
[----:B------:R-:W-:Y:S02]  /*1dfb0*/  ULDC.64 UR28, c[0x0][0x228] ;  /* 0x00008a00001c7ab9 */ /* 0x000fe40000000a00 */
        /* <DEDUP_REMOVED lines=64> */
[----:B------:R-:W-:Y:S01]  /*1e3c0*/  ULDC.64 UR24, c[0x0][0x228] ;  /* 0x00008a0000187ab9 */ /* 0x000fe20000000a00 */
        /* <DEDUP_REMOVED lines=173> */
[----:B------:R-:W-:Y:S02]  /*1eea0*/  SHF.R.S32.HI R22, RZ, 0x1f, R9 ;  /* 0x0000001fff167819 */ /* 0x000fe40000011409 */
[----:B------:R-:W-:Y:S01]  /*1eeb0*/  LOP3.LUT R68, R68, 0xffffdfff, RZ, 0xc0, !PT ;  /* 0xffffdfff44447812 */ /* 0x000fe200078ec0ff */
[----:B------:R1:W-:Y:S01]  /*1eec0*/  STL.64 [R1+0x360], R32 ;  /* 0x0003602001007387 */ /* 0x0003e20000100a00 */
[----:B------:R-:W-:-:S02]  /*1eed0*/  LOP3.LUT R193, R193, 0x7fffffff, RZ, 0xc0, !PT ;  /* 0x7fffffffc1c17812 */ /* 0x000fc400078ec0ff */
[----:B------:R-:W-:Y:S01]  /*1eee0*/  LOP3.LUT R192, R192, 0x7fffffff, RZ, 0xc0, !PT ;  /* 0x7fffffffc0c07812 */ /* 0x000fe200078ec0ff */
[----:B------:R4:W-:Y:S01]  /*1eef0*/  STL.64 [R1+0x358], R26 ;  /* 0x0003581a01007387 */ /* 0x0009e20000100a00 */
[----:B------:R-:W-:Y:S02]  /*1ef00*/  LOP3.LUT R19, R19, 0x7fffffff, RZ, 0xc0, !PT ;  /* 0x7fffffff13137812 */ /* 0x000fe400078ec0ff */
[----:B------:R-:W-:Y:S02]  /*1ef10*/  LOP3.LUT R18, R18, 0x7fffffff, RZ, 0xc0, !PT ;  /* 0x7fffffff12127812 */ /* 0x000fe400078ec0ff */
[----:B--2---:R-:W-:Y:S02]  /*1ef20*/  LOP3.LUT R17, R17, 0xdfffffff, RZ, 0xc0, !PT ;  /* 0xdfffffff11117812 */ /* 0x004fe400078ec0ff */
[----:B------:R-:W-:Y:S02]  /*1ef30*/  LOP3.LUT R16, R16, 0x7fffffff, RZ, 0xc0, !PT ;  /* 0x7fffffff10107812 */ /* 0x000fe400078ec0ff */
[----:B---3--:R-:W-:-:S02]  /*1ef40*/  LOP3.LUT R15, R15, 0x7fffffff, RZ, 0xc0, !PT ;  /* 0x7fffffff0f0f7812 */ /* 0x008fc400078ec0ff */
[----:B------:R-:W-:Y:S02]  /*1ef50*/  LOP3.LUT R14, R14, 0x7fffffff, RZ, 0xc0, !PT ;  /* 0x7fffffff0e0e7812 */ /* 0x000fe400078ec0ff */
[----:B------:R-:W-:Y:S02]  /*1ef60*/  LOP3.LUT R13, R13, 0x7fffffff, RZ, 0xc0, !PT ;  /* 0x7fffffff0d0d7812 */ /* 0x000fe400078ec0ff */
[----:B------:R-:W-:Y:S02]  /*1ef70*/  LOP3.LUT R12, R12, 0xbfffffff, RZ, 0xc0, !PT ;  /* 0xbfffffff0c0c7812 */ /* 0x000fe400078ec0ff */
[----:B------:R-:W-:Y:S01]  /*1ef80*/  LOP3.LUT R70, R70, 0xffffefff, RZ, 0xc0, !PT ;  /* 0xffffefff46467812 */ /* 0x000fe200078ec0ff */
[----:B------:R-:W-:Y:S01]  /*1ef90*/  IMAD.MOV.U32 R96, RZ, RZ, R11 ;  /* 0x000000ffff607224 */ /* 0x000fe200078e000b */
[C---:B0-----:R-:W-:Y:S01]  /*1efa0*/  IADD3 R34, P2, R9.reuse, R30, RZ ;  /* 0x0000001e09227210 */ /* 0x041fe20007f5e0ff */
[----:B------:R-:W-:Y:S01]  /*1efb0*/  ULDC UR48, c[0x0][0x228] ;  /* 0x00008a0000307ab9 */ /* 0x000fe20000000800 */
[----:B-1----:R-:W-:-:S02]  /*1efc0*/  IADD3 R32, P4, R9, R74, RZ ;  /* 0x0000004a09207210 */ /* 0x002fc40007f9e0ff */
[C---:B----4-:R-:W-:Y:S01]  /*1efd0*/  IADD3 R26, P3, R9.reuse, R28, RZ ;  /* 0x0000001c091a7210 */ /* 0x050fe20007f7e0ff */
[C---:B------:R-:W-:Y:S02]  /*1efe0*/  IMAD.X R35, R22.reuse, 0x1, R20, P2 ;  /* 0x0000000116237824 */ /* 0x040fe400010e0614 */
[C---:B------:R-:W-:Y:S02]  /*1eff0*/  IMAD.X R33, R22.reuse, 0x1, R21, P4 ;  /* 0x0000000116217824 */ /* 0x040fe400020e0615 */
[----:B------:R-:W-:Y:S02]  /*1f000*/  VIADD R8, R9, UR47 ;  /* 0x0000002f09087c36 */ /* 0x000fe40008000000 */
[----:B------:R-:W-:Y:S01]  /*1f010*/  IMAD.X R27, R22, 0x1, R29, P3 ;  /* 0x00000001161b7824 */ /* 0x000fe200018e061d */
[----:B------:R0:W-:Y:S01]  /*1f020*/  STL.64 [R1+0x350], R34 ;  /* 0x0003502201007387 */ /* 0x0001e20000100a00 */
[----:B------:R-:W-:Y:S01]  /*1f030*/  LOP3.LUT R10, R10, 0xdfffffff, RZ, 0xc0, !PT ;  /* 0xdfffffff0a0a7812 */ /* 0x000fe200078ec0ff */
[----:B------:R-:W-:-:S02]  /*1f040*/  ULDC UR47, c[0x0][0x228] ;  /* 0x00008a00002f7ab9 */ /* 0x000fc40000000800 */
[----:B------:R1:W-:Y:S04]  /*1f050*/  STL.64 [R1+0x348], R32 ;  /* 0x0003482001007387 */ /* 0x0003e80000100a00 */
[----:B------:R2:W-:Y:S01]  /*1f060*/  STL.64 [R1+0x340], R26 ;  /* 0x0003401a01007387 */ /* 0x0005e20000100a00 */
[----:B0-----:R-:W-:Y:S02]  /*1f070*/  IADD3 R34, P2, R9, R24, RZ ;  /* 0x0000001809227210 */ /* 0x001fe40007f5e0ff */
[----:B------:R-:W-:Y:S02]  /*1f080*/  SHF.R.S32.HI R9, RZ, 0x1f, R8 ;  /* 0x0000001fff097819 */ /* 0x000fe40000011408 */
[----:B-1----:R-:W-:Y:S01]  /*1f090*/  IADD3 R32, P4, R8, R30, RZ ;  /* 0x0000001e08207210 */ /* 0x002fe20007f9e0ff */
[----:B------:R-:W-:Y:S01]  /*1f0a0*/  IMAD.X R35, R22, 0x1, R69, P2 ;  /* 0x0000000116237824 */ /* 0x000fe200010e0645 */
[----:B--2---:R-:W-:-:S03]  /*1f0b0*/  IADD3 R26, P3, R8, R74, RZ ;  /* 0x0000004a081a7210 */ /* 0x004fc60007f7e0ff */
        /* <DEDUP_REMOVED lines=8> */
[----:B-1----:R-:W-:Y:S02]  /*1f140*/  IADD3 R32, P4, R8, R24, RZ ;  /* 0x0000001808207210 */ /* 0x002fe40007f9e0ff */
[----:B------:R-:W-:Y:S02]  /*1f150*/  SHF.R.S32.HI R8, RZ, 0x1f, R23 ;  /* 0x0000001fff087819 */ /* 0x000fe40000011417 */
[----:B--2---:R-:W-:Y:S01]  /*1f160*/  IADD3 R26, P3, R23, R30, RZ ;  /* 0x0000001e171a7210 */ /* 0x004fe20007f7e0ff */
        /* <DEDUP_REMOVED lines=9> */
[C---:B--2---:R-:W-:Y:S01]  /*1f200*/  IADD3 R26, P3, R23.reuse, R24, RZ ;  /* 0x00000018171a7210 */ /* 0x044fe20007f7e0ff */
[C---:B------:R-:W-:Y:S02]  /*1f210*/  IMAD.X R33, R8.reuse, 0x1, R29, P4 ;  /* 0x0000000108217824 */ /* 0x040fe400020e061d */
[----:B------:R-:W-:Y:S01]  /*1f220*/  VIADD R23, R23, UR53 ;  /* 0x0000003517177c36 */ /* 0x000fe20008000000 */
[----:B------:R-:W-:Y:S01]  /*1f230*/  STL.64 [R1+0x308], R34 ;  /* 0x0003082201007387 */ /* 0x000fe20000100a00 */
[----:B------:R-:W-:Y:S01]  /*1f240*/  IMAD.X R27, R8, 0x1, R69, P3 ;  /* 0x00000001081b7824 */ /* 0x000fe200018e0645 */
[----:B------:R-:W-:Y:S02]  /*1f250*/  ULDC UR53, c[0x0][0x228] ;  /* 0x00008a0000357ab9 */ /* 0x000fe40000000800 */
[----:B------:R-:W-:Y:S01]  /*1f260*/  STL.64 [R1+0x300], R32 ;  /* 0x0003002001007387 */ /* 0x000fe20000100a00 */
[----:B------:R-:W-:-:S03]  /*1f270*/  SHF.R.S32.HI R8, RZ, 0x1f, R23 ;  /* 0x0000001fff087819 */ /* 0x000fc60000011417 */
[----:B------:R0:W-:Y:S02]  /*1f280*/  STL.64 [R1+0x2f8], R26 ;  /* 0x0002f81a01007387 */ /* 0x0001e40000100a00 */
[----:B0-----:R-:W-:-:S05]  /*1f290*/  IADD3 R26, P4, R23, R30, RZ ;  /* 0x0000001e171a7210 */ /* 0x001fca0007f9e0ff */
[C---:B------:R-:W-:Y:S01]  /*1f2a0*/  IMAD.X R27, R8.reuse, 0x1, R20, P4 ;  /* 0x00000001081b7824 */ /* 0x040fe200020e0614 */
[C---:B------:R-:W-:Y:S02]  /*1f2b0*/  IADD3 R34, P3, R23.reuse, R74, RZ ;  /* 0x0000004a17227210 */ /* 0x040fe40007f7e0ff */
[C---:B------:R-:W-:Y:S02]  /*1f2c0*/  IADD3 R32, P2, R23.reuse, R28, RZ ;  /* 0x0000001c17207210 */ /* 0x040fe40007f5e0ff */
[----:B------:R0:W-:Y:S01]  /*1f2d0*/  STL.64 [R1+0x2f0], R26 ;  /* 0x0002f01a01007387 */ /* 0x0001e20000100a00 */
[C---:B------:R-:W-:Y:S02]  /*1f2e0*/  IMAD.X R35, R8.reuse, 0x1, R21, P3 ;  /* 0x0000000108237824 */ /* 0x040fe400018e0615 */
[----:B------:R-:W-:Y:S01]  /*1f2f0*/  IMAD.X R33, R8, 0x1, R29, P2 ;  /* 0x0000000108217824 */ /* 0x000fe200010e061d */
[C---:B0-----:R-:W-:Y:S01]  /*1f300*/  IADD3 R26, P4, R23.reuse, R24, RZ ;  /* 0x00000018171a7210 */ /* 0x041fe20007f9e0ff */
[----:B------:R-:W-:Y:S01]  /*1f310*/  VIADD R23, R23, UR52 ;  /* 0x0000003417177c36 */ /* 0x000fe20008000000 */
[----:B------:R-:W-:Y:S01]  /*1f320*/  STL.64 [R1+0x2e8], R34 ;  /* 0x0002e82201007387 */ /* 0x000fe20000100a00 */
[----:B------:R-:W-:Y:S01]  /*1f330*/  LOP3.LUT R72, R72, 0xfffff7ff, RZ, 0xc0, !PT ;  /* 0xfffff7ff48487812 */ /* 0x000fe200078ec0ff */
[----:B------:R-:W-:Y:S01]  /*1f340*/  ULDC UR52, c[0x0][0x228] ;  /* 0x00008a0000347ab9 */ /* 0x000fe20000000800 */
[----:B------:R-:W-:Y:S01]  /*1f350*/  IMAD.X R27, R8, 0x1, R69, P4 ;  /* 0x00000001081b7824 */ /* 0x000fe200020e0645 */
        /* <DEDUP_REMOVED lines=9> */
[C---:B------:R-:W-:Y:S01]  /*1f3f0*/  IMAD.X R33, R8.reuse, 0x1, R29, P2 ;  /* 0x0000000108217824 */ /* 0x040fe200010e061d */
        /* <DEDUP_REMOVED lines=18> */
[----:B------:R0:W-:Y:S01]  /*1f520*/  STL.64 [R1+0x2a8], R34 ;  /* 0x0002a82201007387 */ /* 0x0001e20000100a00 */
[----:B------:R-:W-:-:S02]  /*1f530*/  ULDC UR55, c[0x0][0x228] ;  /* 0x00008a0000377ab9 */ /* 0x000fc40000000800 */
[----:B------:R-:W-:Y:S01]  /*1f540*/  IMAD.X R27, R8, 0x1, R69, P4 ;  /* 0x00000001081b7824 */ /* 0x000fe200020e0645 */
[----:B------:R-:W-:Y:S01]  /*1f550*/  STL.64 [R1+0x2a0], R32 ;  /* 0x0002a02001007387 */ /* 0x000fe20000100a00 */
[----:B------:R-:W-:-:S03]  /*1f560*/  SHF.R.S32.HI R8, RZ, 0x1f, R23 ;  /* 0x0000001fff087819 */ /* 0x000fc60000011417 */
[----:B------:R1:W-:Y:S01]  /*1f570*/  STL.64 [R1+0x298], R26 ;  /* 0x0002981a01007387 */ /* 0x0003e20000100a00 */
[C---:B0-----:R-:W-:Y:S02]  /*1f580*/  IADD3 R34, P3, R23.reuse, R74, RZ ;  /* 0x0000004a17227210 */ /* 0x041fe40007f7e0ff */
[----:B-1----:R-:W-:-:S05]  /*1f590*/  IADD3 R26, P4, R23, R30, RZ ;  /* 0x0000001e171a7210 */ /* 0x002fca0007f9e0ff */
[C---:B------:R-:W-:Y:S01]  /*1f5a0*/  IMAD.X R27, R8.reuse, 0x1, R20, P4 ;  /* 0x00000001081b7824 */ /* 0x040fe200020e0614 */
[----:B------:R-:W-:Y:S01]  /*1f5b0*/  IADD3 R32, P2, R23, R28, RZ ;  /* 0x0000001c17207210 */ /* 0x000fe20007f5e0ff */
[----:B------:R-:W-:-:S03]  /*1f5c0*/  IMAD.X R35, R8, 0x1, R21, P3 ;  /* 0x0000000108237824 */ /* 0x000fc600018e0615 */
[----:B------:R0:W-:Y:S01]  /*1f5d0*/  STL.64 [R1+0x290], R26 ;  /* 0x0002901a01007387 */ /* 0x0001e20000100a00 */
[C---:B------:R-:W-:Y:S01]  /*1f5e0*/  VIADD R22, R23.reuse, UR54 ;  /* 0x0000003617167c36 */ /* 0x040fe20008000000 */
[----:B------:R-:W-:Y:S01]  /*1f5f0*/  ULDC UR54, c[0x0][0x228] ;  /* 0x00008a0000367ab9 */ /* 0x000fe20000000800 */
[----:B------:R-:W-:Y:S01]  /*1f600*/  IMAD.X R33, R8, 0x1, R29, P2 ;  /* 0x0000000108217824 */ /* 0x000fe200010e061d */
[----:B------:R1:W-:Y:S01]  /*1f610*/  STL.64 [R1+0x288], R34 ;  /* 0x0002882201007387 */ /* 0x0003e20000100a00 */
[----:B0-----:R-:W-:-:S03]  /*1f620*/  IADD3 R26, P4, R23, R24, RZ ;  /* 0x00000018171a7210 */ /* 0x001fc60007f9e0ff */
[----:B------:R0:W-:Y:S02]  /*1f630*/  STL.64 [R1+0x280], R32 ;  /* 0x0002802001007387 */ /* 0x0001e40000100a00 */
[----:B------:R-:W-:Y:S01]  /*1f640*/  IMAD.X R27, R8, 0x1, R69, P4 ;  /* 0x00000001081b7824 */ /* 0x000fe200020e0645 */
[----:B------:R-:W-:Y:S02]  /*1f650*/  SHF.R.S32.HI R8, RZ, 0x1f, R22 ;  /* 0x0000001fff087819 */ /* 0x000fe40000011416 */
[C---:B-1----:R-:W-:Y:S01]  /*1f660*/  IADD3 R34, P4, R22.reuse, R30, RZ ;  /* 0x0000001e16227210 */ /* 0x042fe20007f9e0ff */
[C---:B------:R-:W-:Y:S01]  /*1f670*/  VIADD R9, R22.reuse, UR50 ;  /* 0x0000003216097c36 */ /* 0x040fe20008000000 */
[----:B------:R1:W-:Y:S01]  /*1f680*/  STL.64 [R1+0x278], R26 ;  /* 0x0002781a01007387 */ /* 0x0003e20000100a00 */
[----:B------:R-:W-:Y:S01]  /*1f690*/  ULDC UR50, c[0x0][0x228] ;  /* 0x00008a0000327ab9 */ /* 0x000fe20000000800 */
[----:B0-----:R-:W-:Y:S01]  /*1f6a0*/  IADD3 R32, P3, R22, R74, RZ ;  /* 0x0000004a16207210 */ /* 0x001fe20007f7e0ff */
[----:B------:R-:W-:-:S02]  /*1f6b0*/  IMAD.X R35, R8, 0x1, R20, P4 ;  /* 0x0000000108237824 */ /* 0x000fc400020e0614 */
[----:B------:R-:W-:Y:S01]  /*1f6c0*/  VIADD R31, R9, UR57 ;  /* 0x00000039091f7c36 */ /* 0x000fe20008000000 */
[----:B------:R-:W-:Y:S01]  /*1f6d0*/  ULDC UR57, c[0x0][0x228] ;  /* 0x00008a0000397ab9 */ /* 0x000fe20000000800 */
[----:B------:R-:W-:Y:S01]  /*1f6e0*/  IMAD.X R33, R8, 0x1, R21, P3 ;  /* 0x0000000108217824 */ /* 0x000fe200018e0615 */
[C---:B-1----:R-:W-:Y:S02]  /*1f6f0*/  IADD3 R26, P2, R22.reuse, R28, RZ ;  /* 0x0000001c161a7210 */ /* 0x042fe40007f5e0ff */
[----:B------:R-:W-:-:S03]  /*1f700*/  IADD3 R22, P4, R22, R24, RZ ;  /* 0x0000001816167210 */ /* 0x000fc60007f9e0ff */
[C---:B------:R-:W-:Y:S02]  /*1f710*/  IMAD.X R27, R8.reuse, 0x1, R29, P2 ;  /* 0x00000001081b7824 */ /* 0x040fe400010e061d */
[----:B------:R-:W-:Y:S01]  /*1f720*/  IMAD.X R23, R8, 0x1, R69, P4 ;  /* 0x0000000108177824 */ /* 0x000fe200020e0645 */
[----:B------:R0:W-:Y:S01]  /*1f730*/  STL.64 [R1+0x270], R34 ;  /* 0x0002702201007387 */ /* 0x0001e20000100a00 */
[----:B------:R-:W-:Y:S01]  /*1f740*/  VIADD R202, R31, UR56 ;  /* 0x000000381fca7c36 */ /* 0x000fe20008000000 */
[C---:B------:R-:W-:Y:S01]  /*1f750*/  IADD3 R36, P3, R9.reuse, R28, RZ ;  /* 0x0000001c09247210 */ /* 0x040fe20007f7e0ff */
[----:B------:R-:W-:Y:S01]  /*1f760*/  ULDC UR56, c[0x0][0x228] ;  /* 0x00008a0000387ab9 */ /* 0x000fe20000000800 */
[----:B------:R1:W-:Y:S01]  /*1f770*/  STL.64 [R1+0x268], R32 ;  /* 0x0002682001007387 */ /* 0x0003e20000100a00 */
[----:B------:R-:W-:Y:S01]  /*1f780*/  VIADD R40, R202, UR49 ;  /* 0x00000031ca287c36 */ /* 0x000fe20008000000 */
[----:B------:R-:W-:Y:S01]  /*1f790*/  SHF.R.S32.HI R25, RZ, 0x1f, R31 ;  /* 0x0000001fff197819 */ /* 0x000fe2000001141f */
[----:B------:R-:W-:Y:S01]  /*1f7a0*/  ULDC UR49, c[0x0][0x228] ;  /* 0x00008a0000317ab9 */ /* 0x000fe20000000800 */
[----:B------:R2:W-:Y:S04]  /*1f7b0*/  STL.64 [R1+0x260], R26 ;  /* 0x0002601a01007387 */ /* 0x0005e80000100a00 */
[----:B------:R3:W-:Y:S01]  /*1f7c0*/  STL.64 [R1+0x250], R22 ;  /* 0x0002501601007387 */ /* 0x0007e20000100a00 */
[C---:B0-----:R-:W-:Y:S01]  /*1f7d0*/  IADD3 R34, P4, R9.reuse, R74, RZ ;  /* 0x0000004a09227210 */ /* 0x041fe20007f9e0ff */
[----:B-1----:R-:W-:Y:S01]  /*1f7e0*/  VIADD R32, R40, UR58 ;  /* 0x0000003a28207c36 */ /* 0x002fe20008000000 */
[----:B------:R-:W-:Y:S01]  /*1f7f0*/  ULDC UR58, c[0x0][0x228] ;  /* 0x00008a00003a7ab9 */ /* 0x000fe20000000800 */
[----:B--2---:R-:W-:-:S02]  /*1f800*/  IADD3 R26, P2, R9, R30, RZ ;  /* 0x0000001e091a7210 */ /* 0x004fc40007f5e0ff */
[----:B---3--:R-:W-:Y:S01]  /*1f810*/  SHF.R.S32.HI R22, RZ, 0x1f, R9 ;  /* 0x0000001fff167819 */ /* 0x008fe20000011409 */
[----:B------:R-:W-:Y:S01]  /*1f820*/  VIADD R71, R32, UR59 ;  /* 0x0000003b20477c36 */ /* 0x000fe20008000000 */
[----:B------:R-:W-:-:S03]  /*1f830*/  ULDC UR59, c[0x0][0x228] ;  /* 0x00008a00003b7ab9 */ /* 0x000fc60000000800 */
[C---:B------:R-:W-:Y:S02]  /*1f840*/  IMAD.X R27, R22.reuse, 0x1, R20, P2 ;  /* 0x00000001161b7824 */ /* 0x040fe400010e0614 */
[----:B------:R-:W-:-:S03]  /*1f850*/  IMAD.X R35, R22, 0x1, R21, P4 ;  /* 0x0000000116237824 */ /* 0x000fc600020e0615 */
[----:B------:R0:W-:Y:S01]  /*1f860*/  STL.64 [R1+0x248], R26 ;  /* 0x0002481a01007387 */ /* 0x0001e20000100a00 */
[----:B------:R-:W-:Y:S01]  /*1f870*/  VIADD R8, R71, UR60 ;  /* 0x0000003c47087c36 */ /* 0x000fe20008000000 */
[----:B------:R-:W-:Y:S01]  /*1f880*/  LOP3.LUT R194, R194, 0xfeffffff, RZ, 0xc0, !PT ;  /* 0xfeffffffc2c27812 */ /* 0x000fe200078ec0ff */
[----:B------:R-:W-:Y:S01]  /*1f890*/  IMAD.X R37, R22, 0x1, R29, P3 ;  /* 0x0000000116257824 */ /* 0x000fe200018e061d */
[----:B------:R1:W-:Y:S01]  /*1f8a0*/  STL.64 [R1+0x240], R34 ;  /* 0x0002402201007387 */ /* 0x0003e20000100a00 */
[----:B------:R-:W-:Y:S01]  /*1f8b0*/  LOP3.LUT R81, R118, 0xffff, RZ, 0xc0, !PT ;  /* 0x0000ffff76517812 */ /* 0x000fe200078ec0ff */
[----:B------:R-:W-:Y:S01]  /*1f8c0*/  ULDC UR60, c[0x0][0x228] ;  /* 0x00008a00003c7ab9 */ /* 0x000fe20000000800 */
[----:B0-----:R-:W-:Y:S02]  /*1f8d0*/  IADD3 R26, P2, R9, R24, RZ ;  /* 0x00000018091a7210 */ /* 0x001fe40007f5e0ff */
[----:B------:R-:W-:Y:S02]  /*1f8e0*/  SHF.R.S32.HI R9, RZ, 0x1f, R8 ;  /* 0x0000001fff097819 */ /* 0x000fe40000011408 */
[----:B-1----:R-:W-:Y:S01]  /*1f8f0*/  IADD3 R34, P4, R8, R30, RZ ;  /* 0x0000001e08227210 */ /* 0x002fe20007f9e0ff */
[----:B------:R-:W-:-:S04]  /*1f900*/  IMAD.X R27, R22, 0x1, R69, P2 ;  /* 0x00000001161b7824 */ /* 0x000fc800010e0645 */
[----:B------:R-:W-:Y:S01]  /*1f910*/  IMAD.X R35, R9, 0x1, R20, P4 ;  /* 0x0000000109237824 */ /* 0x000fe200020e0614 */
[----:B------:R0:W-:Y:S01]  /*1f920*/  STL.64 [R1+0x228], R26 ;  /* 0x0002281a01007387 */ /* 0x0001e20000100a00 */
[----:B------:R-:W-:-:S03]  /*1f930*/  IADD3 R22, P3, R8, R28, RZ ;  /* 0x0000001c08167210 */ /* 0x000fc60007f7e0ff */
[----:B------:R-:W-:Y:S01]  /*1f940*/  STL.64 [R1+0x238], R36 ;  /* 0x0002382401007387 */ /* 0x000fe20000100a00 */
[----:B0-----:R-:W-:-:S03]  /*1f950*/  IADD3 R26, P2, R8, R74, RZ ;  /* 0x0000004a081a7210 */ /* 0x001fc60007f5e0ff */
[----:B------:R0:W-:Y:S02]  /*1f960*/  STL.64 [R1+0x220], R34 ;  /* 0x0002202201007387 */ /* 0x0001e40000100a00 */
[C---:B------:R-:W-:Y:S02]  /*1f970*/  IMAD.X R27, R9.reuse, 0x1, R21, P2 ;  /* 0x00000001091b7824 */ /* 0x040fe400010e0615 */
[----:B------:R-:W-:Y:S01]  /*1f980*/  IMAD.X R23, R9, 0x1, R29, P3 ;  /* 0x0000000109177824 */ /* 0x000fe200018e061d */
[C---:B0-----:R-:W-:Y:S02]  /*1f990*/  IADD3 R34, P2, R31.reuse, R30, RZ ;  /* 0x0000001e1f227210 */ /* 0x041fe40007f5e0ff */
[----:B------:R-:W-:-:S03]  /*1f9a0*/  IADD3 R38, P3, R31, R74, RZ ;  /* 0x0000004a1f267210 */ /* 0x000fc60007f7e0ff */
[----:B------:R-:W-:Y:S01]  /*1f9b0*/  IMAD.X R35, R25, 0x1, R20, P2 ;  /* 0x0000000119237824 */ /* 0x000fe200010e0614 */
[----:B------:R-:W-:Y:S01]  /*1f9c0*/  IADD3 R36, P4, R31, R28, RZ ;  /* 0x0000001c1f247210 */ /* 0x000fe20007f9e0ff */
[C---:B------:R-:W-:Y:S01]  /*1f9d0*/  IMAD.X R39, R25.reuse, 0x1, R21, P3 ;  /* 0x0000000119277824 */ /* 0x040fe200018e0615 */
[----:B------:R-:W-:Y:S02]  /*1f9e0*/  IADD3 R8, P3, R8, R24, RZ ;  /* 0x0000001808087210 */ /* 0x000fe40007f7e0ff */
[----:B------:R0:W-:Y:S01]  /*1f9f0*/  STL.64 [R1+0x218], R34 ;  /* 0x0002182201007387 */ /* 0x0001e20000100a00 */
[----:B------:R-:W-:Y:S02]  /*1fa00*/  IMAD.X R37, R25, 0x1, R29, P4 ;  /* 0x0000000119257824 */ /* 0x000fe400020e061d */
[----:B------:R-:W-:Y:S01]  /*1fa10*/  IMAD.X R9, R9, 0x1, R69, P3 ;  /* 0x0000000109097824 */ /* 0x000fe200018e0645 */
[----:B------:R-:W-:Y:S02]  /*1fa20*/  IADD3 R206, P3, R202, R74, RZ ;  /* 0x0000004acace7210 */ /* 0x000fe40007f7e0ff */
[----:B0-----:R-:W-:-:S05]  /*1fa30*/  IADD3 R34, P2, R31, R24, RZ ;  /* 0x000000181f227210 */ /* 0x001fca0007f5e0ff */
[----:B------:R-:W-:Y:S01]  /*1fa40*/  IMAD.X R35, R25, 0x1, R69, P2 ;  /* 0x0000000119237824 */ /* 0x000fe200010e0645 */
[----:B------:R-:W-:Y:S02]  /*1fa50*/  SHF.R.S32.HI R25, RZ, 0x1f, R202 ;  /* 0x0000001fff197819 */ /* 0x000fe400000114ca */
[----:B------:R-:W-:-:S03]  /*1fa60*/  IADD3 R208, P2, R202, R30, RZ ;  /* 0x0000001ecad07210 */ /* 0x000fc60007f5e0ff */
[C---:B------:R-:W-:Y:S02]  /*1fa70*/  IMAD.X R207, R25.reuse, 0x1, R21, P3 ;  /* 0x0000000119cf7824 */ /* 0x040fe400018e0615 */
[----:B------:R-:W-:Y:S01]  /*1fa80*/  IMAD.X R209, R25, 0x1, R20, P2 ;  /* 0x0000000119d17824 */ /* 0x000fe200010e0614 */
[C---:B------:R-:W-:Y:S02]  /*1fa90*/  IADD3 R204, P2, R202.reuse, R28, RZ ;  /* 0x0000001ccacc7210 */ /* 0x040fe40007f5e0ff */
[----:B------:R-:W-:-:S03]  /*1faa0*/  IADD3 R202, P3, R202, R24, RZ ;  /* 0x00000018caca7210 */ /* 0x000fc60007f7e0ff */
[C---:B------:R-:W-:Y:S02]  /*1fab0*/  IMAD.X R205, R25.reuse, 0x1, R29, P2 ;  /* 0x0000000119cd7824 */ /* 0x040fe400010e061d */
[----:B------:R-:W-:Y:S01]  /*1fac0*/  IMAD.X R203, R25, 0x1, R69, P3 ;  /* 0x0000000119cb7824 */ /* 0x000fe200018e0645 */
[----:B------:R-:W-:Y:S02]  /*1fad0*/  SHF.R.S32.HI R25, RZ, 0x1f, R40 ;  /* 0x0000001fff197819 */ /* 0x000fe40000011428 */
[----:B------:R-:W-:Y:S01]  /*1fae0*/  IADD3 R46, P3, R40, R30, RZ ;  /* 0x0000001e282e7210 */ /* 0x000fe20007f7e0ff */
[----:B------:R-:W-:-:S04]  /*1faf0*/  VIADD R31, R216, 0x7c ;  /* 0x0000007cd81f7836 */ /* 0x000fc80000000000 */
[----:B------:R-:W-:Y:S01]  /*1fb00*/  IMAD.X R47, R25, 0x1, R20, P3 ;  /* 0x00000001192f7824 */ /* 0x000fe200018e0614 */
[----:B------:R-:W-:Y:S02]  /*1fb10*/  IADD3 R44, P3, R40, R74, RZ ;  /* 0x0000004a282c7210 */ /* 0x000fe40007f7e0ff */
[----:B------:R-:W-:Y:S01]  /*1fb20*/  ISETP.GE.AND P4, PT, R31, UR9, PT ;  /* 0x000000091f007c0c */ /* 0x000fe2000bf86270 */
[----:B------:R-:W-:Y:S01]  /*1fb30*/  VIADD R31, R216, 0x1 ;  /* 0x00000001d81f7836 */ /* 0x000fe20000000000 */
[----:B------:R0:W-:Y:S01]  /*1fb40*/  STL.64 [R1+0x1e0], R38 ;  /* 0x0001e02601007387 */ /* 0x0001e20000100a00 */
[----:B------:R-:W-:Y:S01]  /*1fb50*/  IMAD.X R45, R25, 0x1, R21, P3 ;  /* 0x00000001192d7824 */ /* 0x000fe200018e0615 */
[----:B------:R-:W-:Y:S01]  /*1fb60*/  IADD3 R42, P3, R40, R28, RZ ;  /* 0x0000001c282a7210 */ /* 0x000fe20007f7e0ff */
[----:B------:R-:W-:Y:S01]  /*1fb70*/  ULDC UR9, c[0x0][0x228] ;  /* 0x00008a0000097ab9 */ /* 0x000fe20000000800 */
[----:B------:R-:W-:Y:S01]  /*1fb80*/  ISETP.GE.AND P2, PT, R31, UR5, PT ;  /* 0x000000051f007c0c */ /* 0x000fe2000bf46270 */
[----:B------:R-:W-:-:S06]  /*1fb90*/  VIADD R31, R216, 0x79 ;  /* 0x00000079d81f7836 */ /* 0x000fcc0000000000 */
[----:B------:R-:W-:Y:S01]  /*1fba0*/  @P4 LOP3.LUT R6, R6, 0x40000, RZ, 0xfc, !PT ;  /* 0x0004000006064812 */ /* 0x000fe200078efcff */
[----:B------:R-:W-:Y:S01]  /*1fbb0*/  IMAD.X R43, R25, 0x1, R29, P3 ;  /* 0x00000001192b7824 */ /* 0x000fe200018e061d */
[----:B------:R-:W-:Y:S01]  /*1fbc0*/  IADD3 R40, P3, R40, R24, RZ ;  /* 0x0000001828287210 */ /* 0x000fe20007f7e0ff */
[----:B------:R1:W-:Y:S01]  /*1fbd0*/  STL.64 [R1+0x190], R36 ;  /* 0x0001902401007387 */ /* 0x0003e20000100a00 */
[----:B------:R-:W-:-:S03]  /*1fbe0*/  ULDC UR5, c[0x0][0x228] ;  /* 0x00008a0000057ab9 */ /* 0x000fc60000000800 */
[----:B------:R-:W-:Y:S01]  /*1fbf0*/  IMAD.X R41, R25, 0x1, R69, P3 ;  /* 0x0000000119297824 */ /* 0x000fe200018e0645 */
[----:B------:R-:W-:Y:S01]  /*1fc00*/  ISETP.GE.AND P3, PT, R31, UR25, PT ;  /* 0x000000191f007c0c */ /* 0x000fe2000bf66270 */
[----:B------:R-:W-:Y:S01]  /*1fc10*/  VIADD R25, R216, 0x7a ;  /* 0x0000007ad8197836 */ /* 0x000fe20000000000 */
[----:B------:R-:W-:Y:S01]  /*1fc20*/  LOP3.LUT R6, R6, 0xffff7fff, RZ, 0xc0, !PT ;  /* 0xffff7fff06067812 */ /* 0x000fe200078ec0ff */
[----:B------:R2:W-:Y:S01]  /*1fc30*/  STL.64 [R1+0x128], R34 ;  /* 0x0001282201007387 */ /* 0x0005e20000100a00 */
[----:B------:R-:W-:Y:S01]  /*1fc40*/  ISETP.LT.AND P5, PT, R217, UR5, !P0 ;  /* 0x00000005d9007c0c */ /* 0x000fe2000c7a1270 */
[----:B------:R-:W-:Y:S01]  /*1fc50*/  ULDC UR5, c[0x0][0x228] ;  /* 0x00008a0000057ab9 */ /* 0x000fe20000000800 */
[----:B------:R-:W-:Y:S01]  /*1fc60*/  ULDC UR25, c[0x0][0x228] ;  /* 0x00008a0000197ab9 */ /* 0x000fe20000000800 */
[----:B------:R-:W3:Y:S06]  /*1fc70*/  LDL.LU R11, [R1+0x1118] ;  /* 0x00111800010b7983 */ /* 0x000eec0000300800 */
[----:B------:R-:W-:-:S02]  /*1fc80*/  @P3 LOP3.LUT R6, R6, 0x8000, RZ, 0xfc, !PT ;  /* 0x0000800006063812 */ /* 0x000fc400078efcff */
[----:B------:R-:W-:Y:S01]  /*1fc90*/  ISETP.GE.AND P3, PT, R25, UR27, PT ;  /* 0x0000001b19007c0c */ /* 0x000fe2000bf66270 */
[----:B------:R-:W-:Y:S01]  /*1fca0*/  VIADD R25, R216, 0x7b ;  /* 0x0000007bd8197836 */ /* 0x000fe20000000000 */
[----:B------:R-:W-:Y:S01]  /*1fcb0*/  LOP3.LUT R6, R6, 0xfffeffff, RZ, 0xc0, !PT ;  /* 0xfffeffff06067812 */ /* 0x000fe200078ec0ff */
[----:B------:R-:W-:-:S10]  /*1fcc0*/  ULDC UR27, c[0x0][0x228] ;  /* 0x00008a00001b7ab9 */ /* 0x000fd40000000800 */
[----:B------:R-:W-:Y:S02]  /*1fcd0*/  @P3 LOP3.LUT R6, R6, 0x10000, RZ, 0xfc, !PT ;  /* 0x0001000006063812 */ /* 0x000fe400078efcff */
        /* <DEDUP_REMOVED lines=18> */
[----:B------:R-:W-:-:S03]  /*1fe00*/  ULDC UR21, c[0x0][0x228] ;  /* 0x00008a0000157ab9 */ /* 0x000fc60000000800 */
[----:B------:R-:W-:Y:S01]  /*1fe10*/  ISETP.GE.AND P4, PT, R25, UR17, PT ;  /* 0x0000001119007c0c */ /* 0x000fe2000bf86270 */
[----:B------:R-:W-:Y:S01]  /*1fe20*/  ULDC UR17, c[0x0][0x228] ;  /* 0x00008a0000117ab9 */ /* 0x000fe20000000800 */
[----:B------:R-:W-:-:S05]  /*1fe30*/  SHF.R.S32.HI R25, RZ, 0x1f, R32 ;  /* 0x0000001fff197819 */ /* 0x000fca0000011420 */
[----:B------:R-:W-:Y:S02]  /*1fe40*/  @P3 LOP3.LUT R6, R6, 0x2000, RZ, 0xfc, !PT ;  /* 0x0000200006063812 */ /* 0x000fe400078efcff */
[----:B0-----:R-:W-:-:S05]  /*1fe50*/  IADD3 R38, P3, R32, R30, RZ ;  /* 0x0000001e20267210 */ /* 0x001fca0007f7e0ff */
[----:B------:R-:W-:Y:S01]  /*1fe60*/  IMAD.X R39, R25, 0x1, R20, P3 ;  /* 0x0000000119277824 */ /* 0x000fe200018e0614 */
[----:B-1----:R-:W-:-:S05]  /*1fe70*/  IADD3 R36, P3, R32, R74, RZ ;  /* 0x0000004a20247210 */ /* 0x002fca0007f7e0ff */
[----:B------:R-:W-:Y:S01]  /*1fe80*/  IMAD.X R37, R25, 0x1, R21, P3 ;  /* 0x0000000119257824 */ /* 0x000fe200018e0615 */
[----:B--2---:R-:W-:-:S05]  /*1fe90*/  IADD3 R34, P3, R32, R28, RZ ;  /* 0x0000001c20227210 */ /* 0x004fca0007f7e0ff */
[----:B------:R-:W-:Y:S01]  /*1fea0*/  IMAD.X R35, R25, 0x1, R29, P3 ;  /* 0x0000000119237824 */ /* 0x000fe200018e061d */
[----:B------:R-:W-:-:S05]  /*1feb0*/  IADD3 R32, P3, R32, R24, RZ ;  /* 0x0000001820207210 */ /* 0x000fca0007f7e0ff */
[----:B------:R-:W-:Y:S01]  /*1fec0*/  IMAD.X R33, R25, 0x1, R69, P3 ;  /* 0x0000000119217824 */ /* 0x000fe200018e0645 */
[----:B------:R-:W-:Y:S02]  /*1fed0*/  SHF.R.S32.HI R25, RZ, 0x1f, R71 ;  /* 0x0000001fff197819 */ /* 0x000fe40000011447 */
[----:B------:R-:W-:-:S05]  /*1fee0*/  IADD3 R30, P3, R71, R30, RZ ;  /* 0x0000001e471e7210 */ /* 0x000fca0007f7e0ff */
[----:B------:R-:W-:Y:S01]  /*1fef0*/  IMAD.X R31, R25, 0x1, R20, P3 ;  /* 0x00000001191f7824 */ /* 0x000fe200018e0614 */
[----:B------:R-:W-:Y:S02]  /*1ff00*/  IADD3 R20, P3, R71, R74, RZ ;  /* 0x0000004a47147210 */ /* 0x000fe40007f7e0ff */
[----:B------:R-:W-:-:S03]  /*1ff10*/  LOP3.LUT R6, R6, 0xfffff7ff, RZ, 0xc0, !PT ;  /* 0xfffff7ff06067812 */ /* 0x000fc600078ec0ff */
[----:B------:R-:W-:Y:S01]  /*1ff20*/  IMAD.X R21, R25, 0x1, R21, P3 ;  /* 0x0000000119157824 */ /* 0x000fe200018e0615 */
[----:B------:R-:W-:Y:S02]  /*1ff30*/  IADD3 R28, P3, R71, R28, RZ ;  /* 0x0000001c471c7210 */ /* 0x000fe40007f7e0ff */
[----:B------:R-:W-:Y:S02]  /*1ff40*/  @P4 LOP3.LUT R6, R6, 0x800, RZ, 0xfc, !PT ;  /* 0x0000080006064812 */ /* 0x000fe400078efcff */
[----:B------:R-:W-:Y:S01]  /*1ff50*/  ISETP.LT.AND P4, PT, R220, UR7, !P0 ;  /* 0x00000007dc007c0c */ /* 0x000fe2000c781270 */
[----:B------:R-:W-:Y:S01]  /*1ff60*/  IMAD.X R29, R25, 0x1, R29, P3 ;  /* 0x00000001191d7824 */ /* 0x000fe200018e061d */
[----:B------:R-:W-:Y:S01]  /*1ff70*/  IADD3 R24, P3, R71, R24, RZ ;  /* 0x0000001847187210 */ /* 0x000fe20007f7e0ff */
[----:B------:R-:W-:Y:S01]  /*1ff80*/  ULDC UR7, c[0x0][0x228] ;  /* 0x00008a0000077ab9 */ /* 0x000fe20000000800 */
[----:B------:R-:W-:-:S03]  /*1ff90*/  @P5 LOP3.LUT R7, R7, 0x800000, RZ, 0xfc, !PT ;  /* 0x0080000007075812 */ /* 0x000fc600078efcff */
[----:B------:R-:W-:Y:S01]  /*1ffa0*/  IMAD.X R25, R25, 0x1, R69, P3 ;  /* 0x0000000119197824 */ /* 0x000fe200018e0645 */
[----:B------:R-:W-:Y:S02]  /*1ffb0*/  ISETP.LT.AND P3, PT, R219, UR9, !P0 ;  /* 0x00000009db007c0c */ /* 0x000fe4000c761270 */
[----:B------:R-:W-:Y:S01]  /*1ffc0*/  LOP3.LUT R7, R7, 0xffbfffff, RZ, 0xc0, !PT ;  /* 0xffbfffff07077812 */ /* 0x000fe200078ec0ff */
[----:B------:R-:W-:Y:S01]  /*1ffd0*/  VIADD R69, R216, 0x3 ;  /* 0x00000003d8457836 */ /* 0x000fe20000000000 */
[----:B------:R-:W-:Y:S01]  /*1ffe0*/  LOP3.LUT R6, R6, 0xfffffffe, RZ, 0xc0, !PT ;  /* 0xfffffffe06067812 */ /* 0x000fe200078ec0ff */
[----:B------:R-:W-:Y:S01]  /*1fff0*/  ULDC UR9, c[0x0][0x228] ;  /* 0x00008a0000097ab9 */ /* 0x000fe20000000800 */
[----:B------:R-:W-:Y:S02]  /*20000*/  @P4 LOP3.LUT R7, R7, 0x400000, RZ, 0xfc, !PT ;  /* 0x0040000007074812 */ /* 0x000fe400078efcff */
[----:B------:R-:W-:Y:S01]  /*20010*/  ISETP.LT.AND P0, PT, R218, UR11, !P0 ;  /* 0x0000000bda007c0c */ /* 0x000fe2000c701270 */
[----:B------:R-:W-:Y:S01]  /*20020*/  ULDC UR11, c[0x0][0x228] ;  /* 0x00008a00000b7ab9 */ /* 0x000fe20000000800 */
[----:B------:R-:W-:-:S04]  /*20030*/  LOP3.LUT R7, R7, 0xffdfffff, RZ, 0xc0, !PT ;  /* 0xffdfffff07077812 */ /* 0x000fc800078ec0ff */
[----:B------:R-:W-:-:S04]  /*20040*/  @P3 LOP3.LUT R7, R7, 0x200000, RZ, 0xfc, !PT ;  /* 0x0020000007073812 */ /* 0x000fc800078efcff */
[----:B------:R-:W-:-:S04]  /*20050*/  LOP3.LUT R7, R7, 0xffefffff, RZ, 0xc0, !PT ;  /* 0xffefffff07077812 */ /* 0x000fc800078ec0ff */
[----:B------:R-:W-:Y:S02]  /*20060*/  @P0 LOP3.LUT R7, R7, 0x100000, RZ, 0xfc, !PT ;  /* 0x0010000007070812 */ /* 0x000fe400078efcff */
[----:B------:R-:W-:Y:S01]  /*20070*/  ISETP.GE.AND P0, PT, R217, UR14, PT ;  /* 0x0000000ed9007c0c */ /* 0x000fe2000bf06270 */
[----:B------:R-:W-:-:S03]  /*20080*/  ULDC UR14, c[0x0][0x228] ;  /* 0x00008a00000e7ab9 */ /* 0x000fc60000000800 */
[----:B------:R-:W-:Y:S01]  /*20090*/  ISETP.LT.AND P0, PT, R216, UR13, !P0 ;  /* 0x0000000dd8007c0c */ /* 0x000fe2000c701270 */
[----:B------:R-:W-:Y:S01]  /*200a0*/  ULDC UR13, c[0x0][0x228] ;  /* 0x00008a00000d7ab9 */ /* 0x000fe20000000800 */
[----:B------:R-:W-:Y:S01]  /*200b0*/  ISETP.LT.AND P3, PT, R220, UR4, !P1 ;  /* 0x00000004dc007c0c */ /* 0x000fe2000cf61270 */
[----:B------:R-:W-:Y:S01]  /*200c0*/  ULDC UR4, c[0x0][0x22c] ;  /* 0x00008b0000047ab9 */ /* 0x000fe20000000800 */
[----:B------:R-:W-:Y:S02]  /*200d0*/  LOP3.LUT R7, R7, 0xfff7ffff, RZ, 0xc0, !PT ;  /* 0xfff7ffff07077812 */ /* 0x000fe400078ec0ff */
[----:B------:R-:W-:Y:S01]  /*200e0*/  ISETP.LT.AND P4, PT, R219, UR10, !P1 ;  /* 0x0000000adb007c0c */ /* 0x000fe2000cf81270 */
[----:B------:R-:W-:-:S06]  /*200f0*/  ULDC UR10, c[0x0][0x228] ;  /* 0x00008a00000a7ab9 */ /* 0x000fcc0000000800 */
[----:B------:R-:W-:-:S04]  /*20100*/  @P0 LOP3.LUT R7, R7, 0x80000, RZ, 0xfc, !PT ;  /* 0x0008000007070812 */ /* 0x000fc800078efcff */
[----:B------:R-:W-:-:S04]  /*20110*/  LOP3.LUT R7, R7, 0xfffdffff, RZ, 0xc0, !PT ;  /* 0xfffdffff07077812 */ /* 0x000fc800078ec0ff */
[----:B------:R-:W-:Y:S02]  /*20120*/  @P3 LOP3.LUT R7, R7, 0x20000, RZ, 0xfc, !PT ;  /* 0x0002000007073812 */ /* 0x000fe400078efcff */
[----:B------:R-:W-:Y:S01]  /*20130*/  ISETP.LT.AND P0, PT, R217, UR8, !P1 ;  /* 0x00000008d9007c0c */ /* 0x000fe2000cf01270 */
[----:B------:R-:W-:Y:S01]  /*20140*/  ULDC UR8, c[0x0][0x228] ;  /* 0x00008a0000087ab9 */ /* 0x000fe20000000800 */
        /* <DEDUP_REMOVED lines=20> */
[----:B------:R-:W-:Y:S02]  /*20290*/  LOP3.LUT R7, R7, 0xffff7fff, RZ, 0xc0, !PT ;  /* 0xffff7fff07077812 */ /* 0x000fe400078ec0ff */
[----:B------:R-:W-:Y:S01]  /*202a0*/  ISETP.GE.AND P0, PT, R216, UR15, PT ;  /* 0x0000000fd8007c0c */ /* 0x000fe2000bf06270 */
[----:B------:R-:W-:Y:S01]  /*202b0*/  ULDC UR15, c[0x0][0x228] ;  /* 0x00008a00000f7ab9 */ /* 0x000fe20000000800 */
        /* <DEDUP_REMOVED lines=16> */
[----:B------:R-:W-:Y:S01]  /*203c0*/  VIADD R69, R216, 0x4 ;  /* 0x00000004d8457836 */ /* 0x000fe20000000000 */
[----:B------:R-:W-:-:S11]  /*203d0*/  ULDC UR4, c[0x0][0x22c] ;  /* 0x00008b0000047ab9 */ /* 0x000fd60000000800 */
        /* <DEDUP_REMOVED lines=426> */
[----:B------:R-:W-:-:S04]  /*21e80*/  ULDC UR4, c[0x0][0x22c] ;  /* 0x00008b0000047ab9 */ /* 0x000fc80000000800 */
        /* <DEDUP_REMOVED lines=17> */
[----:B------:R-:W-:Y:S01]  /*21fa0*/  ULDC UR4, c[0x0][0x22c] ;  /* 0x00008b0000047ab9 */ /* 0x000fe20000000800 */
[----:B------:R-:W-:-:S03]  /*21fb0*/  @P0 LOP3.LUT R68, R68, 0x2000, RZ, 0xfc, !PT ;  /* 0x0000200044440812 */ /* 0x000fc600078efcff */
        /* <DEDUP_REMOVED lines=82> */
[----:B------:R-:W-:Y:S01]  /*224e0*/  ULDC UR4, c[0x0][0x22c] ;  /* 0x00008b0000047ab9 */ /* 0x000fe20000000800 */
[----:B------:R-:W-:-:S09]  /*224f0*/  LOP3.LUT R68, R68, 0xffffefff, RZ, 0xc0, !PT ;  /* 0xffffefff44447812 */ /* 0x000fd200078ec0ff */
[----:B------:R-:W-:Y:S02]  /*22500*/  @P0 LOP3.LUT R6, R6, 0x40, RZ, 0xfc, !PT ;  /* 0x0000004006060812 */ /* 0x000fe400078efcff */
[----:B------:R-:W-:Y:S01]  /*22510*/  ISETP.GE.AND P0, PT, R69, UR4, PT ;  /* 0x0000000445007c0c */ /* 0x000fe2000bf06270 */
[----:B------:R-:W-:Y:S01]  /*22520*/  VIADD R69, R216, 0x72 ;  /* 0x00000072d8457836 */ /* 0x000fe20000000000 */
[----:B------:R-:W-:Y:S01]  /*22530*/  LOP3.LUT R6, R6, 0xffffff7f, RZ, 0xc0, !PT ;  /* 0xffffff7f06067812 */ /* 0x000fe200078ec0ff */
[----:B------:R-:W-:Y:S01]  /*22540*/  ULDC UR4, c[0x0][0x22c] ;  /* 0x00008b0000047ab9 */ /* 0x000fe20000000800 */
[----:B------:R-:W-:-:S04]  /*22550*/  @P1 LOP3.LUT R68, R68, 0x1000, RZ, 0xfc, !PT ;  /* 0x0000100044441812 */ /* 0x000fc800078efcff */
[----:B------:R-:W-:-:S05]  /*22560*/  LOP3.LUT R68, R68, 0xffffbfff, RZ, 0xc0, !PT ;  /* 0xffffbfff44447812 */ /* 0x000fca00078ec0ff */
[----:B------:R-:W-:Y:S02]  /*22570*/  @P0 LOP3.LUT R6, R6, 0x80, RZ, 0xfc, !PT ;  /* 0x0000008006060812 */ /* 0x000fe400078efcff */
[----:B------:R-:W-:Y:S02]  /*22580*/  ISETP.GE.AND P0, PT, R69, UR4, PT ;  /* 0x0000000445007c0c */ /* 0x000fe4000bf06270 */
[----:B------:R-:W-:Y:S01]  /*22590*/  @P2 LOP3.LUT R68, R68, 0x4000, RZ, 0xfc, !PT ;  /* 0x0000400044442812 */ /* 0x000fe200078efcff */
[----:B------:R-:W-:Y:S01]  /*225a0*/  VIADD R69, R216, 0x73 ;  /* 0x00000073d8457836 */ /* 0x000fe20000000000 */
[----:B------:R-:W-:Y:S01]  /*225b0*/  LOP3.LUT R6, R6, 0xfffffeff, RZ, 0xc0, !PT ;  /* 0xfffffeff06067812 */ /* 0x000fe200078ec0ff */
[----:B------:R-:W-:Y:S01]  /*225c0*/  ULDC UR4, c[0x0][0x22c] ;  /* 0x00008b0000047ab9 */ /* 0x000fe20000000800 */
[----:B------:R-:W-:-:S04]  /*225d0*/  LOP3.LUT R68, R68, 0xffff7fff, RZ, 0xc0, !PT ;  /* 0xffff7fff44447812 */ /* 0x000fc800078ec0ff */
[----:B------:R-:W-:-:S03]  /*225e0*/  @P3 LOP3.LUT R68, R68, 0x8000, RZ, 0xfc, !PT ;  /* 0x0000800044443812 */ /* 0x000fc600078efcff */
[----:B------:R-:W-:Y:S02]  /*225f0*/  @P0 LOP3.LUT R6, R6, 0x100, RZ, 0xfc, !PT ;  /* 0x0000010006060812 */ /* 0x000fe400078efcff */
[----:B------:R-:W-:Y:S01]  /*22600*/  ISETP.GE.AND P0, PT, R69, UR4, PT ;  /* 0x0000000445007c0c */ /* 0x000fe2000bf06270 */
[----:B------:R-:W-:Y:S01]  /*22610*/  VIADD R216, R216, 0x74 ;  /* 0x00000074d8d87836 */ /* 0x000fe20000000000 */
[----:B------:R-:W-:Y:S01]  /*22620*/  LOP3.LUT R68, R68, 0xfffeffff, RZ, 0xc0, !PT ;  /* 0xfffeffff44447812 */ /* 0x000fe200078ec0ff */
[----:B------:R-:W-:Y:S01]  /*22630*/  ULDC UR4, c[0x0][0x22c] ;  /* 0x00008b0000047ab9 */ /* 0x000fe20000000800 */
[----:B------:R-:W-:Y:S02]  /*22640*/  LOP3.LUT R6, R6, 0xfffffdff, RZ, 0xc0, !PT ;  /* 0xfffffdff06067812 */ /* 0x000fe400078ec0ff */
[----:B------:R-:W-:Y:S02]  /*22650*/  @P4 LOP3.LUT R68, R68, 0x10000, RZ, 0xfc, !PT ;  /* 0x0001000044444812 */ /* 0x000fe400078efcff */
[----:B------:R-:W-:Y:S01]  /*22660*/  ISETP.GE.AND P4, PT, R216, UR4, PT ;  /* 0x00000004d8007c0c */ /* 0x000fe2000bf86270 */
[----:B------:R-:W-:-:S04]  /*22670*/  ULDC UR4, c[0x0][0x228] ;  /* 0x00008a0000047ab9 */ /* 0x000fc80000000800 */
[----:B------:R-:W-:Y:S02]  /*22680*/  @P0 LOP3.LUT R6, R6, 0x200, RZ, 0xfc, !PT ;  /* 0x0000020006060812 */ /* 0x000fe400078efcff */
[----:B------:R-:W-:Y:S02]  /*22690*/  LOP3.LUT R68, R68, 0xfffdffff, RZ, 0xc0, !PT ;  /* 0xfffdffff44447812 */ /* 0x000fe400078ec0ff */
[----:B------:R-:W-:Y:S02]  /*226a0*/  LOP3.LUT R6, R6, 0xfffffbff, RZ, 0xc0, !PT ;  /* 0xfffffbff06067812 */ /* 0x000fe400078ec0ff */
[----:B------:R-:W-:Y:S02]  /*226b0*/  LOP3.LUT P3, RZ, R3, 0x200000, RZ, 0xc0, !PT ;  /* 0x0020000003ff7812 */ /* 0x000fe4000786c0ff */
[----:B------:R-:W-:Y:S02]  /*226c0*/  @P5 LOP3.LUT R68, R68, 0x20000, RZ, 0xfc, !PT ;  /* 0x0002000044445812 */ /* 0x000fe400078efcff */
[----:B------:R-:W-:-:S02]  /*226d0*/  @P4 LOP3.LUT R6, R6, 0x400, RZ, 0xfc, !PT ;  /* 0x0000040006064812 */ /* 0x000fc400078efcff */
[----:B------:R-:W-:Y:S01]  /*226e0*/  ISETP.LT.AND P4, PT, R217, UR12, !P3 ;  /* 0x0000000cd9007c0c */ /* 0x000fe2000df81270 */
[----:B------:R-:W-:Y:S01]  /*226f0*/  ULDC UR12, c[0x0][0x228] ;  /* 0x00008a00000c7ab9 */ /* 0x000fe20000000800 */
[----:B------:R-:W-:Y:S02]  /*22700*/  LOP3.LUT R68, R68, 0xfffbffff, RZ, 0xc0, !PT ;  /* 0xfffbffff44447812 */ /* 0x000fe400078ec0ff */
[----:B------:R-:W-:Y:S02]  /*22710*/  LOP3.LUT R7, R7, 0xffffff7f, RZ, 0xc0, !PT ;  /* 0xffffff7f07077812 */ /* 0x000fe400078ec0ff */
[----:B------:R-:W-:Y:S02]  /*22720*/  @P6 LOP3.LUT R68, R68, 0x40000, RZ, 0xfc, !PT ;  /* 0x0004000044446812 */ /* 0x000fe400078efcff */
[----:B------:R-:W-:Y:S01]  /*22730*/  ISETP.LT.AND P6, PT, R220, UR4, !P3 ;  /* 0x00000004dc007c0c */ /* 0x000fe2000dfc1270 */
[----:B------:R-:W-:Y:S01]  /*22740*/  ULDC UR4, c[0x0][0x228] ;  /* 0x00008a0000047ab9 */ /* 0x000fe20000000800 */
[----:B------:R-:W-:Y:S01]  /*22750*/  ISETP.LT.AND P5, PT, R219, UR5, !P3 ;  /* 0x00000005db007c0c */ /* 0x000fe2000dfa1270 */
[----:B------:R-:W-:-:S02]  /*22760*/  ULDC UR5, c[0x0][0x228] ;  /* 0x00008a0000057ab9 */ /* 0x000fc40000000800 */
[----:B------:R-:W-:-:S04]  /*22770*/  @P4 LOP3.LUT R7, R7, 0x80, RZ, 0xfc, !PT ;  /* 0x0000008007074812 */ /* 0x000fc800078efcff */
[----:B------:R-:W-:-:S04]  /*22780*/  LOP3.LUT R7, R7, 0xffffffbf, RZ, 0xc0, !PT ;  /* 0xffffffbf07077812 */ /* 0x000fc800078ec0ff */
[----:B------:R-:W-:Y:S02]  /*22790*/  @P6 LOP3.LUT R7, R7, 0x40, RZ, 0xfc, !PT ;  /* 0x0000004007076812 */ /* 0x000fe400078efcff */
[----:B------:R-:W-:Y:S01]  /*227a0*/  ISETP.LT.AND P4, PT, R218, UR6, !P3 ;  /* 0x00000006da007c0c */ /* 0x000fe2000df81270 */
[----:B------:R-:W-:Y:S01]  /*227b0*/  ULDC UR6, c[0x0][0x228] ;  /* 0x00008a0000067ab9 */ /* 0x000fe20000000800 */
[----:B------:R-:W-:-:S04]  /*227c0*/  LOP3.LUT R7, R7, 0xffffffdf, RZ, 0xc0, !PT ;  /* 0xffffffdf07077812 */ /* 0x000fc800078ec0ff */
[----:B------:R-:W-:Y:S02]  /*227d0*/  @P5 LOP3.LUT R7, R7, 0x20, RZ, 0xfc, !PT ;  /* 0x0000002007075812 */ /* 0x000fe400078efcff */
[----:B------:R-:W-:Y:S02]  /*227e0*/  LOP3.LUT P2, RZ, R3, 0x100000, RZ, 0xc0, !PT ;  /* 0x0010000003ff7812 */ /* 0x000fe4000784c0ff */
[----:B------:R-:W-:-:S04]  /*227f0*/  LOP3.LUT R7, R7, 0xffffffef, RZ, 0xc0, !PT ;  /* 0xffffffef07077812 */ /* 0x000fc800078ec0ff */
[----:B------:R-:W-:Y:S02]  /*22800*/  @P4 LOP3.LUT R7, R7, 0x10, RZ, 0xfc, !PT ;  /* 0x0000001007074812 */ /* 0x000fe400078efcff */
        /* <DEDUP_REMOVED lines=21> */
[----:B------:R-:W-:Y:S01]  /*22960*/  ISETP.LT.AND P5, PT, R219, UR6, !P1 ;  /* 0x00000006db007c0c */ /* 0x000fe2000cfa1270 */
[----:B------:R-:W-:-:S08]  /*22970*/  ULDC UR6, c[0x0][0x228] ;  /* 0x00008a0000067ab9 */ /* 0x000fd00000000800 */
        /* <DEDUP_REMOVED lines=519> */
[----:B------:R-:W-:Y:S02]  /*249f0*/  LOP3.LUT R18, R18, 0xfffffff7, RZ, 0xc0, !PT ;  /* 0xfffffff712127812 */ /* 0x000fe400078ec0ff */
[----:B------:R-:W-:Y:S01]  /*24a00*/  ISETP.LT.AND P6, PT, R219, UR5, !P2 ;  /* 0x00000005db007c0c */ /* 0x000fe2000d7c1270 */
[----:B------:R-:W-:Y:S01]  /*24a10*/  ULDC UR5, c[0x0][0x228] ;  /* 0x00008a0000057ab9 */ /* 0x000fe20000000800 */
[----:B------:R-:W-:Y:S01]  /*24a20*/  ISETP.LT.AND P5, PT, R220, UR6, !P2 ;  /* 0x00000006dc007c0c */ /* 0x000fe2000d7a1270 */
[----:B------:R-:W-:-:S06]  /*24a30*/  ULDC UR6, c[0x0][0x228] ;  /* 0x00008a0000067ab9 */ /* 0x000fcc0000000800 */
[----:B------:R-:W-:Y:S02]  /*24a40*/  @P4 LOP3.LUT R18, R18, 0x8, RZ, 0xfc, !PT ;  /* 0x0000000812124812 */ /* 0x000fe400078efcff */
[----:B------:R-:W-:Y:S01]  /*24a50*/  ISETP.LT.AND P4, PT, R217, UR7, !P2 ;  /* 0x00000007d9007c0c */ /* 0x000fe2000d781270 */
[----:B------:R-:W-:Y:S01]  /*24a60*/  ULDC UR7, c[0x0][0x228] ;  /* 0x00008a0000077ab9 */ /* 0x000fe20000000800 */
[----:B------:R-:W-:Y:S02]  /*24a70*/  LOP3.LUT R18, R18, 0xfffffffb, RZ, 0xc0, !PT ;  /* 0xfffffffb12127812 */ /* 0x000fe400078ec0ff */
[----:B------:R-:W-:Y:S02]  /*24a80*/  LOP3.LUT P1, RZ, R0, 0x200000, RZ, 0xc0, !PT ;  /* 0x0020000000ff7812 */ /* 0x000fe4000782c0ff */
[----:B------:R-:W-:Y:S02]  /*24a90*/  @P6 LOP3.LUT R18, R18, 0x4, RZ, 0xfc, !PT ;  /* 0x0000000412126812 */ /* 0x000fe400078efcff */
[----:B------:R-:W-:Y:S01]  /*24aa0*/  ISETP.LT.AND P6, PT, R220, UR5, !P1 ;  /* 0x00000005dc007c0c */ /* 0x000fe2000cfc1270 */
[----:B------:R-:W-:Y:S01]  /*24ab0*/  ULDC UR5, c[0x0][0x228] ;  /* 0x00008a0000057ab9 */ /* 0x000fe20000000800 */
[----:B------:R-:W-:-:S03]  /*24ac0*/  LOP3.LUT R18, R18, 0xfffffffd, RZ, 0xc0, !PT ;  /* 0xfffffffd12127812 */ /* 0x000fc600078ec0ff */
[----:B------:R-:W-:Y:S02]  /*24ad0*/  @P4 LOP3.LUT R17, R17, 0x20000000, RZ, 0xfc, !PT ;  /* 0x2000000011114812 */ /* 0x000fe400078efcff */
[----:B------:R-:W-:Y:S01]  /*24ae0*/  ISETP.LT.AND P4, PT, R217, UR4, !P1 ;  /* 0x00000004d9007c0c */ /* 0x000fe2000cf81270 */
[----:B------:R-:W-:Y:S01]  /*24af0*/  ULDC UR4, c[0x0][0x228] ;  /* 0x00008a0000047ab9 */ /* 0x000fe20000000800 */
[----:B------:R-:W-:Y:S02]  /*24b00*/  @P5 LOP3.LUT R18, R18, 0x2, RZ, 0xfc, !PT ;  /* 0x0000000212125812 */ /* 0x000fe400078efcff */
[----:B------:R-:W-:Y:S01]  /*24b10*/  ISETP.LT.AND P5, PT, R219, UR6, !P1 ;  /* 0x00000006db007c0c */ /* 0x000fe2000cfa1270 */
[----:B------:R-:W-:Y:S01]  /*24b20*/  ULDC UR6, c[0x0][0x228] ;  /* 0x00008a0000067ab9 */ /* 0x000fe20000000800 */
[----:B------:R-:W-:Y:S02]  /*24b30*/  LOP3.LUT R17, R17, 0x7fffffff, RZ, 0xc0, !PT ;  /* 0x7fffffff11117812 */ /* 0x000fe400078ec0ff */
[----:B------:R-:W-:-:S02]  /*24b40*/  LOP3.LUT R18, R18, 0xfffffffe, RZ, 0xc0, !PT ;  /* 0xfffffffe12127812 */ /* 0x000fc400078ec0ff */
[----:B------:R-:W-:-:S03]  /*24b50*/  @P6 LOP3.LUT R17, R17, 0x80000000, RZ, 0xfc, !PT ;  /* 0x8000000011116812 */ /* 0x000fc600078efcff */
        /* <DEDUP_REMOVED lines=516> */
[----:B------:R-:W-:-:S04]  /*26ba0*/  @P4 LOP3.LUT R14, R14, 0x10, RZ, 0xfc, !PT ;  /* 0x000000100e0e4812 */ /* 0x000fc800078efcff */
[----:B------:R-:W-:Y:S02]  /*26bb0*/  LOP3.LUT R14, R14, 0xfffffff7, RZ, 0xc0, !PT ;  /* 0xfffffff70e0e7812 */ /* 0x000fe400078ec0ff */
[----:B------:R-:W-:Y:S01]  /*26bc0*/  ISETP.LT.AND P5, PT, R220, UR5, !P3 ;  /* 0x00000005dc007c0c */ /* 0x000fe2000dfa1270 */
[----:B------:R-:W-:Y:S01]  /*26bd0*/  ULDC UR5, c[0x0][0x228] ;  /* 0x00008a0000057ab9 */ /* 0x000fe20000000800 */
[----:B------:R-:W-:Y:S02]  /*26be0*/  @P6 LOP3.LUT R14, R14, 0x8, RZ, 0xfc, !PT ;  /* 0x000000080e0e6812 */ /* 0x000fe400078efcff */
[----:B------:R-:W-:Y:S02]  /*26bf0*/  LOP3.LUT P6, RZ, R5, 0x40, RZ, 0xc0, !PT ;  /* 0x0000004005ff7812 */ /* 0x000fe400078cc0ff */
[----:B------:R-:W-:Y:S01]  /*26c00*/  ISETP.LT.AND P4, PT, R219, UR6, !P3 ;  /* 0x00000006db007c0c */ /* 0x000fe2000df81270 */
[----:B------:R-:W-:Y:S01]  /*26c10*/  ULDC UR6, c[0x0][0x228] ;  /* 0x00008a0000067ab9 */ /* 0x000fe20000000800 */
[----:B------:R-:W-:-:S02]  /*26c20*/  LOP3.LUT R14, R14, 0xfffffffb, RZ, 0xc0, !PT ;  /* 0xfffffffb0e0e7812 */ /* 0x000fc400078ec0ff */
[----:B------:R-:W-:Y:S02]  /*26c30*/  LOP3.LUT R68, R68, 0xfff7ffff, RZ, 0xc0, !PT ;  /* 0xfff7ffff44447812 */ /* 0x000fe400078ec0ff */
[----:B------:R-:W-:Y:S02]  /*26c40*/  LOP3.LUT P2, RZ, R5, 0x80000, RZ, 0xc0, !PT ;  /* 0x0008000005ff7812 */ /* 0x000fe4000784c0ff */
[----:B------:R-:W-:Y:S02]  /*26c50*/  @P5 LOP3.LUT R14, R14, 0x4, RZ, 0xfc, !PT ;  /* 0x000000040e0e5812 */ /* 0x000fe400078efcff */
[----:B------:R-:W-:Y:S01]  /*26c60*/  ISETP.LT.AND P5, PT, R217, UR4, !P2 ;  /* 0x00000004d9007c0c */ /* 0x000fe2000d7a1270 */
[----:B------:R-:W-:Y:S01]  /*26c70*/  ULDC UR4, c[0x0][0x228] ;  /* 0x00008a0000047ab9 */ /* 0x000fe20000000800 */
[----:B------:R-:W-:Y:S02]  /*26c80*/  @P6 LOP3.LUT R68, R68, 0x80000, RZ, 0xfc, !PT ;  /* 0x0008000044446812 */ /* 0x000fe400078efcff */
[----:B------:R-:W-:-:S02]  /*26c90*/  LOP3.LUT P6, RZ, R5, 0x80, RZ, 0xc0, !PT ;  /* 0x0000008005ff7812 */ /* 0x000fc400078cc0ff */
[----:B------:R-:W-:Y:S01]  /*26ca0*/  ISETP.LT.AND P3, PT, R218, UR7, !P3 ;  /* 0x00000007da007c0c */ /* 0x000fe2000df61270 */
[----:B------:R-:W-:Y:S01]  /*26cb0*/  ULDC UR7, c[0x0][0x228] ;  /* 0x00008a0000077ab9 */ /* 0x000fe20000000800 */
[----:B------:R-:W-:Y:S02]  /*26cc0*/  LOP3.LUT R14, R14, 0xfffffffd, RZ, 0xc0, !PT ;  /* 0xfffffffd0e0e7812 */ /* 0x000fe400078ec0ff */
[----:B------:R-:W-:Y:S02]  /*26cd0*/  LOP3.LUT R68, R68, 0xffefffff, RZ, 0xc0, !PT ;  /* 0xffefffff44447812 */ /* 0x000fe400078ec0ff */
[----:B------:R-:W-:Y:S02]  /*26ce0*/  @P4 LOP3.LUT R14, R14, 0x2, RZ, 0xfc, !PT ;  /* 0x000000020e0e4812 */ /* 0x000fe400078efcff */
[----:B------:R-:W-:Y:S01]  /*26cf0*/  ISETP.LT.AND P4, PT, R220, UR5, !P2 ;  /* 0x00000005dc007c0c */ /* 0x000fe2000d781270 */
[----:B------:R-:W-:Y:S01]  /*26d00*/  ULDC UR5, c[0x0][0x228] ;  /* 0x00008a0000057ab9 */ /* 0x000fe20000000800 */
[----:B------:R-:W-:-:S02]  /*26d10*/  LOP3.LUT R14, R14, 0xfffffffe, RZ, 0xc0, !PT ;  /* 0xfffffffe0e0e7812 */ /* 0x000fc400078ec0ff */
[----:B------:R-:W-:Y:S02]  /*26d20*/  @P5 LOP3.LUT R13, R13, 0x80000000, RZ, 0xfc, !PT ;  /* 0x800000000d0d5812 */ /* 0x000fe400078efcff */
[----:B------:R-:W-:Y:S02]  /*26d30*/  @P6 LOP3.LUT R68, R68, 0x100000, RZ, 0xfc, !PT ;  /* 0x0010000044446812 */ /* 0x000fe400078efcff */
[----:B------:R-:W-:Y:S02]  /*26d40*/  LOP3.LUT P6, RZ, R5, 0x100, RZ, 0xc0, !PT ;  /* 0x0000010005ff7812 */ /* 0x000fe400078cc0ff */
[----:B------:R-:W-:Y:S02]  /*26d50*/  @P3 LOP3.LUT R14, R14, 0x1, RZ, 0xfc, !PT ;  /* 0x000000010e0e3812 */ /* 0x000fe400078efcff */
[----:B------:R-:W-:Y:S01]  /*26d60*/  ISETP.LT.AND P3, PT, R219, UR6, !P2 ;  /* 0x00000006db007c0c */ /* 0x000fe2000d761270 */
[----:B------:R-:W-:Y:S01]  /*26d70*/  ULDC UR6, c[0x0][0x228] ;  /* 0x00008a0000067ab9 */ /* 0x000fe20000000800 */
[----:B------:R-:W-:-:S02]  /*26d80*/  LOP3.LUT R13, R13, 0xbfffffff, RZ, 0xc0, !PT ;  /* 0xbfffffff0d0d7812 */ /* 0x000fc400078ec0ff */
[----:B------:R-:W-:Y:S02]  /*26d90*/  LOP3.LUT R68, R68, 0xffdfffff, RZ, 0xc0, !PT ;  /* 0xffdfffff44447812 */ /* 0x000fe400078ec0ff */
[----:B------:R-:W-:Y:S02]  /*26da0*/  @P4 LOP3.LUT R13, R13, 0x40000000, RZ, 0xfc, !PT ;  /* 0x400000000d0d4812 */ /* 0x000fe400078efcff */
[----:B------:R-:W-:Y:S01]  /*26db0*/  ISETP.LT.AND P2, PT, R218, UR7, !P2 ;  /* 0x00000007da007c0c */ /* 0x000fe2000d741270 */
[----:B------:R-:W-:Y:S01]  /*26dc0*/  ULDC UR7, c[0x0][0x228] ;  /* 0x00008a0000077ab9 */ /* 0x000fe20000000800 */
[----:B------:R-:W-:Y:S02]  /*26dd0*/  LOP3.LUT R13, R13, 0xdfffffff, RZ, 0xc0, !PT ;  /* 0xdfffffff0d0d7812 */ /* 0x000fe400078ec0ff */
[----:B------:R-:W-:Y:S02]  /*26de0*/  @P6 LOP3.LUT R68, R68, 0x200000, RZ, 0xfc, !PT ;  /* 0x0020000044446812 */ /* 0x000fe400078efcff */
[----:B------:R-:W-:-:S02]  /*26df0*/  LOP3.LUT P1, RZ, R5, 0x40000, RZ, 0xc0, !PT ;  /* 0x0004000005ff7812 */ /* 0x000fc4000782c0ff */
[----:B------:R-:W-:Y:S02]  /*26e00*/  LOP3.LUT P6, RZ, R5, 0x200, RZ, 0xc0, !PT ;  /* 0x0000020005ff7812 */ /* 0x000fe400078cc0ff */
[----:B------:R-:W-:Y:S02]  /*26e10*/  @P3 LOP3.LUT R13, R13, 0x20000000, RZ, 0xfc, !PT ;  /* 0x200000000d0d3812 */ /* 0x000fe400078efcff */
[----:B------:R-:W-:Y:S01]  /*26e20*/  ISETP.LT.AND P4, PT, R217, UR4, !P1 ;  /* 0x00000004d9007c0c */ /* 0x000fe2000cf81270 */
[----:B------:R-:W-:Y:S01]  /*26e30*/  ULDC UR4, c[0x0][0x228] ;  /* 0x00008a0000047ab9 */ /* 0x000fe20000000800 */
[----:B------:R-:W-:Y:S02]  /*26e40*/  LOP3.LUT R13, R13, 0xefffffff, RZ, 0xc0, !PT ;  /* 0xefffffff0d0d7812 */ /* 0x000fe400078ec0ff */
[----:B------:R-:W-:Y:S02]  /*26e50*/  LOP3.LUT R68, R68, 0xffbfffff, RZ, 0xc0, !PT ;  /* 0xffbfffff44447812 */ /* 0x000fe400078ec0ff */
[----:B------:R-:W-:-:S02]  /*26e60*/  @P2 LOP3.LUT R13, R13, 0x10000000, RZ, 0xfc, !PT ;  /* 0x100000000d0d2812 */ /* 0x000fc400078efcff */
[----:B------:R-:W-:Y:S01]  /*26e70*/  ISETP.LT.AND P3, PT, R220, UR5, !P1 ;  /* 0x00000005dc007c0c */ /* 0x000fe2000cf61270 */
[----:B------:R-:W-:Y:S01]  /*26e80*/  ULDC UR5, c[0x0][0x228] ;  /* 0x00008a0000057ab9 */ /* 0x000fe20000000800 */
[----:B------:R-:W-:Y:S02]  /*26e90*/  LOP3.LUT R13, R13, 0xf7ffffff, RZ, 0xc0, !PT ;  /* 0xf7ffffff0d0d7812 */ /* 0x000fe400078ec0ff */
        /* <DEDUP_REMOVED lines=10> */
[----:B------:R-:W-:Y:S02]  /*26f40*/  @P6 LOP3.LUT R68, R68, 0x800000, RZ, 0xfc, !PT ;  /* 0x0080000044446812 */ /* 0x000fe400078efcff */
[----:B------:R-:W-:Y:S02]  /*26f50*/  LOP3.LUT P6, RZ, R5, 0x800, RZ, 0xc0, !PT ;  /* 0x0000080005ff7812 */ /* 0x000fe400078cc0ff */
[----:B------:R-:W-:-:S04]  /*26f60*/  LOP3.LUT R13, R13, 0xfdffffff, RZ, 0xc0, !PT ;  /* 0xfdffffff0d0d7812 */ /* 0x000fc800078ec0ff */
        /* <DEDUP_REMOVED lines=8> */
[----:B------:R-:W-:Y:S02]  /*26ff0*/  LOP3.LUT P6, RZ, R5, 0x1000, RZ, 0xc0, !PT ;  /* 0x0000100005ff7812 */ /* 0x000fe400078cc0ff */
[----:B------:R-:W-:Y:S01]  /*27000*/  ISETP.LT.AND P3, PT, R220, UR5, !P0 ;  /* 0x00000005dc007c0c */ /* 0x000fe2000c761270 */
[----:B------:R-:W-:Y:S01]  /*27010*/  ULDC UR5, c[0x0][0x228] ;  /* 0x00008a0000057ab9 */ /* 0x000fe20000000800 */
[----:B------:R-:W-:Y:S02]  /*27020*/  LOP3.LUT R13, R13, 0xff7fffff, RZ, 0xc0, !PT ;  /* 0xff7fffff0d0d7812 */ /* 0x000fe400078ec0ff */
[----:B------:R-:W-:Y:S02]  /*27030*/  LOP3.LUT R68, R68, 0xfdffffff, RZ, 0xc0, !PT ;  /* 0xfdffffff44447812 */ /* 0x000fe400078ec0ff */
[----:B------:R-:W-:Y:S01]  /*27040*/  ISETP.LT.AND P2, PT, R219, UR6, !P0 ;  /* 0x00000006db007c0c */ /* 0x000fe2000c741270 */
[----:B------:R-:W-:-:S02]  /*27050*/  ULDC UR6, c[0x0][0x228] ;  /* 0x00008a0000067ab9 */ /* 0x000fc40000000800 */
[----:B------:R-:W-:Y:S02]  /*27060*/  @P1 LOP3.LUT R13, R13, 0x800000, RZ, 0xfc, !PT ;  /* 0x008000000d0d1812 */ /* 0x000fe400078efcff */
[----:B------:R-:W-:Y:S02]  /*27070*/  @P6 LOP3.LUT R68, R68, 0x2000000, RZ, 0xfc, !PT ;  /* 0x0200000044446812 */ /* 0x000fe400078efcff */
[----:B------:R-:W-:Y:S02]  /*27080*/  LOP3.LUT P6, RZ, R5, 0x2000, RZ, 0xc0, !PT ;  /* 0x0000200005ff7812 */ /* 0x000fe400078cc0ff */
[----:B------:R-:W-:Y:S02]  /*27090*/  LOP3.LUT R13, R13, 0xffbfffff, RZ, 0xc0, !PT ;  /* 0xffbfffff0d0d7812 */ /* 0x000fe400078ec0ff */
[----:B------:R-:W-:Y:S02]  /*270a0*/  LOP3.LUT R68, R68, 0xfbffffff, RZ, 0xc0, !PT ;  /* 0xfbffffff44447812 */ /* 0x000fe400078ec0ff */
[----:B------:R-:W-:-:S02]  /*270b0*/  @P3 LOP3.LUT R13, R13, 0x400000, RZ, 0xfc, !PT ;  /* 0x004000000d0d3812 */ /* 0x000fc400078efcff */
[----:B------:R-:W-:Y:S01]  /*270c0*/  ISETP.LT.AND P1, PT, R218, UR7, !P0 ;  /* 0x00000007da007c0c */ /* 0x000fe2000c721270 */
[----:B------:R-:W-:Y:S01]  /*270d0*/  ULDC UR7, c[0x0][0x228] ;  /* 0x00008a0000077ab9 */ /* 0x000fe20000000800 */
[----:B------:R-:W-:-:S03]  /*270e0*/  LOP3.LUT R13, R13, 0xffdfffff, RZ, 0xc0, !PT ;  /* 0xffdfffff0d0d7812 */ /* 0x000fc600078ec0ff */
[----:B------:R-:W-:Y:S02]  /*270f0*/  @P6 LOP3.LUT R68, R68, 0x4000000, RZ, 0xfc, !PT ;  /* 0x0400000044446812 */ /* 0x000fe400078efcff */
[----:B------:R-:W-:Y:S02]  /*27100*/  LOP3.LUT P6, RZ, R5, 0x4000, RZ, 0xc0, !PT ;  /* 0x0000400005ff7812 */ /* 0x000fe400078cc0ff */
[----:B------:R-:W-:Y:S02]  /*27110*/  @P2 LOP3.LUT R13, R13, 0x200000, RZ, 0xfc, !PT ;  /* 0x002000000d0d2812 */ /* 0x000fe400078efcff */
[----:B------:R-:W-:Y:S02]  /*27120*/  LOP3.LUT P0, RZ, R5, 0x10000, RZ, 0xc0, !PT ;  /* 0x0001000005ff7812 */ /* 0x000fe4000780c0ff */
[----:B------:R-:W-:Y:S02]  /*27130*/  LOP3.LUT R13, R13, 0xffefffff, RZ, 0xc0, !PT ;  /* 0xffefffff0d0d7812 */ /* 0x000fe400078ec0ff */
[----:B------:R-:W-:-:S02]  /*27140*/  LOP3.LUT R68, R68, 0xf7ffffff, RZ, 0xc0, !PT ;  /* 0xf7ffffff44447812 */ /* 0x000fc400078ec0ff */
[----:B------:R-:W-:Y:S02]  /*27150*/  @P1 LOP3.LUT R13, R13, 0x100000, RZ, 0xfc, !PT ;  /* 0x001000000d0d1812 */ /* 0x000fe400078efcff */
[----:B------:R-:W-:Y:S01]  /*27160*/  ISETP.LT.AND P1, PT, R217, UR46, !P0 ;  /* 0x0000002ed9007c0c */ /* 0x000fe2000c721270 */
[----:B------:R-:W-:Y:S01]  /*27170*/  ULDC UR46, c[0x0][0x228] ;  /* 0x00008a00002e7ab9 */ /* 0x000fe20000000800 */
[----:B------:R-:W-:Y:S02]  /*27180*/  @P6 LOP3.LUT R68, R68, 0x8000000, RZ, 0xfc, !PT ;  /* 0x0800000044446812 */ /* 0x000fe400078efcff */
[----:B------:R-:W-:Y:S02]  /*27190*/  LOP3.LUT P6, RZ, R5, 0x8000, RZ, 0xc0, !PT ;  /* 0x0000800005ff7812 */ /* 0x000fe400078cc0ff */
[----:B------:R-:W-:Y:S02]  /*271a0*/  LOP3.LUT R13, R13, 0xfff7ffff, RZ, 0xc0, !PT ;  /* 0xfff7ffff0d0d7812 */ /* 0x000fe400078ec0ff */
[----:B------:R-:W-:Y:S01]  /*271b0*/  ISETP.LT.AND P6, PT, R217, UR45, !P6 ;  /* 0x0000002dd9007c0c */ /* 0x000fe2000f7c1270 */
[----:B------:R-:W-:-:S04]  /*271c0*/  ULDC UR45, c[0x0][0x228] ;  /* 0x00008a00002d7ab9 */ /* 0x000fc80000000800 */
[----:B------:R-:W-:-:S04]  /*271d0*/  @P1 LOP3.LUT R13, R13, 0x80000, RZ, 0xfc, !PT ;  /* 0x000800000d0d1812 */ /* 0x000fc800078efcff */
[----:B------:R-:W-:-:S04]  /*271e0*/  LOP3.LUT R13, R13, 0xfffeffff, RZ, 0xc0, !PT ;  /* 0xfffeffff0d0d7812 */ /* 0x000fc800078ec0ff */
[----:B------:R-:W-:Y:S02]  /*271f0*/  @P6 LOP3.LUT R13, R13, 0x10000, RZ, 0xfc, !PT ;  /* 0x000100000d0d6812 */ /* 0x000fe400078efcff */
[----:B------:R-:W-:-:S04]  /*27200*/  LOP3.LUT P6, RZ, R68, 0x8000000, RZ, 0xc0, !PT ;  /* 0x0800000044ff7812 */ /* 0x000fc800078cc0ff */
[----:B------:R-:W-:Y:S01]  /*27210*/  ISETP.LT.AND P6, PT, R217, UR44, !P6 ;  /* 0x0000002cd9007c0c */ /* 0x000fe2000f7c1270 */
[----:B------:R-:W-:Y:S01]  /*27220*/  ULDC UR44, c[0x0][0x228] ;  /* 0x00008a00002c7ab9 */ /* 0x000fe20000000800 */
[----:B------:R-:W-:-:S11]  /*27230*/  LOP3.LUT R13, R13, 0xffffdfff, RZ, 0xc0, !PT ;  /* 0xffffdfff0d0d7812 */ /* 0x000fd600078ec0ff */
        /* <DEDUP_REMOVED lines=23> */
[----:B------:R-:W-:-:S12]  /*273b0*/  ULDC UR39, c[0x0][0x228] ;  /* 0x00008a0000277ab9 */ /* 0x000fd80000000800 */
        /* <DEDUP_REMOVED lines=9> */
[----:B------:R-:W-:Y:S02]  /*27450*/  LOP3.LUT R12, R12, 0xfeffffff, RZ, 0xc0, !PT ;  /* 0xfeffffff0c0c7812 */ /* 0x000fe400078ec0ff */
[----:B------:R-:W-:-:S09]  /*27460*/  LOP3.LUT P5, RZ, R5, 0x20, RZ, 0xc0, !PT ;  /* 0x0000002005ff7812 */ /* 0x000fd200078ac0ff */
[----:B------:R-:W-:Y:S02]  /*27470*/  @P6 LOP3.LUT R12, R12, 0x1000000, RZ, 0xfc, !PT ;  /* 0x010000000c0c6812 */ /* 0x000fe400078efcff */
[----:B------:R-:W-:-:S04]  /*27480*/  LOP3.LUT P6, RZ, R68, 0x80000, RZ, 0xc0, !PT ;  /* 0x0008000044ff7812 */ /* 0x000fc800078cc0ff */
[C---:B------:R-:W-:Y:S01]  /*27490*/  ISETP.LT.AND P6, PT, R217.reuse, UR36, !P6 ;  /* 0x00000024d9007c0c */ /* 0x040fe2000f7c1270 */
[----:B------:R-:W-:Y:S01]  /*274a0*/  ULDC UR36, c[0x0][0x228] ;  /* 0x00008a0000247ab9 */ /* 0x000fe20000000800 */
[----:B------:R-:W-:Y:S01]  /*274b0*/  ISETP.LT.AND P5, PT, R217, UR35, !P5 ;  /* 0x00000023d9007c0c */ /* 0x000fe2000efa1270 */
[----:B------:R-:W-:Y:S01]  /*274c0*/  ULDC UR35, c[0x0][0x228] ;  /* 0x00008a0000237ab9 */ /* 0x000fe20000000800 */
[----:B------:R-:W-:Y:S02]  /*274d0*/  LOP3.LUT R12, R12, 0xffdfffff, RZ, 0xc0, !PT ;  /* 0xffdfffff0c0c7812 */ /* 0x000fe400078ec0ff */
[----:B------:R-:W-:-:S04]  /*274e0*/  LOP3.LUT P4, RZ, R5, 0x10, RZ, 0xc0, !PT ;  /* 0x0000001005ff7812 */ /* 0x000fc8000788c0ff */
[----:B------:R-:W-:Y:S01]  /*274f0*/  ISETP.LT.AND P4, PT, R217, UR34, !P4 ;  /* 0x00000022d9007c0c */ /* 0x000fe2000e781270 */
[----:B------:R-:W-:Y:S02]  /*27500*/  ULDC UR34, c[0x0][0x228] ;  /* 0x00008a0000227ab9 */ /* 0x000fe40000000800 */
[----:B------:R-:W-:-:S04]  /*27510*/  @P6 LOP3.LUT R12, R12, 0x200000, RZ, 0xfc, !PT ;  /* 0x002000000c0c6812 */ /* 0x000fc800078efcff */
[----:B------:R-:W-:Y:S02]  /*27520*/  LOP3.LUT R12, R12, 0xfffbffff, RZ, 0xc0, !PT ;  /* 0xfffbffff0c0c7812 */ /* 0x000fe400078ec0ff */
[----:B------:R-:W-:Y:S02]  /*27530*/  LOP3.LUT P3, RZ, R5, 0x8, RZ, 0xc0, !PT ;  /* 0x0000000805ff7812 */ /* 0x000fe4000786c0ff */
[----:B------:R-:W-:Y:S02]  /*27540*/  @P5 LOP3.LUT R12, R12, 0x40000, RZ, 0xfc, !PT ;  /* 0x000400000c0c5812 */ /* 0x000fe400078efcff */
[----:B------:R-:W-:Y:S01]  /*27550*/  ISETP.LT.AND P3, PT, R217, UR31, !P3 ;  /* 0x0000001fd9007c0c */ /* 0x000fe2000df61270 */
[----:B------:R-:W-:Y:S01]  /*27560*/  ULDC UR31, c[0x0][0x228] ;  /* 0x00008a00001f7ab9 */ /* 0x000fe20000000800 */
[----:B------:R-:W-:Y:S02]  /*27570*/  LOP3.LUT R12, R12, 0xffff7fff, RZ, 0xc0, !PT ;  /* 0xffff7fff0c0c7812 */ /* 0x000fe400078ec0ff */
[----:B------:R-:W-:-:S02]  /*27580*/  LOP3.LUT P2, RZ, R5, 0x4, RZ, 0xc0, !PT ;  /* 0x0000000405ff7812 */ /* 0x000fc4000784c0ff */
        /* <DEDUP_REMOVED lines=8> */
[----:B------:R-:W-:-:S02]  /*27610*/  LOP3.LUT R12, R12, 0xfffffdff, RZ, 0xc0, !PT ;  /* 0xfffffdff0c0c7812 */ /* 0x000fc400078ec0ff */
[----:B------:R-:W-:Y:S02]  /*27620*/  LOP3.LUT P1, RZ, R5, 0x1, RZ, 0xc0, !PT ;  /* 0x0000000105ff7812 */ /* 0x000fe4000782c0ff */
        /* <DEDUP_REMOVED lines=10> */
[----:B------:R-:W-:-:S03]  /*276d0*/  LOP3.LUT R12, R12, 0xfffffffe, RZ, 0xc0, !PT ;  /* 0xfffffffe0c0c7812 */ /* 0x000fc600078ec0ff */
[----:B------:R-:W-:-:S08]  /*276e0*/  @P0 LOP3.LUT R70, R70, 0x1000, RZ, 0xfc, !PT ;  /* 0x0000100046460812 */ /* 0x000fd000078efcff */
[----:B------:R-:W-:Y:S02]  /*276f0*/  @P1 LOP3.LUT R12, R12, 0x1, RZ, 0xfc, !PT ;  /* 0x000000010c0c1812 */ /* 0x000fe400078efcff */
[----:B------:R-:W-:Y:S02]  /*27700*/  LOP3.LUT P1, RZ, R68, 0x1000, RZ, 0xc0, !PT ;  /* 0x0000100044ff7812 */ /* 0x000fe4000782c0ff */
[----:B------:R-:W-:Y:S02]  /*27710*/  LOP3.LUT R70, R70, 0xfffff7ff, RZ, 0xc0, !PT ;  /* 0xfffff7ff46467812 */ /* 0x000fe400078ec0ff */
[----:B------:R-:W-:Y:S01]  /*27720*/  ISETP.LT.AND P0, PT, R217, UR26, !P1 ;  /* 0x0000001ad9007c0c */ /* 0x000fe2000cf01270 */
[----:B------:R-:W-:-:S08]  /*27730*/  ULDC UR26, c[0x0][0x228] ;  /* 0x00008a00001a7ab9 */ /* 0x000fd00000000800 */
[----:B------:R-:W-:Y:S02]  /*27740*/  @P1 LOP3.LUT R70, R70, 0x800, RZ, 0xfc, !PT ;  /* 0x0000080046461812 */ /* 0x000fe400078efcff */
[----:B------:R-:W-:Y:S02]  /*27750*/  LOP3.LUT P1, RZ, R3, 0x10000000, RZ, 0xc0, !PT ;  /* 0x1000000003ff7812 */ /* 0x000fe4000782c0ff */
[C---:B------:R-:W-:Y:S02]  /*27760*/  LOP3.LUT P6, RZ, R68.reuse, 0x40000, RZ, 0xc0, !PT ;  /* 0x0004000044ff7812 */ /* 0x040fe400078cc0ff */
[C---:B------:R-:W-:Y:S02]  /*27770*/  LOP3.LUT P5, RZ, R68.reuse, 0x20000, RZ, 0xc0, !PT ;  /* 0x0002000044ff7812 */ /* 0x040fe400078ac0ff */
[C---:B------:R-:W-:Y:S02]  /*27780*/  LOP3.LUT P4, RZ, R68.reuse, 0x10000, RZ, 0xc0, !PT ;  /* 0x0001000044ff7812 */ /* 0x040fe4000788c0ff */
[----:B------:R-:W-:-:S02]  /*27790*/  LOP3.LUT P3, RZ, R68, 0x8000, RZ, 0xc0, !PT ;  /* 0x0000800044ff7812 */ /* 0x000fc4000786c0ff */
[C---:B------:R-:W-:Y:S02]  /*277a0*/  LOP3.LUT P2, RZ, R68.reuse, 0x4000, RZ, 0xc0, !PT ;  /* 0x0000400044ff7812 */ /* 0x040fe4000784c0ff */
[----:B------:R-:W-:-:S04]  /*277b0*/  LOP3.LUT R68, R68, 0xfffffbff, RZ, 0xc0, !PT ;  /* 0xfffffbff44447812 */ /* 0x000fc800078ec0ff */
[----:B------:R-:W-:Y:S02]  /*277c0*/  @P1 LOP3.LUT R68, R68, 0x400, RZ, 0xfc, !PT ;  /* 0x0000040044441812 */ /* 0x000fe400078efcff */
[----:B------:R-:W-:Y:S02]  /*277d0*/  LOP3.LUT P1, RZ, R3, 0x400000, RZ, 0xc0, !PT ;  /* 0x0040000003ff7812 */ /* 0x000fe4000782c0ff */
[----:B------:R-:W-:Y:S02]  /*277e0*/  @P0 LOP3.LUT R10, R10, 0x20000000, RZ, 0xfc, !PT ;  /* 0x200000000a0a0812 */ /* 0x000fe400078efcff */
[----:B------:R-:W-:Y:S01]  /*277f0*/  ISETP.LT.AND P0, PT, R217, UR25, !P2 ;  /* 0x00000019d9007c0c */ /* 0x000fe2000d701270 */
[----:B------:R-:W-:Y:S01]  /*27800*/  ULDC UR25, c[0x0][0x228] ;  /* 0x00008a0000197ab9 */ /* 0x000fe20000000800 */
[----:B------:R-:W-:Y:S02]  /*27810*/  LOP3.LUT R68, R68, 0xfffff7ff, RZ, 0xc0, !PT ;  /* 0xfffff7ff44447812 */ /* 0x000fe400078ec0ff */
[----:B------:R-:W-:-:S05]  /*27820*/  LOP3.LUT R10, R10, 0xfbffffff, RZ, 0xc0, !PT ;  /* 0xfbffffff0a0a7812 */ /* 0x000fca00078ec0ff */
[----:B------:R-:W-:Y:S02]  /*27830*/  @P1 LOP3.LUT R68, R68, 0x800, RZ, 0xfc, !PT ;  /* 0x0000080044441812 */ /* 0x000fe400078efcff */
[----:B------:R-:W-:Y:S01]  /*27840*/  ISETP.LT.AND P1, PT, R217, UR24, !P3 ;  /* 0x00000018d9007c0c */ /* 0x000fe2000df21270 */
[----:B------:R-:W-:Y:S01]  /*27850*/  ULDC UR24, c[0x0][0x228] ;  /* 0x00008a0000187ab9 */ /* 0x000fe20000000800 */
[----:B------:R-:W-:-:S04]  /*27860*/  @P0 LOP3.LUT R10, R10, 0x4000000, RZ, 0xfc, !PT ;  /* 0x040000000a0a0812 */ /* 0x000fc800078efcff */
[----:B------:R-:W-:-:S07]  /*27870*/  LOP3.LUT R10, R10, 0xff7fffff, RZ, 0xc0, !PT ;  /* 0xff7fffff0a0a7812 */ /* 0x000fce00078ec0ff */
[----:B------:R-:W-:Y:S02]  /*27880*/  @P1 LOP3.LUT R10, R10, 0x800000, RZ, 0xfc, !PT ;  /* 0x008000000a0a1812 */ /* 0x000fe400078efcff */
[----:B------:R-:W-:Y:S01]  /*27890*/  ISETP.LT.AND P1, PT, R217, UR23, !P4 ;  /* 0x00000017d9007c0c */ /* 0x000fe2000e721270 */
[----:B------:R-:W-:Y:S01]  /*278a0*/  ULDC UR23, c[0x0][0x228] ;  /* 0x00008a0000177ab9 */ /* 0x000fe20000000800 */
[----:B------:R-:W-:Y:S02]  /*278b0*/  LOP3.LUT R10, R10, 0xffefffff, RZ, 0xc0, !PT ;  /* 0xffefffff0a0a7812 */ /* 0x000fe400078ec0ff */
[----:B------:R-:W-:-:S04]  /*278c0*/  LOP3.LUT R70, R70, 0xffffdfff, RZ, 0xc0, !PT ;  /* 0xffffdfff46467812 */ /* 0x000fc800078ec0ff */
[----:B------:R-:W-:-:S05]  /*278d0*/  @P2 LOP3.LUT R70, R70, 0x2000, RZ, 0xfc, !PT ;  /* 0x0000200046462812 */ /* 0x000fca00078efcff */
[----:B------:R-:W-:Y:S02]  /*278e0*/  @P1 LOP3.LUT R10, R10, 0x100000, RZ, 0xfc, !PT ;  /* 0x001000000a0a1812 */ /* 0x000fe400078efcff */
[----:B------:R-:W-:Y:S01]  /*278f0*/  ISETP.LT.AND P1, PT, R217, UR22, !P5 ;  /* 0x00000016d9007c0c */ /* 0x000fe2000ef21270 */
[----:B------:R-:W-:Y:S01]  /*27900*/  ULDC UR22, c[0x0][0x228] ;  /* 0x00008a0000167ab9 */ /* 0x000fe20000000800 */
[----:B------:R-:W-:Y:S02]  /*27910*/  LOP3.LUT R70, R70, 0xffffbfff, RZ, 0xc0, !PT ;  /* 0xffffbfff46467812 */ /* 0x000fe400078ec0ff */
[----:B------:R-:W-:Y:S02]  /*27920*/  LOP3.LUT R10, R10, 0xfffdffff, RZ, 0xc0, !PT ;  /* 0xfffdffff0a0a7812 */ /* 0x000fe400078ec0ff */
[----:B------:R-:W-:-:S04]  /*27930*/  @P3 LOP3.LUT R70, R70, 0x4000, RZ, 0xfc, !PT ;  /* 0x0000400046463812 */ /* 0x000fc800078efcff */
[----:B------:R-:W-:-:S03]  /*27940*/  LOP3.LUT R70, R70, 0xffff7fff, RZ, 0xc0, !PT ;  /* 0xffff7fff46467812 */ /* 0x000fc600078ec0ff */
[----:B------:R-:W-:Y:S02]  /*27950*/  @P1 LOP3.LUT R10, R10, 0x20000, RZ, 0xfc, !PT ;  /* 0x000200000a0a1812 */ /* 0x000fe400078efcff */
[----:B------:R-:W-:Y:S01]  /*27960*/  ISETP.LT.AND P1, PT, R217, UR21, !P6 ;  /* 0x00000015d9007c0c */ /* 0x000fe2000f721270 */
[----:B------:R-:W-:Y:S01]  /*27970*/  ULDC UR21, c[0x0][0x228] ;  /* 0x00008a0000157ab9 */ /* 0x000fe20000000800 */
[----:B------:R-:W-:Y:S02]  /*27980*/  @P4 LOP3.LUT R70, R70, 0x8000, RZ, 0xfc, !PT ;  /* 0x0000800046464812 */ /* 0x000fe400078efcff */
[----:B------:R-:W-:Y:S02]  /*27990*/  LOP3.LUT R10, R10, 0xffffbfff, RZ, 0xc0, !PT ;  /* 0xffffbfff0a0a7812 */ /* 0x000fe400078ec0ff */
[----:B------:R-:W-:-:S04]  /*279a0*/  LOP3.LUT R70, R70, 0xfffeffff, RZ, 0xc0, !PT ;  /* 0xfffeffff46467812 */ /* 0x000fc800078ec0ff */
[----:B------:R-:W-:-:S03]  /*279b0*/  @P5 LOP3.LUT R70, R70, 0x10000, RZ, 0xfc, !PT ;  /* 0x0001000046465812 */ /* 0x000fc600078efcff */
[----:B------:R-:W-:Y:S02]  /*279c0*/  @P1 LOP3.LUT R10, R10, 0x4000, RZ, 0xfc, !PT ;  /* 0x000040000a0a1812 */ /* 0x000fe400078efcff */
[----:B------:R-:W-:Y:S02]  /*279d0*/  LOP3.LUT P1, RZ, R68, 0x800, RZ, 0xc0, !PT ;  /* 0x0000080044ff7812 */ /* 0x000fe4000782c0ff */
[----:B------:R-:W-:Y:S02]  /*279e0*/  LOP3.LUT R70, R70, 0xfffdffff, RZ, 0xc0, !PT ;  /* 0xfffdffff46467812 */ /* 0x000fe400078ec0ff */
[----:B------:R-:W-:Y:S01]  /*279f0*/  ISETP.LT.AND P1, PT, R217, UR20, !P1 ;  /* 0x00000014d9007c0c */ /* 0x000fe2000cf21270 */
[----:B------:R-:W-:Y:S01]  /*27a00*/  ULDC UR20, c[0x0][0x228] ;  /* 0x00008a0000147ab9 */ /* 0x000fe20000000800 */
[----:B------:R-:W-:Y:S02]  /*27a10*/  @P6 LOP3.LUT R70, R70, 0x20000, RZ, 0xfc, !PT ;  /* 0x0002000046466812 */ /* 0x000fe400078efcff */
[----:B------:R-:W-:-:S02]  /*27a20*/  LOP3.LUT P6, RZ, R3, 0x800000, RZ, 0xc0, !PT ;  /* 0x0080000003ff7812 */ /* 0x000fc400078cc0ff */
[----:B------:R-:W-:Y:S02]  /*27a30*/  LOP3.LUT R10, R10, 0xfffff7ff, RZ, 0xc0, !PT ;  /* 0xfffff7ff0a0a7812 */ /* 0x000fe400078ec0ff */
[----:B------:R-:W-:Y:S01]  /*27a40*/  ISETP.LT.AND P6, PT, R217, UR19, !P6 ;  /* 0x00000013d9007c0c */ /* 0x000fe2000f7c1270 */
[----:B------:R-:W-:-:S04]  /*27a50*/  ULDC UR19, c[0x0][0x228] ;  /* 0x00008a0000137ab9 */ /* 0x000fc80000000800 */
[----:B------:R-:W-:-:S04]  /*27a60*/  @P1 LOP3.LUT R10, R10, 0x800, RZ, 0xfc, !PT ;  /* 0x000008000a0a1812 */ /* 0x000fc800078efcff */
[----:B------:R-:W-:-:S04]  /*27a70*/  LOP3.LUT R10, R10, 0xfffffeff, RZ, 0xc0, !PT ;  /* 0xfffffeff0a0a7812 */ /* 0x000fc800078ec0ff */
[----:B------:R-:W-:Y:S02]  /*27a80*/  @P6 LOP3.LUT R10, R10, 0x100, RZ, 0xfc, !PT ;  /* 0x000001000a0a6812 */ /* 0x000fe400078efcff */
[----:B------:R-:W-:Y:S02]  /*27a90*/  LOP3.LUT P6, RZ, R6, 0x2000, RZ, 0xc0, !PT ;  /* 0x0000200006ff7812 */ /* 0x000fe400078cc0ff */
[----:B------:R-:W-:-:S11]  /*27aa0*/  LOP3.LUT R70, R70, 0xf7ffffff, RZ, 0xc0, !PT ;  /* 0xf7ffffff46467812 */ /* 0x000fd600078ec0ff */
        /* <DEDUP_REMOVED lines=11> */
[----:B------:R-:W-:Y:S02]  /*27b60*/  LOP3.LUT R70, R70, 0x7fffffff, RZ, 0xc0, !PT ;  /* 0x7fffffff46467812 */ /* 0x000fe400078ec0ff */
[----:B------:R-:W-:-:S09]  /*27b70*/  LOP3.LUT P1, RZ, R68, 0x400, RZ, 0xc0, !PT ;  /* 0x0000040044ff7812 */ /* 0x000fd2000782c0ff */
        /* <DEDUP_REMOVED lines=24> */
[----:B------:R-:W-:-:S04]  /*27d00*/  LOP3.LUT P3, RZ, R3, 0x4000000, RZ, 0xc0, !PT ;  /* 0x0400000003ff7812 */ /* 0x000fc8000786c0ff */
[----:B------:R-:W-:Y:S01]  /*27d10*/  ISETP.LT.AND P3, PT, R217, UR16, !P3 ;  /* 0x00000010d9007c0c */ /* 0x000fe2000df61270 */
[----:B------:R-:W-:-:S04]  /*27d20*/  ULDC UR16, c[0x0][0x228] ;  /* 0x00008a0000107ab9 */ /* 0x000fc80000000800 */
[----:B------:R-:W-:Y:S02]  /*27d30*/  @P6 LOP3.LUT R68, R68, 0x80, RZ, 0xfc, !PT ;  /* 0x0000008044446812 */ /* 0x000fe400078efcff */
[----:B------:R-:W-:Y:S02]  /*27d40*/  LOP3.LUT P6, RZ, R6, 0x1, RZ, 0xc0, !PT ;  /* 0x0000000106ff7812 */ /* 0x000fe400078cc0ff */
[----:B------:R-:W-:Y:S02]  /*27d50*/  LOP3.LUT P2, RZ, R3, 0x8000000, RZ, 0xc0, !PT ;  /* 0x0800000003ff7812 */ /* 0x000fe4000784c0ff */
[----:B---3--:R-:W-:Y:S02]  /*27d60*/  LOP3.LUT R11, R11, 0x7fffffff, RZ, 0xc0, !PT ;  /* 0x7fffffff0b0b7812 */ /* 0x008fe400078ec0ff */
[----:B------:R-:W-:Y:S01]  /*27d70*/  ISETP.LT.AND P2, PT, R217, UR15, !P2 ;  /* 0x0000000fd9007c0c */ /* 0x000fe2000d741270 */
[----:B------:R-:W-:Y:S01]  /*27d80*/  ULDC UR15, c[0x0][0x228] ;  /* 0x00008a00000f7ab9 */ /* 0x000fe20000000800 */
[----:B------:R-:W-:-:S02]  /*27d90*/  LOP3.LUT R68, R68, 0xfffffeff, RZ, 0xc0, !PT ;  /* 0xfffffeff44447812 */ /* 0x000fc400078ec0ff */
[----:B------:R-:W-:-:S03]  /*27da0*/  @P3 LOP3.LUT R11, R11, 0x80000000, RZ, 0xfc, !PT ;  /* 0x800000000b0b3812 */ /* 0x000fc600078efcff */
[----:B------:R-:W-:Y:S02]  /*27db0*/  @P6 LOP3.LUT R68, R68, 0x100, RZ, 0xfc, !PT ;  /* 0x0000010044446812 */ /* 0x000fe400078efcff */
[----:B------:R-:W-:Y:S02]  /*27dc0*/  LOP3.LUT P6, RZ, R3, 0x80000000, RZ, 0xc0, !PT ;  /* 0x8000000003ff7812 */ /* 0x000fe400078cc0ff */
[----:B------:R-:W-:Y:S01]  /*27dd0*/  ISETP.LT.AND P1, PT, R217, UR14, !P1 ;  /* 0x0000000ed9007c0c */ /* 0x000fe2000cf21270 */
[----:B------:R-:W-:Y:S01]  /*27de0*/  ULDC UR14, c[0x0][0x228] ;  /* 0x00008a00000e7ab9 */ /* 0x000fe20000000800 */
[----:B------:R-:W-:Y:S02]  /*27df0*/  LOP3.LUT R11, R11, 0xefffffff, RZ, 0xc0, !PT ;  /* 0xefffffff0b0b7812 */ /* 0x000fe400078ec0ff */
[----:B------:R-:W-:Y:S02]  /*27e00*/  LOP3.LUT P0, RZ, R3, 0x20000000, RZ, 0xc0, !PT ;  /* 0x2000000003ff7812 */ /* 0x000fe4000780c0ff */
[----:B------:R-:W-:-:S02]  /*27e10*/  @P2 LOP3.LUT R11, R11, 0x10000000, RZ, 0xfc, !PT ;  /* 0x100000000b0b2812 */ /* 0x000fc400078efcff */
[----:B------:R-:W-:Y:S02]  /*27e20*/  LOP3.LUT R68, R68, 0xfffffdff, RZ, 0xc0, !PT ;  /* 0xfffffdff44447812 */ /* 0x000fe400078ec0ff */
[----:B------:R-:W-:Y:S01]  /*27e30*/  ISETP.LT.AND P0, PT, R217, UR13, !P0 ;  /* 0x0000000dd9007c0c */ /* 0x000fe2000c701270 */
[----:B------:R-:W-:Y:S01]  /*27e40*/  ULDC UR13, c[0x0][0x228] ;  /* 0x00008a00000d7ab9 */ /* 0x000fe20000000800 */
[----:B------:R-:W-:Y:S02]  /*27e50*/  LOP3.LUT R11, R11, 0xfdffffff, RZ, 0xc0, !PT ;  /* 0xfdffffff0b0b7812 */ /* 0x000fe400078ec0ff */
[----:B------:R-:W-:Y:S02]  /*27e60*/  @P6 LOP3.LUT R68, R68, 0x200, RZ, 0xfc, !PT ;  /* 0x0000020044446812 */ /* 0x000fe400078efcff */
[----:B------:R-:W-:Y:S02]  /*27e70*/  LOP3.LUT P6, RZ, R3, 0x40000000, RZ, 0xc0, !PT ;  /* 0x4000000003ff7812 */ /* 0x000fe400078cc0ff */
[----:B------:R-:W-:-:S02]  /*27e80*/  @P1 LOP3.LUT R11, R11, 0x2000000, RZ, 0xfc, !PT ;  /* 0x020000000b0b1812 */ /* 0x000fc400078efcff */
[----:B------:R-:W-:Y:S01]  /*27e90*/  ISETP.LT.AND P6, PT, R217, UR12, !P6 ;  /* 0x0000000cd9007c0c */ /* 0x000fe2000f7c1270 */
[----:B------:R-:W-:Y:S01]  /*27ea0*/  ULDC UR12, c[0x0][0x228] ;  /* 0x00008a00000c7ab9 */ /* 0x000fe20000000800 */
[----:B------:R-:W-:-:S04]  /*27eb0*/  LOP3.LUT R11, R11, 0xffbfffff, RZ, 0xc0, !PT ;  /* 0xffbfffff0b0b7812 */ /* 0x000fc800078ec0ff */
        /* <DEDUP_REMOVED lines=34> */
[----:B------:R-:W-:Y:S02]  /*280e0*/  LOP3.LUT P4, RZ, R3, 0x2000000, RZ, 0xc0, !PT ;  /* 0x0200000003ff7812 */ /* 0x000fe4000788c0ff */
[----:B------:R-:W-:Y:S02]  /*280f0*/  LOP3.LUT R11, R11, 0xfffffffd, RZ, 0xc0, !PT ;  /* 0xfffffffd0b0b7812 */ /* 0x000fe400078ec0ff */
[----:B------:R-:W-:Y:S01]  /*28100*/  ISETP.LT.AND P4, PT, R217, UR17, !P4 ;  /* 0x00000011d9007c0c */ /* 0x000fe2000e781270 */
[----:B------:R-:W-:Y:S01]  /*28110*/  ULDC UR17, c[0x0][0x228] ;  /* 0x00008a0000117ab9 */ /* 0x000fe20000000800 */
[----:B------:R-:W-:-:S03]  /*28120*/  LOP3.LUT R10, R10, 0xffffffdf, RZ, 0xc0, !PT ;  /* 0xffffffdf0a0a7812 */ /* 0x000fc600078ec0ff */
[----:B------:R-:W-:Y:S02]  /*28130*/  @P6 LOP3.LUT R11, R11, 0x2, RZ, 0xfc, !PT ;  /* 0x000000020b0b6812 */ /* 0x000fe400078efcff */
[----:B------:R-:W-:Y:S02]  /*28140*/  LOP3.LUT P6, RZ, R68, 0x8, RZ, 0xc0, !PT ;  /* 0x0000000844ff7812 */ /* 0x000fe400078cc0ff */
[----:B------:R-:W-:Y:S02]  /*28150*/  @P5 LOP3.LUT R10, R10, 0x20, RZ, 0xfc, !PT ;  /* 0x000000200a0a5812 */ /* 0x000fe400078efcff */
[----:B------:R-:W-:Y:S01]  /*28160*/  ISETP.LT.AND P6, PT, R217, UR5, !P6 ;  /* 0x00000005d9007c0c */ /* 0x000fe2000f7c1270 */
[----:B------:R-:W-:Y:S01]  /*28170*/  ULDC UR5, c[0x0][0x228] ;  /* 0x00008a0000057ab9 */ /* 0x000fe20000000800 */
[----:B------:R-:W-:Y:S02]  /*28180*/  LOP3.LUT R10, R10, 0xfffffffb, RZ, 0xc0, !PT ;  /* 0xfffffffb0a0a7812 */ /* 0x000fe400078ec0ff */
[----:B------:R-:W-:-:S02]  /*28190*/  LOP3.LUT P5, RZ, R6, 0x4000, RZ, 0xc0, !PT ;  /* 0x0000400006ff7812 */ /* 0x000fc400078ac0ff */
[----:B------:R-:W-:Y:S02]  /*281a0*/  @P4 LOP3.LUT R10, R10, 0x4, RZ, 0xfc, !PT ;  /* 0x000000040a0a4812 */ /* 0x000fe400078efcff */
[C---:B------:R-:W-:Y:S02]  /*281b0*/  LOP3.LUT P4, RZ, R6.reuse, 0x8000, RZ, 0xc0, !PT ;  /* 0x0000800006ff7812 */ /* 0x040fe4000788c0ff */
[C---:B------:R-:W-:Y:S02]  /*281c0*/  LOP3.LUT P3, RZ, R6.reuse, 0x10000, RZ, 0xc0, !PT ;  /* 0x0001000006ff7812 */ /* 0x040fe4000786c0ff */
[C---:B------:R-:W-:Y:S02]  /*281d0*/  LOP3.LUT P2, RZ, R6.reuse, 0x20000, RZ, 0xc0, !PT ;  /* 0x0002000006ff7812 */ /* 0x040fe4000784c0ff */
[C---:B------:R-:W-:Y:S02]  /*281e0*/  LOP3.LUT P1, RZ, R6.reuse, 0x40000, RZ, 0xc0, !PT ;  /* 0x0004000006ff7812 */ /* 0x040fe4000782c0ff */
[----:B------:R-:W-:-:S02]  /*281f0*/  LOP3.LUT P0, RZ, R6, 0x80000, RZ, 0xc0, !PT ;  /* 0x0008000006ff7812 */ /* 0x000fc4000780c0ff */
        /* <DEDUP_REMOVED lines=33> */
[----:B------:R-:W-:Y:S02]  /*28410*/  ISETP.LT.AND P6, PT, R217, UR27, !P6 ;  /* 0x0000001bd9007c0c */ /* 0x000fe4000f7c1270 */
[----:B------:R-:W-:-:S11]  /*28420*/  LOP3.LUT R3, R3, 0xfffffbff, RZ, 0xc0, !PT ;  /* 0xfffffbff03037812 */ /* 0x000fd600078ec0ff */
[----:B------:R-:W-:Y:S02]  /*28430*/  @P6 LOP3.LUT R3, R3, 0x400, RZ, 0xfc, !PT ;  /* 0x0000040003036812 */ /* 0x000fe400078efcff */
[----:B------:R-:W-:-:S04]  /*28440*/  LOP3.LUT P6, RZ, R70, 0x8000000, RZ, 0xc0, !PT ;  /* 0x0800000046ff7812 */ /* 0x000fc800078cc0ff */
[----:B------:R-:W-:Y:S02]  /*28450*/  ISETP.LT.AND P6, PT, R217, UR31, !P6 ;  /* 0x0000001fd9007c0c */ /* 0x000fe4000f7c1270 */
[----:B------:R-:W-:-:S11]  /*28460*/  LOP3.LUT R3, R3, 0xffffff7f, RZ, 0xc0, !PT ;  /* 0xffffff7f03037812 */ /* 0x000fd600078ec0ff */
[----:B------:R-:W-:Y:S02]  /*28470*/  @P6 LOP3.LUT R3, R3, 0x80, RZ, 0xfc, !PT ;  /* 0x0000008003036812 */ /* 0x000fe400078efcff */
[C---:B------:R-:W-:Y:S02]  /*28480*/  ISETP.LT.AND P6, PT, R217.reuse, UR37, !P5 ;  /* 0x00000025d9007c0c */ /* 0x040fe4000efc1270 */
[C---:B------:R-:W-:Y:S02]  /*28490*/  ISETP.LT.AND P5, PT, R217.reuse, UR41, !P4 ;  /* 0x00000029d9007c0c */ /* 0x040fe4000e7a1270 */
[C---:B------:R-:W-:Y:S02]  /*284a0*/  ISETP.LT.AND P4, PT, R217.reuse, UR45, !P3 ;  /* 0x0000002dd9007c0c */ /* 0x040fe4000df81270 */
[----:B------:R-:W-:Y:S02]  /*284b0*/  ISETP.LT.AND P3, PT, R217, UR49, !P2 ;  /* 0x00000031d9007c0c */ /* 0x000fe4000d761270 */
[----:B------:R-:W-:-:S02]  /*284c0*/  LOP3.LUT R0, R0, 0xbfffffff, RZ, 0xc0, !PT ;  /* 0xbfffffff00007812 */ /* 0x000fc400078ec0ff */
[----:B------:R-:W-:-:S07]  /*284d0*/  ISETP.LT.AND P1, PT, R217, UR53, !P1 ;  /* 0x00000035d9007c0c */ /* 0x000fce000cf21270 */
[----:B------:R-:W-:-:S04]  /*284e0*/  @P4 LOP3.LUT R0, R0, 0x40000000, RZ, 0xfc, !PT ;  /* 0x4000000000004812 */ /* 0x000fc800078efcff */
[----:B------:R-:W-:-:S04]  /*284f0*/  LOP3.LUT R0, R0, 0xf7ffffff, RZ, 0xc0, !PT ;  /* 0xf7ffffff00007812 */ /* 0x000fc800078ec0ff */
[----:B------:R-:W-:-:S04]  /*28500*/  @P3 LOP3.LUT R0, R0, 0x8000000, RZ, 0xfc, !PT ;  /* 0x0800000000003812 */ /* 0x000fc800078efcff */
[----:B------:R-:W-:-:S04]  /*28510*/  LOP3.LUT R0, R0, 0xfeffffff, RZ, 0xc0, !PT ;  /* 0xfeffffff00007812 */ /* 0x000fc800078ec0ff */
[----:B------:R-:W-:Y:S02]  /*28520*/  @P1 LOP3.LUT R0, R0, 0x1000000, RZ, 0xfc, !PT ;  /* 0x0100000000001812 */ /* 0x000fe400078efcff */
[----:B------:R-:W-:Y:S02]  /*28530*/  LOP3.LUT P1, RZ, R5, 0x8000, RZ, 0xc0, !PT ;  /* 0x0000800005ff7812 */ /* 0x000fe4000782c0ff */
[----:B------:R-:W-:Y:S02]  /*28540*/  LOP3.LUT R3, R3, 0xffffffef, RZ, 0xc0, !PT ;  /* 0xffffffef03037812 */ /* 0x000fe400078ec0ff */
[----:B------:R-:W-:Y:S02]  /*28550*/  LOP3.LUT R70, R70, 0xfbffffff, RZ, 0xc0, !PT ;  /* 0xfbffffff46467812 */ /* 0x000fe400078ec0ff */
[----:B------:R-:W-:Y:S02]  /*28560*/  @P6 LOP3.LUT R3, R3, 0x10, RZ, 0xfc, !PT ;  /* 0x0000001003036812 */ /* 0x000fe400078efcff */
[----:B------:R-:W-:-:S05]  /*28570*/  LOP3.LUT P6, RZ, R5, 0x40, RZ, 0xc0, !PT ;  /* 0x0000004005ff7812 */ /* 0x000fca00078cc0ff */
        /* <DEDUP_REMOVED lines=18> */
[C---:B------:R-:W-:Y:S02]  /*286a0*/  LOP3.LUT P6, RZ, R5.reuse, 0x1000, RZ, 0xc0, !PT ;  /* 0x0000100005ff7812 */ /* 0x040fe400078cc0ff */
[----:B------:R-:W-:Y:S02]  /*286b0*/  LOP3.LUT R70, R70, 0xfeffffff, RZ, 0xc0, !PT ;  /* 0xfeffffff46467812 */ /* 0x000fe400078ec0ff */
[----:B------:R-:W-:-:S04]  /*286c0*/  LOP3.LUT P1, RZ, R5, 0x10000, RZ, 0xc0, !PT ;  /* 0x0001000005ff7812 */ /* 0x000fc8000782c0ff */
[----:B------:R-:W-:Y:S01]  /*286d0*/  ISETP.LT.AND P1, PT, R220, UR23, !P1 ;  /* 0x00000017dc007c0c */ /* 0x000fe2000cf21270 */
[----:B------:R-:W-:-:S04]  /*286e0*/  ULDC UR23, c[0x0][0x228] ;  /* 0x00008a0000177ab9 */ /* 0x000fc80000000800 */
[----:B------:R-:W-:Y:S02]  /*286f0*/  @P6 LOP3.LUT R70, R70, 0x1000000, RZ, 0xfc, !PT ;  /* 0x0100000046466812 */ /* 0x000fe400078efcff */
[----:B------:R-:W-:Y:S02]  /*28700*/  LOP3.LUT P6, RZ, R5, 0x2000, RZ, 0xc0, !PT ;  /* 0x0000200005ff7812 */ /* 0x000fe400078cc0ff */
[----:B------:R-:W-:Y:S02]  /*28710*/  LOP3.LUT R70, R70, 0xfdffffff, RZ, 0xc0, !PT ;  /* 0xfdffffff46467812 */ /* 0x000fe400078ec0ff */
[----:B------:R-:W-:-:S04]  /*28720*/  LOP3.LUT R13, R13, 0xfffbffff, RZ, 0xc0, !PT ;  /* 0xfffbffff0d0d7812 */ /* 0x000fc800078ec0ff */
[----:B------:R-:W-:-:S05]  /*28730*/  @P1 LOP3.LUT R13, R13, 0x40000, RZ, 0xfc, !PT ;  /* 0x000400000d0d1812 */ /* 0x000fca00078efcff */
[----:B------:R-:W-:-:S04]  /*28740*/  @P6 LOP3.LUT R70, R70, 0x2000000, RZ, 0xfc, !PT ;  /* 0x0200000046466812 */ /* 0x000fc800078efcff */
[----:B------:R-:W-:-:S04]  /*28750*/  LOP3.LUT P1, RZ, R70, 0x4000000, RZ, 0xc0, !PT ;  /* 0x0400000046ff7812 */ /* 0x000fc8000782c0ff */
[C---:B------:R-:W-:Y:S01]  /*28760*/  ISETP.LT.AND P1, PT, R220.reuse, UR19, !P1 ;  /* 0x00000013dc007c0c */ /* 0x040fe2000cf21270 */
[----:B------:R-:W-:Y:S01]  /*28770*/  ULDC UR19, c[0x0][0x228] ;  /* 0x00008a0000137ab9 */ /* 0x000fe20000000800 */
[----:B------:R-:W-:Y:S02]  /*28780*/  LOP3.LUT P6, RZ, R5, 0x4000, RZ, 0xc0, !PT ;  /* 0x0000400005ff7812 */ /* 0x000fe400078cc0ff */
[----:B------:R-:W-:Y:S02]  /*28790*/  LOP3.LUT R13, R13, 0xffff7fff, RZ, 0xc0, !PT ;  /* 0xffff7fff0d0d7812 */ /* 0x000fe400078ec0ff */
[----:B------:R-:W-:Y:S01]  /*287a0*/  ISETP.LT.AND P6, PT, R220, UR15, !P6 ;  /* 0x0000000fdc007c0c */ /* 0x000fe2000f7c1270 */
[----:B------:R-:W-:-:S06]  /*287b0*/  ULDC UR15, c[0x0][0x228] ;  /* 0x00008a00000f7ab9 */ /* 0x000fcc0000000800 */
        /* <DEDUP_REMOVED lines=37> */
[----:B------:R-:W-:-:S09]  /*28a10*/  LOP3.LUT R3, R3, 0xfffffffd, RZ, 0xc0, !PT ;  /* 0xfffffffd03037812 */ /* 0x000fd200078ec0ff */
[----:B------:R-:W-:Y:S02]  /*28a20*/  @P6 LOP3.LUT R12, R12, 0x800000, RZ, 0xfc, !PT ;  /* 0x008000000c0c6812 */ /* 0x000fe400078efcff */
[----:B------:R-:W-:-:S04]  /*28a30*/  LOP3.LUT P6, RZ, R70, 0x40000, RZ, 0xc0, !PT ;  /* 0x0004000046ff7812 */ /* 0x000fc800078cc0ff */
[----:B------:R-:W-:Y:S01]  /*28a40*/  ISETP.LT.AND P6, PT, R220, UR15, !P6 ;  /* 0x0000000fdc007c0c */ /* 0x000fe2000f7c1270 */
[----:B------:R-:W-:Y:S01]  /*28a50*/  ULDC UR15, c[0x0][0x228] ;  /* 0x00008a00000f7ab9 */ /* 0x000fe20000000800 */
[----:B------:R-:W-:Y:S02]  /*28a60*/  @P5 LOP3.LUT R3, R3, 0x2, RZ, 0xfc, !PT ;  /* 0x0000000203035812 */ /* 0x000fe400078efcff */
[C---:B------:R-:W-:Y:S02]  /*28a70*/  LOP3.LUT P5, RZ, R5.reuse, 0x20, RZ, 0xc0, !PT ;  /* 0x0000002005ff7812 */ /* 0x040fe400078ac0ff */
[----:B------:R-:W-:Y:S02]  /*28a80*/  LOP3.LUT R12, R12, 0xffefffff, RZ, 0xc0, !PT ;  /* 0xffefffff0c0c7812 */ /* 0x000fe400078ec0ff */
[----:B------:R-:W-:Y:S01]  /*28a90*/  ISETP.LT.AND P5, PT, R220, UR11, !P5 ;  /* 0x0000000bdc007c0c */ /* 0x000fe2000efa1270 */
[----:B------:R-:W-:Y:S01]  /*28aa0*/  ULDC UR11, c[0x0][0x228] ;  /* 0x00008a00000b7ab9 */ /* 0x000fe20000000800 */
[----:B------:R-:W-:-:S02]  /*28ab0*/  LOP3.LUT P4, RZ, R5, 0x10, RZ, 0xc0, !PT ;  /* 0x0000001005ff7812 */ /* 0x000fc4000788c0ff */
[----:B------:R-:W-:Y:S02]  /*28ac0*/  ISETP.LT.AND P2, PT, R217, UR57, !P0 ;  /* 0x00000039d9007c0c */ /* 0x000fe4000c741270 */
[----:B------:R-:W-:Y:S02]  /*28ad0*/  @P6 LOP3.LUT R12, R12, 0x100000, RZ, 0xfc, !PT ;  /* 0x001000000c0c6812 */ /* 0x000fe400078efcff */
[----:B------:R-:W-:Y:S01]  /*28ae0*/  ISETP.LT.AND P4, PT, R220, UR23, !P4 ;  /* 0x00000017dc007c0c */ /* 0x000fe2000e781270 */
[----:B------:R-:W-:Y:S01]  /*28af0*/  ULDC UR23, c[0x0][0x228] ;  /* 0x00008a0000177ab9 */ /* 0x000fe20000000800 */
[----:B------:R-:W-:Y:S02]  /*28b00*/  LOP3.LUT R12, R12, 0xfffdffff, RZ, 0xc0, !PT ;  /* 0xfffdffff0c0c7812 */ /* 0x000fe400078ec0ff */
[----:B------:R-:W-:Y:S02]  /*28b10*/  LOP3.LUT P0, RZ, R6, 0x100000, RZ, 0xc0, !PT ;  /* 0x0010000006ff7812 */ /* 0x000fe4000780c0ff */
[----:B------:R-:W-:-:S02]  /*28b20*/  LOP3.LUT P3, RZ, R5, 0x8, RZ, 0xc0, !PT ;  /* 0x0000000805ff7812 */ /* 0x000fc4000786c0ff */
[----:B------:R-:W-:Y:S02]  /*28b30*/  @P5 LOP3.LUT R12, R12, 0x20000, RZ, 0xfc, !PT ;  /* 0x000200000c0c5812 */ /* 0x000fe400078efcff */
[----:B------:R-:W-:Y:S02]  /*28b40*/  ISETP.LT.AND P0, PT, R217, UR61, !P0 ;  /* 0x0000003dd9007c0c */ /* 0x000fe4000c701270 */
[----:B------:R-:W-:Y:S02]  /*28b50*/  LOP3.LUT R0, R0, 0xffdfffff, RZ, 0xc0, !PT ;  /* 0xffdfffff00007812 */ /* 0x000fe400078ec0ff */
[----:B------:R-:W-:Y:S01]  /*28b60*/  ISETP.LT.AND P3, PT, R220, UR19, !P3 ;  /* 0x00000013dc007c0c */ /* 0x000fe2000df61270 */
[----:B------:R-:W-:Y:S01]  /*28b70*/  ULDC UR19, c[0x0][0x228] ;  /* 0x00008a0000137ab9 */ /* 0x000fe20000000800 */
[----:B------:R-:W-:Y:S02]  /*28b80*/  LOP3.LUT R12, R12, 0xffffbfff, RZ, 0xc0, !PT ;  /* 0xffffbfff0c0c7812 */ /* 0x000fe400078ec0ff */
[----:B------:R-:W-:-:S02]  /*28b90*/  @P2 LOP3.LUT R0, R0, 0x200000, RZ, 0xfc, !PT ;  /* 0x0020000000002812 */ /* 0x000fc400078efcff */
[----:B------:R-:W-:Y:S02]  /*28ba0*/  LOP3.LUT P2, RZ, R5, 0x4, RZ, 0xc0, !PT ;  /* 0x0000000405ff7812 */ /* 0x000fe4000784c0ff */
[----:B------:R-:W-:Y:S02]  /*28bb0*/  @P4 LOP3.LUT R12, R12, 0x4000, RZ, 0xfc, !PT ;  /* 0x000040000c0c4812 */ /* 0x000fe400078efcff */
[----:B------:R-:W-:Y:S02]  /*28bc0*/  LOP3.LUT R0, R0, 0xfffbffff, RZ, 0xc0, !PT ;  /* 0xfffbffff00007812 */ /* 0x000fe400078ec0ff */
[----:B------:R-:W-:Y:S01]  /*28bd0*/  ISETP.LT.AND P2, PT, R220, UR15, !P2 ;  /* 0x0000000fdc007c0c */ /* 0x000fe2000d741270 */
[----:B------:R-:W-:Y:S01]  /*28be0*/  ULDC UR15, c[0x0][0x228] ;  /* 0x00008a00000f7ab9 */ /* 0x000fe20000000800 */
[----:B------:R-:W-:Y:S02]  /*28bf0*/  LOP3.LUT R12, R12, 0xfffff7ff, RZ, 0xc0, !PT ;  /* 0xfffff7ff0c0c7812 */ /* 0x000fe400078ec0ff */
[----:B------:R-:W-:-:S02]  /*28c00*/  @P0 LOP3.LUT R0, R0, 0x40000, RZ, 0xfc, !PT ;  /* 0x0004000000000812 */ /* 0x000fc400078efcff */
[C---:B------:R-:W-:Y:S02]  /*28c10*/  LOP3.LUT P0, RZ, R5.reuse, 0x2, RZ, 0xc0, !PT ;  /* 0x0000000205ff7812 */ /* 0x040fe4000780c0ff */
[----:B------:R-:W-:Y:S02]  /*28c20*/  @P3 LOP3.LUT R12, R12, 0x800, RZ, 0xfc, !PT ;  /* 0x000008000c0c3812 */ /* 0x000fe400078efcff */
[----:B------:R-:W-:Y:S01]  /*28c30*/  ISETP.LT.AND P0, PT, R220, UR11, !P0 ;  /* 0x0000000bdc007c0c */ /* 0x000fe2000c701270 */
[----:B------:R-:W-:Y:S01]  /*28c40*/  ULDC UR11, c[0x0][0x228] ;  /* 0x00008a00000b7ab9 */ /* 0x000fe20000000800 */
[----:B------:R-:W-:Y:S02]  /*28c50*/  LOP3.LUT R12, R12, 0xfffffeff, RZ, 0xc0, !PT ;  /* 0xfffffeff0c0c7812 */ /* 0x000fe400078ec0ff */
[----:B------:R-:W-:Y:S02]  /*28c60*/  LOP3.LUT P1, RZ, R5, 0x1, RZ, 0xc0, !PT ;  /* 0x0000000105ff7812 */ /* 0x000fe4000782c0ff */
[----:B------:R-:W-:-:S02]  /*28c70*/  @P2 LOP3.LUT R12, R12, 0x100, RZ, 0xfc, !PT ;  /* 0x000001000c0c2812 */ /* 0x000fc400078efcff */
        /* <DEDUP_REMOVED lines=12> */
[----:B------:R-:W-:-:S04]  /*28d40*/  LOP3.LUT P1, RZ, R70, 0x800, RZ, 0xc0, !PT ;  /* 0x0000080046ff7812 */ /* 0x000fc8000782c0ff */
[----:B------:R-:W-:Y:S01]  /*28d50*/  ISETP.LT.AND P0, PT, R220, UR15, !P1 ;  /* 0x0000000fdc007c0c */ /* 0x000fe2000cf01270 */
[----:B------:R-:W-:Y:S01]  /*28d60*/  ULDC UR15, c[0x0][0x228] ;  /* 0x00008a00000f7ab9 */ /* 0x000fe20000000800 */
[----:B------:R-:W-:Y:S02]  /*28d70*/  LOP3.LUT R72, R72, 0xfffffbff, RZ, 0xc0, !PT ;  /* 0xfffffbff48487812 */ /* 0x000fe400078ec0ff */
[----:B------:R-:W-:Y:S02]  /*28d80*/  LOP3.LUT R10, R10, 0xefffffff, RZ, 0xc0, !PT ;  /* 0xefffffff0a0a7812 */ /* 0x000fe400078ec0ff */
[----:B------:R-:W-:-:S03]  /*28d90*/  LOP3.LUT P2, RZ, R70, 0x2000, RZ, 0xc0, !PT ;  /* 0x0000200046ff7812 */ /* 0x000fc6000784c0ff */
[----:B------:R-:W-:Y:S02]  /*28da0*/  @P1 LOP3.LUT R72, R72, 0x400, RZ, 0xfc, !PT ;  /* 0x0000040048481812 */ /* 0x000fe400078efcff */
[----:B------:R-:W-:Y:S02]  /*28db0*/  LOP3.LUT P1, RZ, R3, 0x8000000, RZ, 0xc0, !PT ;  /* 0x0800000003ff7812 */ /* 0x000fe4000782c0ff */
[----:B------:R-:W-:Y:S02]  /*28dc0*/  @P0 LOP3.LUT R10, R10, 0x10000000, RZ, 0xfc, !PT ;  /* 0x100000000a0a0812 */ /* 0x000fe400078efcff */
[----:B------:R-:W-:Y:S01]  /*28dd0*/  ISETP.LT.AND P0, PT, R220, UR11, !P2 ;  /* 0x0000000bdc007c0c */ /* 0x000fe2000d701270 */
[----:B------:R-:W-:Y:S01]  /*28de0*/  ULDC UR11, c[0x0][0x228] ;  /* 0x00008a00000b7ab9 */ /* 0x000fe20000000800 */
[C---:B------:R-:W-:Y:S02]  /*28df0*/  LOP3.LUT P6, RZ, R70.reuse, 0x20000, RZ, 0xc0, !PT ;  /* 0x0002000046ff7812 */ /* 0x040fe400078cc0ff */
[----:B------:R-:W-:-:S02]  /*28e00*/  LOP3.LUT P5, RZ, R70, 0x10000, RZ, 0xc0, !PT ;  /* 0x0001000046ff7812 */ /* 0x000fc400078ac0ff */
[C---:B------:R-:W-:Y:S02]  /*28e10*/  LOP3.LUT P4, RZ, R70.reuse, 0x8000, RZ, 0xc0, !PT ;  /* 0x0000800046ff7812 */ /* 0x040fe4000788c0ff */
[C---:B------:R-:W-:Y:S02]  /*28e20*/  LOP3.LUT P3, RZ, R70.reuse, 0x4000, RZ, 0xc0, !PT ;  /* 0x0000400046ff7812 */ /* 0x040fe4000786c0ff */
[----:B------:R-:W-:Y:S02]  /*28e30*/  LOP3.LUT R70, R70, 0xfffffbff, RZ, 0xc0, !PT ;  /* 0xfffffbff46467812 */ /* 0x000fe400078ec0ff */
[----:B------:R-:W-:Y:S02]  /*28e40*/  LOP3.LUT R10, R10, 0xfdffffff, RZ, 0xc0, !PT ;  /* 0xfdffffff0a0a7812 */ /* 0x000fe400078ec0ff */
[----:B------:R-:W-:Y:S02]  /*28e50*/  @P1 LOP3.LUT R70, R70, 0x400, RZ, 0xfc, !PT ;  /* 0x0000040046461812 */ /* 0x000fe400078efcff */
[----:B------:R-:W-:Y:S01]  /*28e60*/  ISETP.LT.AND P1, PT, R220, UR23, !P3 ;  /* 0x00000017dc007c0c */ /* 0x000fe2000df21270 */
[----:B------:R-:W-:Y:S01]  /*28e70*/  ULDC UR23, c[0x0][0x228] ;  /* 0x00008a0000177ab9 */ /* 0x000fe20000000800 */
[----:B------:R-:W-:-:S02]  /*28e80*/  @P0 LOP3.LUT R10, R10, 0x2000000, RZ, 0xfc, !PT ;  /* 0x020000000a0a0812 */ /* 0x000fc400078efcff */
[----:B------:R-:W-:Y:S02]  /*28e90*/  LOP3.LUT R72, R72, 0xffffefff, RZ, 0xc0, !PT ;  /* 0xffffefff48487812 */ /* 0x000fe400078ec0ff */
[----:B------:R-:W-:Y:S02]  /*28ea0*/  LOP3.LUT R10, R10, 0xffbfffff, RZ, 0xc0, !PT ;  /* 0xffbfffff0a0a7812 */ /* 0x000fe400078ec0ff */
        /* <DEDUP_REMOVED lines=11> */
[----:B------:R-:W-:-:S04]  /*28f60*/  @P4 LOP3.LUT R72, R72, 0x4000, RZ, 0xfc, !PT ;  /* 0x0000400048484812 */ /* 0x000fc800078efcff */
[----:B------:R-:W-:Y:S02]  /*28f70*/  LOP3.LUT R72, R72, 0xffff7fff, RZ, 0xc0, !PT ;  /* 0xffff7fff48487812 */ /* 0x000fe400078ec0ff */
[----:B------:R-:W-:Y:S02]  /*28f80*/  LOP3.LUT R10, R10, 0xfffeffff, RZ, 0xc0, !PT ;  /* 0xfffeffff0a0a7812 */ /* 0x000fe400078ec0ff */
[----:B------:R-:W-:-:S03]  /*28f90*/  @P5 LOP3.LUT R72, R72, 0x8000, RZ, 0xfc, !PT ;  /* 0x0000800048485812 */ /* 0x000fc600078efcff */
[----:B------:R-:W-:Y:S02]  /*28fa0*/  @P1 LOP3.LUT R10, R10, 0x10000, RZ, 0xfc, !PT ;  /* 0x000100000a0a1812 */ /* 0x000fe400078efcff */
[----:B------:R-:W-:Y:S02]  /*28fb0*/  LOP3.LUT R72, R72, 0xfffeffff, RZ, 0xc0, !PT ;  /* 0xfffeffff48487812 */ /* 0x000fe400078ec0ff */
[----:B------:R-:W-:Y:S01]  /*28fc0*/  ISETP.LT.AND P1, PT, R220, UR11, !P6 ;  /* 0x0000000bdc007c0c */ /* 0x000fe2000f721270 */
[----:B------:R-:W-:Y:S01]  /*28fd0*/  ULDC UR11, c[0x0][0x228] ;  /* 0x00008a00000b7ab9 */ /* 0x000fe20000000800 */
[----:B------:R-:W-:Y:S02]  /*28fe0*/  @P6 LOP3.LUT R72, R72, 0x10000, RZ, 0xfc, !PT ;  /* 0x0001000048486812 */ /* 0x000fe400078efcff */
[----:B------:R-:W-:Y:S02]  /*28ff0*/  LOP3.LUT P6, RZ, R3, 0x400000, RZ, 0xc0, !PT ;  /* 0x0040000003ff7812 */ /* 0x000fe400078cc0ff */
[----:B------:R-:W-:-:S02]  /*29000*/  LOP3.LUT R10, R10, 0xffffdfff, RZ, 0xc0, !PT ;  /* 0xffffdfff0a0a7812 */ /* 0x000fc400078ec0ff */
        /* <DEDUP_REMOVED lines=49> */
[C---:B------:R-:W-:Y:S02]  /*29320*/  LOP3.LUT P6, RZ, R3.reuse, 0x80000000, RZ, 0xc0, !PT ;  /* 0x8000000003ff7812 */ /* 0x040fe400078cc0ff */
[----:B------:R-:W-:Y:S01]  /*29330*/  ISETP.LT.AND P2, PT, R220, UR23, !P2 ;  /* 0x00000017dc007c0c */ /* 0x000fe2000d741270 */
[----:B------:R-:W-:Y:S01]  /*29340*/  ULDC UR23, c[0x0][0x228] ;  /* 0x00008a0000177ab9 */ /* 0x000fe20000000800 */
[----:B------:R-:W-:Y:S02]  /*29350*/  LOP3.LUT P5, RZ, R3, 0x800000, RZ, 0xc0, !PT ;  /* 0x0080000003ff7812 */ /* 0x000fe400078ac0ff */
[----:B------:R-:W-:Y:S02]  /*29360*/  LOP3.LUT R70, R70, 0xfffffeff, RZ, 0xc0, !PT ;  /* 0xfffffeff46467812 */ /* 0x000fe400078ec0ff */
[----:B------:R-:W-:Y:S01]  /*29370*/  ISETP.LT.AND P5, PT, R220, UR19, !P5 ;  /* 0x00000013dc007c0c */ /* 0x000fe2000efa1270 */
[----:B------:R-:W-:-:S04]  /*29380*/  ULDC UR19, c[0x0][0x228] ;  /* 0x00008a0000137ab9 */ /* 0x000fc80000000800 */
[----:B------:R-:W-:Y:S02]  /*29390*/  @P6 LOP3.LUT R70, R70, 0x100, RZ, 0xfc, !PT ;  /* 0x0000010046466812 */ /* 0x000fe400078efcff */
[C---:B------:R-:W-:Y:S02]  /*293a0*/  LOP3.LUT P6, RZ, R3.reuse, 0x40000000, RZ, 0xc0, !PT ;  /* 0x4000000003ff7812 */ /* 0x040fe400078cc0ff */
[----:B------:R-:W-:Y:S01]  /*293b0*/  ISETP.LT.AND P1, PT, R220, UR19, !P1 ;  /* 0x00000013dc007c0c */ /* 0x000fe2000cf21270 */
[----:B------:R-:W-:Y:S01]  /*293c0*/  ULDC UR19, c[0x0][0x228] ;  /* 0x00008a0000137ab9 */ /* 0x000fe20000000800 */
[----:B------:R-:W-:Y:S02]  /*293d0*/  LOP3.LUT P4, RZ, R3, 0x1000000, RZ, 0xc0, !PT ;  /* 0x0100000003ff7812 */ /* 0x000fe4000788c0ff */
[----:B------:R-:W-:Y:S02]  /*293e0*/  LOP3.LUT R11, R11, 0xbfffffff, RZ, 0xc0, !PT ;  /* 0xbfffffff0b0b7812 */ /* 0x000fe400078ec0ff */
[----:B------:R-:W-:-:S02]  /*293f0*/  LOP3.LUT P0, RZ, R3, 0x10000000, RZ, 0xc0, !PT ;  /* 0x1000000003ff7812 */ /* 0x000fc4000780c0ff */
[----:B------:R-:W-:Y:S01]  /*29400*/  ISETP.LT.AND P4, PT, R220, UR15, !P4 ;  /* 0x0000000fdc007c0c */ /* 0x000fe2000e781270 */
[----:B------:R-:W-:Y:S01]  /*29410*/  ULDC UR15, c[0x0][0x228] ;  /* 0x00008a00000f7ab9 */ /* 0x000fe20000000800 */
[----:B------:R-:W-:Y:S02]  /*29420*/  @P2 LOP3.LUT R11, R11, 0x40000000, RZ, 0xfc, !PT ;  /* 0x400000000b0b2812 */ /* 0x000fe400078efcff */
[----:B------:R-:W-:Y:S02]  /*29430*/  LOP3.LUT R70, R70, 0xfffffdff, RZ, 0xc0, !PT ;  /* 0xfffffdff46467812 */ /* 0x000fe400078ec0ff */
[----:B------:R-:W-:Y:S01]  /*29440*/  ISETP.LT.AND P0, PT, R220, UR15, !P0 ;  /* 0x0000000fdc007c0c */ /* 0x000fe2000c701270 */
[----:B------:R-:W-:Y:S01]  /*29450*/  ULDC UR15, c[0x0][0x228] ;  /* 0x00008a00000f7ab9 */ /* 0x000fe20000000800 */
[----:B------:R-:W-:Y:S02]  /*29460*/  LOP3.LUT P3, RZ, R3, 0x2000000, RZ, 0xc0, !PT ;  /* 0x0200000003ff7812 */ /* 0x000fe4000786c0ff */
[----:B------:R-:W-:-:S02]  /*29470*/  LOP3.LUT R11, R11, 0xf7ffffff, RZ, 0xc0, !PT ;  /* 0xf7ffffff0b0b7812 */ /* 0x000fc400078ec0ff */
[----:B------:R-:W-:Y:S02]  /*29480*/  @P6 LOP3.LUT R70, R70, 0x200, RZ, 0xfc, !PT ;  /* 0x0000020046466812 */ /* 0x000fe400078efcff */
[----:B------:R-:W-:Y:S02]  /*29490*/  LOP3.LUT P6, RZ, R3, 0x20000000, RZ, 0xc0, !PT ;  /* 0x2000000003ff7812 */ /* 0x000fe400078cc0ff */
[C---:B------:R-:W-:Y:S01]  /*294a0*/  ISETP.LT.AND P3, PT, R220.reuse, UR11, !P3 ;  /* 0x0000000bdc007c0c */ /* 0x040fe2000df61270 */
        /* <DEDUP_REMOVED lines=42> */
[----:B------:R-:W-:Y:S02]  /*29750*/  LOP3.LUT R11, R11, 0xfffffffe, RZ, 0xc0, !PT ;  /* 0xfffffffe0b0b7812 */ /* 0x000fe400078ec0ff */
[----:B------:R-:W-:-:S04]  /*29760*/  @P5 LOP3.LUT R10, R10, 0x80, RZ, 0xfc, !PT ;  /* 0x000000800a0a5812 */ /* 0x000fc800078efcff */
        /* <DEDUP_REMOVED lines=95> */
[----:B------:R-:W-:Y:S01]  /*29d60*/  ISETP.LT.AND P1, PT, R219, UR19, !P1 ;  /* 0x00000013db007c0c */ /* 0x000fe2000cf21270 */
        /* <DEDUP_REMOVED lines=48> */
[----:B------:R-:W-:Y:S02]  /*2a070*/  LOP3.LUT P5, RZ, R5, 0x20, RZ, 0xc0, !PT ;  /* 0x0000002005ff7812 */ /* 0x000fe400078ac0ff */
        /* <DEDUP_REMOVED lines=25> */
[----:B------:R-:W-:Y:S02]  /*2a210*/  LOP3.LUT P0, RZ, R5, 0x2, RZ, 0xc0, !PT ;  /* 0x0000000205ff7812 */ /* 0x000fe4000780c0ff */
        /* <DEDUP_REMOVED lines=113> */
[----:B------:R-:W-:Y:S01]  /*2a930*/  ISETP.LT.AND P2, PT, R219, UR23, !P2 ;  /* 0x00000017db007c0c */ /* 0x000fe2000d741270 */
[----:B------:R-:W-:Y:S01]  /*2a940*/  ULDC UR23, c[0x0][0x228] ;  /* 0x00008a0000177ab9 */ /* 0x000fe20000000800 */
[----:B------:R-:W-:Y:S02]  /*2a950*/  LOP3.LUT P5, RZ, R3, 0x800000, RZ, 0xc0, !PT ;  /* 0x0080000003ff7812 */ /* 0x000fe400078ac0ff */
[----:B------:R-:W-:Y:S02]  /*2a960*/  LOP3.LUT R72, R72, 0xffffff7f, RZ, 0xc0, !PT ;  /* 0xffffff7f48487812 */ /* 0x000fe400078ec0ff */
[----:B------:R-:W-:Y:S01]  /*2a970*/  ISETP.LT.AND P5, PT, R219, UR19, !P5 ;  /* 0x00000013db007c0c */ /* 0x000fe2000efa1270 */
[----:B------:R-:W-:-:S04]  /*2a980*/  ULDC UR19, c[0x0][0x228] ;  /* 0x00008a0000137ab9 */ /* 0x000fc80000000800 */
[----:B------:R-:W-:Y:S02]  /*2a990*/  @P6 LOP3.LUT R72, R72, 0x80, RZ, 0xfc, !PT ;  /* 0x0000008048486812 */ /* 0x000fe400078efcff */
[----:B------:R-:W-:Y:S02]  /*2a9a0*/  LOP3.LUT P6, RZ, R3, 0x40000000, RZ, 0xc0, !PT ;  /* 0x4000000003ff7812 */ /* 0x000fe400078cc0ff */
        /* <DEDUP_REMOVED lines=15> */
[----:B------:R-:W-:Y:S01]  /*2aaa0*/  ISETP.LT.AND P3, PT, R219, UR11, !P3 ;  /* 0x0000000bdb007c0c */ /* 0x000fe2000df61270 */
        /* <DEDUP_REMOVED lines=94> */
[----:B------:R-:W-:Y:S02]  /*2b090*/  ISETP.LT.AND P2, PT, R219, UR59, !P0 ;  /* 0x0000003bdb007c0c */ /* 0x000fe4000c741270 */
[----:B------:R-:W-:Y:S02]  /*2b0a0*/  LOP3.LUT P0, RZ, R5, 0x8000, RZ, 0xc0, !PT ;  /* 0x0000800005ff7812 */ /* 0x000fe4000780c0ff */
[----:B------:R-:W-:-:S02]  /*2b0b0*/  LOP3.LUT R0, R0, 0x7fffffff, RZ, 0xc0, !PT ;  /* 0x7fffffff00007812 */ /* 0x000fc400078ec0ff */
[----:B------:R-:W-:-:S03]  /*2b0c0*/  LOP3.LUT R73, R73, 0xfeffffff, RZ, 0xc0, !PT ;  /* 0xfeffffff49497812 */ /* 0x000fc600078ec0ff */
[----:B------:R-:W-:Y:S02]  /*2b0d0*/  @P6 LOP3.LUT R0, R0, 0x80000000, RZ, 0xfc, !PT ;  /* 0x8000000000006812 */ /* 0x000fe400078efcff */
[----:B------:R-:W-:-:S04]  /*2b0e0*/  LOP3.LUT P6, RZ, R5, 0x40, RZ, 0xc0, !PT ;  /* 0x0000004005ff7812 */ /* 0x000fc800078cc0ff */
[----:B------:R-:W-:-:S04]  /*2b0f0*/  @P0 LOP3.LUT R73, R73, 0x1000000, RZ, 0xfc, !PT ;  /* 0x0100000049490812 */ /* 0x000fc800078efcff */
[----:B------:R-:W-:-:S05]  /*2b100*/  LOP3.LUT R73, R73, 0xfffeffff, RZ, 0xc0, !PT ;  /* 0xfffeffff49497812 */ /* 0x000fca00078ec0ff */
[----:B------:R-:W-:Y:S02]  /*2b110*/  @P6 LOP3.LUT R73, R73, 0x10000, RZ, 0xfc, !PT ;  /* 0x0001000049496812 */ /* 0x000fe400078efcff */
[----:B------:R-:W-:Y:S02]  /*2b120*/  LOP3.LUT P6, RZ, R5, 0x80, RZ, 0xc0, !PT ;  /* 0x0000008005ff7812 */ /* 0x000fe400078cc0ff */
[----:B------:R-:W-:-:S11]  /*2b130*/  LOP3.LUT R73, R73, 0xfffdffff, RZ, 0xc0, !PT ;  /* 0xfffdffff49497812 */ /* 0x000fd600078ec0ff */
[----:B------:R-:W-:Y:S02]  /*2b140*/  @P6 LOP3.LUT R73, R73, 0x20000, RZ, 0xfc, !PT ;  /* 0x0002000049496812 */ /* 0x000fe400078efcff */
[----:B------:R-:W-:Y:S02]  /*2b150*/  LOP3.LUT P6, RZ, R5, 0x100, RZ, 0xc0, !PT ;  /* 0x0000010005ff7812 */ /* 0x000fe400078cc0ff */
[----:B------:R-:W-:Y:S02]  /*2b160*/  LOP3.LUT R73, R73, 0xfffbffff, RZ, 0xc0, !PT ;  /* 0xfffbffff49497812 */ /* 0x000fe400078ec0ff */
[----:B------:R-:W-:-:S09]  /*2b170*/  ISETP.LT.AND P5, PT, R219, UR39, !P5 ;  /* 0x00000027db007c0c */ /* 0x000fd2000efa1270 */
[----:B------:R-:W-:Y:S02]  /*2b180*/  @P6 LOP3.LUT R73, R73, 0x40000, RZ, 0xfc, !PT ;  /* 0x0004000049496812 */ /* 0x000fe400078efcff */
[----:B------:R-:W-:Y:S02]  /*2b190*/  LOP3.LUT P6, RZ, R5, 0x200, RZ, 0xc0, !PT ;  /* 0x0000020005ff7812 */ /* 0x000fe400078cc0ff */
[----:B------:R-:W-:Y:S02]  /*2b1a0*/  LOP3.LUT R73, R73, 0xfff7ffff, RZ, 0xc0, !PT ;  /* 0xfff7ffff49497812 */ /* 0x000fe400078ec0ff */
[----:B------:R-:W-:-:S04]  /*2b1b0*/  LOP3.LUT R3, R3, 0xfffffffb, RZ, 0xc0, !PT ;  /* 0xfffffffb03037812 */ /* 0x000fc800078ec0ff */
[----:B------:R-:W-:-:S05]  /*2b1c0*/  @P5 LOP3.LUT R3, R3, 0x4, RZ, 0xfc, !PT ;  /* 0x0000000403035812 */ /* 0x000fca00078efcff */
[----:B------:R-:W-:Y:S02]  /*2b1d0*/  @P6 LOP3.LUT R73, R73, 0x80000, RZ, 0xfc, !PT ;  /* 0x0008000049496812 */ /* 0x000fe400078efcff */
[----:B------:R-:W-:Y:S02]  /*2b1e0*/  LOP3.LUT P6, RZ, R5, 0x400, RZ, 0xc0, !PT ;  /* 0x0000040005ff7812 */ /* 0x000fe400078cc0ff */
[----:B------:R-:W-:Y:S02]  /*2b1f0*/  ISETP.LT.AND P5, PT, R219, UR47, !P3 ;  /* 0x0000002fdb007c0c */ /* 0x000fe4000dfa1270 */
[----:B------:R-:W-:Y:S02]  /*2b200*/  LOP3.LUT R73, R73, 0xffefffff, RZ, 0xc0, !PT ;  /* 0xffefffff49497812 */ /* 0x000fe400078ec0ff */
[----:B------:R-:W-:-:S07]  /*2b210*/  LOP3.LUT R0, R0, 0xefffffff, RZ, 0xc0, !PT ;  /* 0xefffffff00007812 */ /* 0x000fce00078ec0ff */
[----:B------:R-:W-:Y:S02]  /*2b220*/  @P6 LOP3.LUT R73, R73, 0x100000, RZ, 0xfc, !PT ;  /* 0x0010000049496812 */ /* 0x000fe400078efcff */
[----:B------:R-:W-:Y:S02]  /*2b230*/  LOP3.LUT P6, RZ, R5, 0x800, RZ, 0xc0, !PT ;  /* 0x0000080005ff7812 */ /* 0x000fe400078cc0ff */
[----:B------:R-:W-:Y:S02]  /*2b240*/  @P5 LOP3.LUT R0, R0, 0x10000000, RZ, 0xfc, !PT ;  /* 0x1000000000005812 */ /* 0x000fe400078efcff */
[----:B------:R-:W-:Y:S02]  /*2b250*/  ISETP.LT.AND P3, PT, R219, UR55, !P1 ;  /* 0x00000037db007c0c */ /* 0x000fe4000cf61270 */
[----:B------:R-:W-:Y:S02]  /*2b260*/  LOP3.LUT R0, R0, 0xfdffffff, RZ, 0xc0, !PT ;  /* 0xfdffffff00007812 */ /* 0x000fe400078ec0ff */
[----:B------:R-:W-:-:S02]  /*2b270*/  LOP3.LUT R73, R73, 0xffdfffff, RZ, 0xc0, !PT ;  /* 0xffdfffff49497812 */ /* 0x000fc400078ec0ff */
[----:B------:R-:W-:-:S03]  /*2b280*/  @P4 LOP3.LUT R0, R0, 0x2000000, RZ, 0xfc, !PT ;  /* 0x0200000000004812 */ /* 0x000fc600078efcff */
[----:B------:R-:W-:Y:S02]  /*2b290*/  @P6 LOP3.LUT R73, R73, 0x200000, RZ, 0xfc, !PT ;  /* 0x0020000049496812 */ /* 0x000fe400078efcff */
[----:B------:R-:W-:Y:S02]  /*2b2a0*/  LOP3.LUT P6, RZ, R5, 0x1000, RZ, 0xc0, !PT ;  /* 0x0000100005ff7812 */ /* 0x000fe400078cc0ff */
[----:B------:R-:W-:Y:S02]  /*2b2b0*/  LOP3.LUT R0, R0, 0xffbfffff, RZ, 0xc0, !PT ;  /* 0xffbfffff00007812 */ /* 0x000fe400078ec0ff */
[----:B------:R-:W-:Y:S02]  /*2b2c0*/  LOP3.LUT P1, RZ, R6, 0x100000, RZ, 0xc0, !PT ;  /* 0x0010000006ff7812 */ /* 0x000fe4000782c0ff */
[----:B------:R-:W-:Y:S02]  /*2b2d0*/  @P3 LOP3.LUT R0, R0, 0x400000, RZ, 0xfc, !PT ;  /* 0x0040000000003812 */ /* 0x000fe400078efcff */
[----:B------:R-:W-:-:S02]  /*2b2e0*/  LOP3.LUT R73, R73, 0xffbfffff, RZ, 0xc0, !PT ;  /* 0xffbfffff49497812 */ /* 0x000fc400078ec0ff */
[----:B------:R-:W-:Y:S01]  /*2b2f0*/  ISETP.LT.AND P1, PT, R219, UR4, !P1 ;  /* 0x00000004db007c0c */ /* 0x000fe2000cf21270 */
[----:B------:R-:W-:Y:S01]  /*2b300*/  ULDC UR4, c[0x0][0x228] ;  /* 0x00008a0000047ab9 */ /* 0x000fe20000000800 */
[----:B------:R-:W-:Y:S02]  /*2b310*/  LOP3.LUT R0, R0, 0xfff7ffff, RZ, 0xc0, !PT ;  /* 0xfff7ffff00007812 */ /* 0x000fe400078ec0ff */
[----:B------:R-:W-:Y:S02]  /*2b320*/  LOP3.LUT P0, RZ, R5, 0x10000, RZ, 0xc0, !PT ;  /* 0x0001000005ff7812 */ /* 0x000fe4000780c0ff */
[----:B------:R-:W-:Y:S02]  /*2b330*/  @P6 LOP3.LUT R73, R73, 0x400000, RZ, 0xfc, !PT ;  /* 0x0040000049496812 */ /* 0x000fe400078efcff */
[----:B------:R-:W-:Y:S02]  /*2b340*/  @P2 LOP3.LUT R0, R0, 0x80000, RZ, 0xfc, !PT ;  /* 0x0008000000002812 */ /* 0x000fe400078efcff */
[----:B------:R-:W-:-:S02]  /*2b350*/  LOP3.LUT P6, RZ, R5, 0x2000, RZ, 0xc0, !PT ;  /* 0x0000200005ff7812 */ /* 0x000fc400078cc0ff */
[----:B------:R-:W-:Y:S01]  /*2b360*/  ISETP.LT.AND P0, PT, R218, UR23, !P0 ;  /* 0x00000017da007c0c */ /* 0x000fe2000c701270 */
[----:B------:R-:W-:Y:S01]  /*2b370*/  ULDC UR23, c[0x0][0x228] ;  /* 0x00008a0000177ab9 */ /* 0x000fe20000000800 */
[----:B------:R-:W-:Y:S02]  /*2b380*/  LOP3.LUT R0, R0, 0xfffeffff, RZ, 0xc0, !PT ;  /* 0xfffeffff00007812 */ /* 0x000fe400078ec0ff */
[----:B------:R-:W-:Y:S02]  /*2b390*/  LOP3.LUT R73, R73, 0xff7fffff, RZ, 0xc0, !PT ;  /* 0xff7fffff49497812 */ /* 0x000fe400078ec0ff */
[----:B------:R-:W-:-:S04]  /*2b3a0*/  @P1 LOP3.LUT R0, R0, 0x10000, RZ, 0xfc, !PT ;  /* 0x0001000000001812 */ /* 0x000fc800078efcff */
[----:B------:R-:W-:Y:S02]  /*2b3b0*/  LOP3.LUT R0, R0, 0xffff7fff, RZ, 0xc0, !PT ;  /* 0xffff7fff00007812 */ /* 0x000fe400078ec0ff */
[----:B------:R-:W-:Y:S02]  /*2b3c0*/  @P6 LOP3.LUT R73, R73, 0x800000, RZ, 0xfc, !PT ;  /* 0x0080000049496812 */ /* 0x000fe400078efcff */
[----:B------:R-:W-:Y:S02]  /*2b3d0*/  @P0 LOP3.LUT R0, R0, 0x8000, RZ, 0xfc, !PT ;  /* 0x0000800000000812 */ /* 0x000fe400078efcff */
        /* <DEDUP_REMOVED lines=24> */
[----:B------:R-:W-:Y:S01]  /*2b560*/  LOP3.LUT R69, R96, 0xffff, RZ, 0xc0, !PT ;  /* 0x0000ffff60457812 */ /* 0x000fe200078ec0ff */
[----:B------:R-:W-:-:S08]  /*2b570*/  IMAD.MOV.U32 R96, RZ, RZ, R97 ;  /* 0x000000ffff607224 */ /* 0x000fd000078e0061 */
[----:B------:R-:W-:Y:S02]  /*2b580*/  @P6 LOP3.LUT R0, R0, 0x400, RZ, 0xfc, !PT ;  /* 0x0000040000006812 */ /* 0x000fe400078efcff */
[----:B------:R-:W-:-:S04]  /*2b590*/  LOP3.LUT P6, RZ, R73, 0x100000, RZ, 0xc0, !PT ;  /* 0x0010000049ff7812 */ /* 0x000fc800078cc0ff */
[----:B------:R-:W-:Y:S01]  /*2b5a0*/  ISETP.LT.AND P6, PT, R218, UR15, !P6 ;  /* 0x0000000fda007c0c */ /* 0x000fe2000f7c1270 */
[----:B------:R-:W-:Y:S01]  /*2b5b0*/  IMAD.MOV.U32 R97, RZ, RZ, R99 ;  /* 0x000000ffff617224 */ /* 0x000fe200078e0063 */
[----:B------:R-:W-:Y:S01]  /*2b5c0*/  LOP3.LUT R0, R0, 0xfffffdff, RZ, 0xc0, !PT ;  /* 0xfffffdff00007812 */ /* 0x000fe200078ec0ff */
[----:B------:R-:W-:Y:S01]  /*2b5d0*/  IMAD.MOV.U32 R99, RZ, RZ, R98 ;  /* 0x000000ffff637224 */ /* 0x000fe200078e0062 */
[----:B------:R-:W-:Y:S01]  /*2b5e0*/  ULDC UR15, c[0x0][0x228] ;  /* 0x00008a00000f7ab9 */ /* 0x000fe20000000800 */
[----:B------:R-:W-:Y:S02]  /*2b5f0*/  IMAD.MOV.U32 R98, RZ, RZ, R100 ;  /* 0x000000ffff627224 */ /* 0x000fe400078e0064 */
[----:B------:R-:W-:Y:S02]  /*2b600*/  IMAD.MOV.U32 R100, RZ, RZ, R101 ;  /* 0x000000ffff647224 */ /* 0x000fe400078e0065 */
[----:B------:R-:W-:Y:S02]  /*2b610*/  IMAD.MOV.U32 R101, RZ, RZ, R102 ;  /* 0x000000ffff657224 */ /* 0x000fe400078e0066 */
[----:B------:R-:W-:-:S02]  /*2b620*/  IMAD.MOV.U32 R102, RZ, RZ, R104 ;  /* 0x000000ffff667224 */ /* 0x000fc400078e0068 */
[----:B------:R-:W-:Y:S02]  /*2b630*/  IMAD.MOV.U32 R104, RZ, RZ, R108 ;  /* 0x000000ffff687224 */ /* 0x000fe400078e006c */
[----:B------:R-:W-:Y:S01]  /*2b640*/  IMAD.MOV.U32 R108, RZ, RZ, R109 ;  /* 0x000000ffff6c7224 */ /* 0x000fe200078e006d */
[----:B------:R-:W-:Y:S01]  /*2b650*/  @P6 LOP3.LUT R0, R0, 0x200, RZ, 0xfc, !PT ;  /* 0x0000020000006812 */ /* 0x000fe200078efcff */
[----:B------:R-:W-:Y:S01]  /*2b660*/  IMAD.MOV.U32 R109, RZ, RZ, R110 ;  /* 0x000000ffff6d7224 */ /* 0x000fe200078e006e */
[----:B------:R-:W-:Y:S01]  /*2b670*/  LOP3.LUT P6, RZ, R73, 0x80000, RZ, 0xc0, !PT ;  /* 0x0008000049ff7812 */ /* 0x000fe200078cc0ff */
[----:B------:R-:W-:Y:S02]  /*2b680*/  IMAD.MOV.U32 R110, RZ, RZ, R111 ;  /* 0x000000ffff6e7224 */ /* 0x000fe400078e006f */
[----:B------:R-:W-:Y:S02]  /*2b690*/  IMAD.MOV.U32 R111, RZ, RZ, R112 ;  /* 0x000000ffff6f7224 */ /* 0x000fe400078e0070 */
[----:B------:R-:W-:-:S02]  /*2b6a0*/  IMAD.MOV.U32 R112, RZ, RZ, R113 ;  /* 0x000000ffff707224 */ /* 0x000fc400078e0071 */
[----:B------:R-:W-:Y:S01]  /*2b6b0*/  IMAD.MOV.U32 R113, RZ, RZ, R114 ;  /* 0x000000ffff717224 */ /* 0x000fe200078e0072 */
[----:B------:R-:W-:Y:S01]  /*2b6c0*/  ISETP.LT.AND P6, PT, R218, UR11, !P6 ;  /* 0x0000000bda007c0c */ /* 0x000fe2000f7c1270 */
[----:B------:R-:W-:Y:S01]  /*2b6d0*/  IMAD.MOV.U32 R114, RZ, RZ, R117 ;  /* 0x000000ffff727224 */ /* 0x000fe200078e0075 */
[----:B------:R-:W-:Y:S01]  /*2b6e0*/  LOP3.LUT R0, R0, 0xfffffeff, RZ, 0xc0, !PT ;  /* 0xfffffeff00007812 */ /* 0x000fe200078ec0ff */
[----:B------:R-:W-:Y:S01]  /*2b6f0*/  IMAD.MOV.U32 R117, RZ, RZ, R136 ;  /* 0x000000ffff757224 */ /* 0x000fe200078e0088 */
[----:B------:R-:W-:Y:S01]  /*2b700*/  LOP3.LUT P5, RZ, R5, 0x20, RZ, 0xc0, !PT ;  /* 0x0000002005ff7812 */ /* 0x000fe200078ac0ff */
[----:B------:R-:W-:Y:S01]  /*2b710*/  IMAD.MOV.U32 R136, RZ, RZ, R138 ;  /* 0x000000ffff887224 */ /* 0x000fe200078e008a */
[----:B------:R-:W-:Y:S01]  /*2b720*/  ULDC UR11, c[0x0][0x228] ;  /* 0x00008a00000b7ab9 */ /* 0x000fe20000000800 */
[----:B------:R-:W2:Y:S06]  /*2b730*/  LDL.LU R138, [R1+0xe98] ;  /* 0x000e9800018a7983 */ /* 0x000eac0000300800 */
[----:B------:R-:W-:-:S02]  /*2b740*/  @P6 LOP3.LUT R0, R0, 0x100, RZ, 0xfc, !PT ;  /* 0x0000010000006812 */ /* 0x000fc400078efcff */
[C---:B------:R-:W-:Y:S02]  /*2b750*/  LOP3.LUT P4, RZ, R5.reuse, 0x10, RZ, 0xc0, !PT ;  /* 0x0000001005ff7812 */ /* 0x040fe4000788c0ff */
[C---:B------:R-:W-:Y:S02]  /*2b760*/  LOP3.LUT P3, RZ, R5.reuse, 0x8, RZ, 0xc0, !PT ;  /* 0x0000000805ff7812 */ /* 0x040fe4000786c0ff */
[C---:B------:R-:W-:Y:S02]  /*2b770*/  LOP3.LUT P2, RZ, R5.reuse, 0x4, RZ, 0xc0, !PT ;  /* 0x0000000405ff7812 */ /* 0x040fe4000784c0ff */
[C---:B------:R-:W-:Y:S02]  /*2b780*/  LOP3.LUT P0, RZ, R5.reuse, 0x1, RZ, 0xc0, !PT ;  /* 0x0000000105ff7812 */ /* 0x040fe4000780c0ff */
[----:B------:R-:W-:Y:S01]  /*2b790*/  LOP3.LUT P1, RZ, R5, 0x2, RZ, 0xc0, !PT ;  /* 0x0000000205ff7812 */ /* 0x000fe2000782c0ff */
[----:B------:R-:W-:Y:S01]  /*2b7a0*/  IMAD.MOV.U32 R95, RZ, RZ, R96 ;  /* 0x000000ffff5f7224 */ /* 0x000fe200078e0060 */
[----:B------:R-:W-:Y:S01]  /*2b7b0*/  LOP3.LUT P6, RZ, R73, 0x40000, RZ, 0xc0, !PT ;  /* 0x0004000049ff7812 */ /* 0x000fe200078cc0ff */
[----:B------:R-:W3:Y:S03]  /*2b7c0*/  LDL.LU R118, [R1+0xeb0] ;  /* 0x000eb00001767983 */ /* 0x000ee60000300800 */
        /* <DEDUP_REMOVED lines=10> */
[C---:B------:R-:W-:Y:S01]  /*2b870*/  ISETP.LT.AND P6, PT, R218.reuse, UR15, !P6 ;  /* 0x0000000fda007c0c */ /* 0x040fe2000f7c1270 */
        /* <DEDUP_REMOVED lines=13> */
[C---:B------:R-:W-:Y:S01]  /*2b950*/  ISETP.LT.AND P2, PT, R218.reuse, UR15, !P2 ;  /* 0x0000000fda007c0c */ /* 0x040fe2000d741270 */
[----:B------:R-:W-:Y:S01]  /*2b960*/  ULDC UR15, c[0x0][0x228] ;  /* 0x00008a00000f7ab9 */ /* 0x000fe20000000800 */
[----:B------:R-:W-:Y:S01]  /*2b970*/  ISETP.LT.AND P0, PT, R218, UR23, !P0 ;  /* 0x00000017da007c0c */ /* 0x000fe2000c701270 */
[----:B------:R-:W-:Y:S01]  /*2b980*/  ULDC UR23, c[0x0][0x228] ;  /* 0x00008a0000177ab9 */ /* 0x000fe20000000800 */
[----:B------:R-:W-:-:S04]  /*2b990*/  LOP3.LUT R0, R0, 0xfffffffb, RZ, 0xc0, !PT ;  /* 0xfffffffb00007812 */ /* 0x000fc800078ec0ff */
[----:B------:R-:W-:Y:S02]  /*2b9a0*/  @P3 LOP3.LUT R0, R0, 0x4, RZ, 0xfc, !PT ;  /* 0x0000000400003812 */ /* 0x000fe400078efcff */
[----:B------:R-:W-:Y:S01]  /*2b9b0*/  ISETP.LT.AND P1, PT, R218, UR11, !P1 ;  /* 0x0000000bda007c0c */ /* 0x000fe2000cf21270 */
[----:B------:R-:W-:Y:S01]  /*2b9c0*/  ULDC UR11, c[0x0][0x228] ;  /* 0x00008a00000b7ab9 */ /* 0x000fe20000000800 */
[----:B------:R-:W-:Y:S02]  /*2b9d0*/  LOP3.LUT R0, R0, 0xfffffffd, RZ, 0xc0, !PT ;  /* 0xfffffffd00007812 */ /* 0x000fe400078ec0ff */
[----:B------:R-:W-:Y:S02]  /*2b9e0*/  LOP3.LUT R5, R5, 0x7fffffff, RZ, 0xc0, !PT ;  /* 0x7fffffff05057812 */ /* 0x000fe400078ec0ff */
[----:B------:R-:W-:Y:S02]  /*2b9f0*/  @P2 LOP3.LUT R0, R0, 0x2, RZ, 0xfc, !PT ;  /* 0x0000000200002812 */ /* 0x000fe400078efcff */
[----:B------:R-:W-:-:S02]  /*2ba00*/  @P0 LOP3.LUT R5, R5, 0x80000000, RZ, 0xfc, !PT ;  /* 0x8000000005050812 */ /* 0x000fc400078efcff */
[C---:B------:R-:W-:Y:S02]  /*2ba10*/  LOP3.LUT P0, RZ, R73.reuse, 0x200, RZ, 0xc0, !PT ;  /* 0x0000020049ff7812 */ /* 0x040fe4000780c0ff */
[----:B------:R-:W-:Y:S02]  /*2ba20*/  LOP3.LUT R0, R0, 0xfffffffe, RZ, 0xc0, !PT ;  /* 0xfffffffe00007812 */ /* 0x000fe400078ec0ff */
[----:B------:R-:W-:Y:S01]  /*2ba30*/  ISETP.LT.AND P0, PT, R218, UR19, !P0 ;  /* 0x00000013da007c0c */ /* 0x000fe2000c701270 */
[----:B------:R-:W-:Y:S01]  /*2ba40*/  ULDC UR19, c[0x0][0x228] ;  /* 0x00008a0000137ab9 */ /* 0x000fe20000000800 */
[----:B------:R-:W-:Y:S02]  /*2ba50*/  @P1 LOP3.LUT R0, R0, 0x1, RZ, 0xfc, !PT ;  /* 0x0000000100001812 */ /* 0x000fe400078efcff */
[----:B------:R-:W-:Y:S02]  /*2ba60*/  LOP3.LUT P1, RZ, R73, 0x400, RZ, 0xc0, !PT ;  /* 0x0000040049ff7812 */ /* 0x000fe4000782c0ff */
[----:B------:R-:W-:-:S02]  /*2ba70*/  LOP3.LUT R5, R5, 0xbfffffff, RZ, 0xc0, !PT ;  /* 0xbfffffff05057812 */ /* 0x000fc400078ec0ff */
[----:B------:R-:W-:Y:S01]  /*2ba80*/  ISETP.LT.AND P1, PT, R218, UR15, !P1 ;  /* 0x0000000fda007c0c */ /* 0x000fe2000cf21270 */
[----:B------:R-:W-:Y:S01]  /*2ba90*/  ULDC UR15, c[0x0][0x228] ;  /* 0x00008a00000f7ab9 */ /* 0x000fe20000000800 */
[----:B------:R-:W-:-:S03]  /*2baa0*/  LOP3.LUT P2, RZ, R73, 0x800, RZ, 0xc0, !PT ;  /* 0x0000080049ff7812 */ /* 0x000fc6000784c0ff */
[----:B------:R-:W-:Y:S02]  /*2bab0*/  @P0 LOP3.LUT R5, R5, 0x40000000, RZ, 0xfc, !PT ;  /* 0x4000000005050812 */ /* 0x000fe400078efcff */
[C---:B------:R-:W-:Y:S01]  /*2bac0*/  ISETP.LT.AND P2, PT, R218.reuse, UR11, !P2 ;  /* 0x0000000bda007c0c */ /* 0x040fe2000d741270 */
        /* <DEDUP_REMOVED lines=11> */
[----:B------:R-:W-:Y:S02]  /*2bb80*/  LOP3.LUT R5, R5, 0xf7ffffff, RZ, 0xc0, !PT ;  /* 0xf7ffffff05057812 */ /* 0x000fe400078ec0ff */
[----:B------:R-:W-:Y:S02]  /*2bb90*/  LOP3.LUT P5, RZ, R73, 0x4000, RZ, 0xc0, !PT ;  /* 0x0000400049ff7812 */ /* 0x000fe400078ac0ff */
[----:B------:R-:W-:-:S02]  /*2bba0*/  @P3 LOP3.LUT R5, R5, 0x8000000, RZ, 0xfc, !PT ;  /* 0x0800000005053812 */ /* 0x000fc400078efcff */
[----:B------:R-:W-:Y:S02]  /*2bbb0*/  LOP3.LUT P0, RZ, R3, 0x20000000, RZ, 0xc0, !PT ;  /* 0x2000000003ff7812 */ /* 0x000fe4000780c0ff */
        /* <DEDUP_REMOVED lines=8> */
[----:B------:R-:W-:Y:S02]  /*2bc40*/  LOP3.LUT R5, R5, 0xfdffffff, RZ, 0xc0, !PT ;  /* 0xfdffffff05057812 */ /* 0x000fe400078ec0ff */
[----:B------:R-:W-:Y:S02]  /*2bc50*/  @P0 LOP3.LUT R73, R73, 0x100, RZ, 0xfc, !PT ;  /* 0x0000010049490812 */ /* 0x000fe400078efcff */
[----:B------:R-:W-:Y:S02]  /*2bc60*/  @P5 LOP3.LUT R5, R5, 0x2000000, RZ, 0xfc, !PT ;  /* 0x0200000005055812 */ /* 0x000fe400078efcff */
[----:B------:R-:W-:Y:S02]  /*2bc70*/  LOP3.LUT P0, RZ, R3, 0x400000, RZ, 0xc0, !PT ;  /* 0x0040000003ff7812 */ /* 0x000fe4000780c0ff */
[----:B------:R-:W-:Y:S02]  /*2bc80*/  LOP3.LUT R5, R5, 0xfeffffff, RZ, 0xc0, !PT ;  /* 0xfeffffff05057812 */ /* 0x000fe400078ec0ff */
[----:B------:R-:W-:Y:S01]  /*2bc90*/  ISETP.LT.AND P0, PT, R218, UR23, !P0 ;  /* 0x00000017da007c0c */ /* 0x000fe2000c701270 */
[----:B------:R-:W-:Y:S01]  /*2bca0*/  ULDC UR23, c[0x0][0x228] ;  /* 0x00008a0000177ab9 */ /* 0x000fe20000000800 */
[----:B------:R-:W-:-:S02]  /*2bcb0*/  @P6 LOP3.LUT R5, R5, 0x1000000, RZ, 0xfc, !PT ;  /* 0x0100000005056812 */ /* 0x000fc400078efcff */
[----:B------:R-:W-:Y:S02]  /*2bcc0*/  LOP3.LUT P6, RZ, R3, 0x800000, RZ, 0xc0, !PT ;  /* 0x0080000003ff7812 */ /* 0x000fe400078cc0ff */
[----:B------:R-:W-:Y:S02]  /*2bcd0*/  LOP3.LUT R5, R5, 0xff7fffff, RZ, 0xc0, !PT ;  /* 0xff7fffff05057812 */ /* 0x000fe400078ec0ff */
        /* <DEDUP_REMOVED lines=13> */
[----:B------:R-:W-:Y:S02]  /*2bdb0*/  LOP3.LUT P3, RZ, R3, 0x4000000, RZ, 0xc0, !PT ;  /* 0x0400000003ff7812 */ /* 0x000fe4000786c0ff */
[----:B------:R-:W-:Y:S02]  /*2bdc0*/  LOP3.LUT R5, R5, 0xffefffff, RZ, 0xc0, !PT ;  /* 0xffefffff05057812 */ /* 0x000fe400078ec0ff */
[C---:B------:R-:W-:Y:S02]  /*2bdd0*/  LOP3.LUT P2, RZ, R3.reuse, 0x8000000, RZ, 0xc0, !PT ;  /* 0x0800000003ff7812 */ /* 0x040fe4000784c0ff */
[----:B------:R-:W-:Y:S02]  /*2bde0*/  LOP3.LUT P1, RZ, R3, 0x10000000, RZ, 0xc0, !PT ;  /* 0x1000000003ff7812 */ /* 0x000fe4000782c0ff */
[----:B------:R-:W-:-:S02]  /*2bdf0*/  LOP3.LUT P0, RZ, R73, 0x100, RZ, 0xc0, !PT ;  /* 0x0000010049ff7812 */ /* 0x000fc4000780c0ff */
[----:B------:R-:W-:Y:S02]  /*2be00*/  @P4 LOP3.LUT R5, R5, 0x100000, RZ, 0xfc, !PT ;  /* 0x0010000005054812 */ /* 0x000fe400078efcff */
[C---:B------:R-:W-:Y:S01]  /*2be10*/  ISETP.LT.AND P4, PT, R218.reuse, UR23, !P3 ;  /* 0x00000017da007c0c */ /* 0x040fe2000df81270 */
[----:B------:R-:W-:Y:S01]  /*2be20*/  IMAD.MOV.U32 R96, RZ, RZ, R99 ;  /* 0x000000ffff607224 */ /* 0x000fe200078e0063 */
[C---:B------:R-:W-:Y:S01]  /*2be30*/  ISETP.LT.AND P3, PT, R218.reuse, UR19, !P2 ;  /* 0x00000013da007c0c */ /* 0x040fe2000d761270 */
[----:B------:R-:W-:Y:S01]  /*2be40*/  IMAD.MOV.U32 R99, RZ, RZ, R100 ;  /* 0x000000ffff637224 */ /* 0x000fe200078e0064 */
[C---:B------:R-:W-:Y:S01]  /*2be50*/  ISETP.LT.AND P2, PT, R218.reuse, UR15, !P1 ;  /* 0x0000000fda007c0c */ /* 0x040fe2000cf41270 */
[----:B------:R-:W-:Y:S01]  /*2be60*/  IMAD.MOV.U32 R100, RZ, RZ, R102 ;  /* 0x000000ffff647224 */ /* 0x000fe200078e0066 */
[----:B------:R-:W-:Y:S01]  /*2be70*/  ISETP.LT.AND P1, PT, R218, UR11, !P0 ;  /* 0x0000000bda007c0c */ /* 0x000fe2000c721270 */
[----:B------:R-:W-:Y:S01]  /*2be80*/  IMAD.MOV.U32 R102, RZ, RZ, R109 ;  /* 0x000000ffff667224 */ /* 0x000fe200078e006d */
[----:B------:R-:W-:Y:S01]  /*2be90*/  LOP3.LUT P0, RZ, R6, 0x4000, RZ, 0xc0, !PT ;  /* 0x0000400006ff7812 */ /* 0x000fe2000780c0ff */
[----:B------:R-:W-:Y:S01]  /*2bea0*/  ULDC UR23, c[0x0][0x228] ;  /* 0x00008a0000177ab9 */ /* 0x000fe20000000800 */
[----:B------:R-:W-:Y:S01]  /*2beb0*/  PRMT R74, R100, 0x3340, R1 ;  /* 0x00003340644a7816 */ /* 0x000fe20000000001 */
[----:B------:R-:W-:Y:S01]  /*2bec0*/  ULDC UR19, c[0x0][0x228] ;  /* 0x00008a0000137ab9 */ /* 0x000fe20000000800 */
[----:B------:R-:W-:Y:S01]  /*2bed0*/  SHF.R.U32.HI R68, RZ, 0x8, R69 ;  /* 0x00000008ff447819 */ /* 0x000fe20000011645 */
[----:B------:R-:W-:Y:S01]  /*2bee0*/  ULDC UR15, c[0x0][0x228] ;  /* 0x00008a00000f7ab9 */ /* 0x000fe20000000800 */
[----:B------:R-:W-:Y:S01]  /*2bef0*/  LOP3.LUT R80, R121, 0xffff, RZ, 0xc0, !PT ;  /* 0x0000ffff79507812 */ /* 0x000fe200078ec0ff */
[----:B------:R-:W-:-:S06]  /*2bf00*/  ULDC UR11, c[0x0][0x228] ;  /* 0x00008a00000b7ab9 */ /* 0x000fcc0000000800 */
        /* <DEDUP_REMOVED lines=18> */
[----:B--2---:R-:W-:Y:S01]  /*2c030*/  LOP3.LUT R138, R138, 0xffff, RZ, 0xc0, !PT ;  /* 0x0000ffff8a8a7812 */ /* 0x004fe200078ec0ff */
[----:B------:R-:W-:Y:S02]  /*2c040*/  IMAD.MOV.U32 R109, RZ, RZ, R111 ;  /* 0x000000ffff6d7224 */ /* 0x000fe400078e006f */
[----:B------:R-:W-:Y:S01]  /*2c050*/  IMAD.MOV.U32 R100, RZ, RZ, R102 ;  /* 0x000000ffff647224 */ /* 0x000fe200078e0066 */
[----:B------:R-:W-:-:S05]  /*2c060*/  SHF.R.U32.HI R111, RZ, 0x8, R138 ;  /* 0x00000008ff6f7819 */ /* 0x000fca000001168a */
[----:B------:R-:W-:Y:S02]  /*2c070*/  @P0 LOP3.LUT R194, R194, 0x40000000, RZ, 0xfc, !PT ;  /* 0x40000000c2c20812 */ /* 0x000fe400078efcff */
[----:B------:R-:W-:Y:S02]  /*2c080*/  LOP3.LUT P0, RZ, R6, 0x80, RZ, 0xc0, !PT ;  /* 0x0000008006ff7812 */ /* 0x000fe4000780c0ff */
[----:B------:R-:W-:Y:S02]  /*2c090*/  PRMT R138, R69, 0x3340, R138 ;  /* 0x00003340458a7816 */ /* 0x000fe4000000008a */
[----:B------:R-:W-:Y:S02]  /*2c0a0*/  PRMT R69, R131, 0x3340, R1 ;  /* 0x0000334083457816 */ /* 0x000fe40000000001 */
[----:B------:R-:W-:Y:S02]  /*2c0b0*/  PRMT R131, R160, 0x3340, R153 ;  /* 0x00003340a0837816 */ /* 0x000fe40000000099 */
[----:B------:R-:W-:-:S02]  /*2c0c0*/  PRMT R160, R100, 0x5410, R74 ;  /* 0x0000541064a07816 */ /* 0x000fc4000000004a */
[----:B------:R-:W-:Y:S02]  /*2c0d0*/  LOP3.LUT R194, R194, 0x7fffffff, RZ, 0xc0, !PT ;  /* 0x7fffffffc2c27812 */ /* 0x000fe400078ec0ff */
[----:B------:R-:W-:Y:S02]  /*2c0e0*/  LOP3.LUT R74, R120, 0xffff, RZ, 0xc0, !PT ;  /* 0x0000ffff784a7812 */ /* 0x000fe400078ec0ff */
[----:B------:R-:W2:Y:S01]  /*2c0f0*/  LDL.LU R120, [R1+0xea4] ;  /* 0x000ea40001787983 */ /* 0x000ea20000300800 */
[----:B------:R-:W-:-:S03]  /*2c100*/  LOP3.LUT R78, R122, 0xffff, RZ, 0xc0, !PT ;  /* 0x0000ffff7a4e7812 */ /* 0x000fc600078ec0ff */
[----:B------:R-:W4:Y:S01]  /*2c110*/  LDL.LU R121, [R1+0x107c] ;  /* 0x00107c0001797983 */ /* 0x000f220000300800 */
[----:B------:R-:W-:-:S03]  /*2c120*/  @P0 LOP3.LUT R194, R194, 0x80000000, RZ, 0xfc, !PT ;  /* 0x80000000c2c20812 */ /* 0x000fc600078efcff */
[----:B------:R-:W3:Y:S01]  /*2c130*/  LDL.LU R122, [R1+0xf2c] ;  /* 0x000f2c00017a7983 */ /* 0x000ee20000300800 */
        /* <DEDUP_REMOVED lines=20> */
[----:B------:R-:W-:Y:S02]  /*2c280*/  LOP3.LUT R73, R73, 0xffffffbf, RZ, 0xc0, !PT ;  /* 0xffffffbf49497812 */ /* 0x000fe400078ec0ff */
[----:B------:R-:W-:-:S07]  /*2c290*/  @P4 LOP3.LUT R5, R5, 0x80000, RZ, 0xfc, !PT ;  /* 0x0008000005054812 */ /* 0x000fce00078efcff */
[----:B------:R-:W-:Y:S02]  /*2c2a0*/  @P0 LOP3.LUT R73, R73, 0x40, RZ, 0xfc, !PT ;  /* 0x0000004049490812 */ /* 0x000fe400078efcff */
[----:B------:R-:W-:Y:S02]  /*2c2b0*/  LOP3.LUT P0, RZ, R3, 0x80000000, RZ, 0xc0, !PT ;  /* 0x8000000003ff7812 */ /* 0x000fe4000780c0ff */
        /* <DEDUP_REMOVED lines=41> */
[----:B------:R-:W-:Y:S01]  /*2c550*/  ISETP.LT.AND P0, PT, R218, UR11, !P0 ;  /* 0x0000000bda007c0c */ /* 0x000fe2000c701270 */
[----:B------:R-:W-:Y:S01]  /*2c560*/  IMAD.MOV.U32 R94, RZ, RZ, R97 ;  /* 0x000000ffff5e7224 */ /* 0x000fe200078e0061 */
[----:B------:R-:W-:Y:S01]  /*2c570*/  LOP3.LUT R5, R5, 0xfffffeff, RZ, 0xc0, !PT ;  /* 0xfffffeff05057812 */ /* 0x000fe200078ec0ff */
[----:B------:R-:W-:Y:S01]  /*2c580*/  IMAD.MOV.U32 R97, RZ, RZ, R98 ;  /* 0x000000ffff617224 */ /* 0x000fe200078e0062 */
[----:B------:R-:W-:Y:S01]  /*2c590*/  LOP3.LUT R68, R68, 0xffff, RZ, 0xc0, !PT ;  /* 0x0000ffff44447812 */ /* 0x000fe200078ec0ff */
[----:B------:R-:W-:Y:S01]  /*2c5a0*/  IMAD.MOV.U32 R98, RZ, RZ, R101 ;  /* 0x000000ffff627224 */ /* 0x000fe200078e0065 */
[----:B------:R-:W-:Y:S01]  /*2c5b0*/  LOP3.LUT R111, R111, 0xffff, RZ, 0xc0, !PT ;  /* 0x0000ffff6f6f7812 */ /* 0x000fe200078ec0ff */
[----:B------:R-:W-:-:S03]  /*2c5c0*/  IMAD.MOV.U32 R101, RZ, RZ, R104 ;  /* 0x000000ffff657224 */ /* 0x000fc600078e0068 */
[----:B------:R-:W-:-:S03]  /*2c5d0*/  PRMT R111, R68, 0x3340, R111 ;  /* 0x00003340446f7816 */ /* 0x000fc6000000006f */
[----:B------:R-:W-:Y:S02]  /*2c5e0*/  @P0 LOP3.LUT R5, R5, 0x100, RZ, 0xfc, !PT ;  /* 0x0000010005050812 */ /* 0x000fe400078efcff */
[----:B------:R-:W-:Y:S02]  /*2c5f0*/  LOP3.LUT P0, RZ, R73, 0x1, RZ, 0xc0, !PT ;  /* 0x0000000149ff7812 */ /* 0x000fe4000780c0ff */
[--C-:B------:R-:W-:Y:S02]  /*2c600*/  PRMT R68, R97, 0x3340, R1.reuse ;  /* 0x0000334061447816 */ /* 0x100fe40000000001 */
[--C-:B------:R-:W-:Y:S02]  /*2c610*/  PRMT R73, R101, 0x3340, R1.reuse ;  /* 0x0000334065497816 */ /* 0x100fe40000000001 */
[----:B------:R-:W-:Y:S01]  /*2c620*/  LOP3.LUT R101, R171, 0xffff, RZ, 0xc0, !PT ;  /* 0x0000ffffab657812 */ /* 0x000fe200078ec0ff */
[----:B------:R-:W-:Y:S01]  /*2c630*/  IMAD.MOV.U32 R104, RZ, RZ, R108 ;  /* 0x000000ffff687224 */ /* 0x000fe200078e006c */
[----:B------:R-:W-:Y:S01]  /*2c640*/  PRMT R131, R131, 0x5410, R68 ;  /* 0x0000541083837816 */ /* 0x000fe20000000044 */
[----:B------:R-:W-:Y:S01]  /*2c650*/  IMAD.MOV.U32 R108, RZ, RZ, R110 ;  /* 0x000000ffff6c7224 */ /* 0x000fe200078e006e */
[----:B------:R-:W-:Y:S01]  /*2c660*/  PRMT R68, R101, 0x3340, R1 ;  /* 0x0000334065447816 */ /* 0x000fe20000000001 */
[----:B------:R-:W-:Y:S01]  /*2c670*/  IMAD.MOV.U32 R110, RZ, RZ, R112 ;  /* 0x000000ffff6e7224 */ /* 0x000fe200078e0070 */
[----:B------:R-:W-:Y:S01]  /*2c680*/  LOP3.LUT R170, R170, 0xffff, RZ, 0xc0, !PT ;  /* 0x0000ffffaaaa7812 */ /* 0x000fe200078ec0ff */
[----:B------:R-:W-:Y:S01]  /*2c690*/  IMAD.MOV.U32 R112, RZ, RZ, R113 ;  /* 0x000000ffff707224 */ /* 0x000fe200078e0071 */
[----:B------:R-:W-:Y:S01]  /*2c6a0*/  PRMT R138, R138, 0x5410, R68 ;  /* 0x000054108a8a7816 */ /* 0x000fe20000000044 */
[----:B------:R-:W-:Y:S01]  /*2c6b0*/  IMAD.MOV.U32 R113, RZ, RZ, R114 ;  /* 0x000000ffff717224 */ /* 0x000fe200078e0072 */
[----:B------:R-:W-:Y:S01]  /*2c6c0*/  PRMT R68, R170, 0x3340, R1 ;  /* 0x00003340aa447816 */ /* 0x000fe20000000001 */
[----:B------:R-:W-:-:S02]  /*2c6d0*/  IMAD.MOV.U32 R114, RZ, RZ, R117 ;  /* 0x000000ffff727224 */ /* 0x000fc400078e0075 */
[----:B------:R-:W-:Y:S01]  /*2c6e0*/  IMAD.MOV.U32 R102, RZ, RZ, R103 ;  /* 0x000000ffff667224 */ /* 0x000fe200078e0067 */
[----:B------:R-:W-:Y:S01]  /*2c6f0*/  PRMT R71, R98, 0x3340, R1 ;  /* 0x0000334062477816 */ /* 0x000fe20000000001 */
[----:B------:R-:W-:Y:S01]  /*2c700*/  IMAD.MOV.U32 R117, RZ, RZ, R136 ;  /* 0x000000ffff757224 */ /* 0x000fe200078e0088 */
[----:B------:R-:W-:Y:S01]  /*2c710*/  PRMT R136, R195, 0x3340, R137 ;  /* 0x00003340c3887816 */ /* 0x000fe20000000089 */
[----:B------:R-:W-:Y:S01]  /*2c720*/  IMAD.MOV.U32 R103, RZ, RZ, R105 ;  /* 0x000000ffff677224 */ /* 0x000fe200078e0069 */
        /* <DEDUP_REMOVED lines=8> */
[----:B------:R-:W-:Y:S02]  /*2c7b0*/  LOP3.LUT R104, R155, 0xffff, RZ, 0xc0, !PT ;  /* 0x0000ffff9b687812 */ /* 0x000fe400078ec0ff */
[----:B------:R-:W-:-:S02]  /*2c7c0*/  LOP3.LUT R70, R107, 0xffff, RZ, 0xc0, !PT ;  /* 0x0000ffff6b467812 */ /* 0x000fc400078ec0ff */
[----:B------:R-:W-:Y:S01]  /*2c7d0*/  LOP3.LUT R69, R123, 0xffff, RZ, 0xc0, !PT ;  /* 0x0000ffff7b457812 */ /* 0x000fe200078ec0ff */
[----:B------:R-:W-:Y:S01]  /*2c7e0*/  IMAD.MOV.U32 R123, RZ, RZ, R130 ;  /* 0x000000ffff7b7224 */ /* 0x000fe200078e0082 */
[----:B------:R-:W-:Y:S02]  /*2c7f0*/  PRMT R155, R156, 0x5410, R68 ;  /* 0x000054109c9b7816 */ /* 0x000fe40000000044 */
[----:B------:R-:W-:Y:S02]  /*2c800*/  PRMT R68, R104, 0x3340, R1 ;  /* 0x0000334068447816 */ /* 0x000fe40000000001 */
[----:B------:R-:W-:Y:S02]  /*2c810*/  PRMT R173, R103, 0x5410, R173 ;  /* 0x0000541067ad7816 */ /* 0x000fe400000000ad */
[----:B------:R-:W-:Y:S02]  /*2c820*/  LOP3.LUT R76, R172, 0xffff, RZ, 0xc0, !PT ;  /* 0x0000ffffac4c7812 */ /* 0x000fe400078ec0ff */
[----:B------:R-:W-:-:S02]  /*2c830*/  PRMT R130, R70, 0x3340, R69 ;  /* 0x0000334046827816 */ /* 0x000fc40000000045 */
[----:B------:R-:W-:Y:S02]  /*2c840*/  SHF.R.U32.HI R70, RZ, 0x8, R70 ;  /* 0x00000008ff467819 */ /* 0x000fe40000011646 */
[----:B------:R-:W-:Y:S02]  /*2c850*/  SHF.R.U32.HI R103, RZ, 0x8, R69 ;  /* 0x00000008ff677819 */ /* 0x000fe40000011645 */
[----:B------:R-:W-:Y:S02]  /*2c860*/  PRMT R168, R158, 0x5410, R68 ;  /* 0x000054109ea87816 */ /* 0x000fe40000000044 */
[----:B------:R-:W-:Y:S02]  /*2c870*/  PRMT R195, R102, 0x5410, R73 ;  /* 0x0000541066c37816 */ /* 0x000fe40000000049 */
[----:B------:R-:W-:Y:S02]  /*2c880*/  PRMT R68, R76, 0x3340, R1 ;  /* 0x000033404c447816 */ /* 0x000fe40000000001 */
[----:B------:R-:W-:-:S02]  /*2c890*/  LOP3.LUT R102, R169, 0xffff, RZ, 0xc0, !PT ;  /* 0x0000ffffa9667812 */ /* 0x000fc400078ec0ff */
[----:B------:R-:W-:Y:S02]  /*2c8a0*/  LOP3.LUT R69, R70, 0xffff, RZ, 0xc0, !PT ;  /* 0x0000ffff46457812 */ /* 0x000fe400078ec0ff */
[----:B------:R-:W-:Y:S02]  /*2c8b0*/  LOP3.LUT R103, R103, 0xffff, RZ, 0xc0, !PT ;  /* 0x0000ffff67677812 */ /* 0x000fe400078ec0ff */
[----:B------:R-:W-:Y:S02]  /*2c8c0*/  PRMT R130, R130, 0x5410, R68 ;  /* 0x0000541082827816 */ /* 0x000fe40000000044 */
[----:B------:R-:W-:Y:S02]  /*2c8d0*/  PRMT R68, R102, 0x3340, R1 ;  /* 0x0000334066447816 */ /* 0x000fe40000000001 */
[----:B------:R-:W-:Y:S02]  /*2c8e0*/  PRMT R103, R69, 0x3340, R103 ;  /* 0x0000334045677816 */ /* 0x000fe40000000067 */
[----:B------:R-:W-:-:S02]  /*2c8f0*/  LOP3.LUT R70, R110, 0xffff, RZ, 0xc0, !PT ;  /* 0x0000ffff6e467812 */ /* 0x000fc400078ec0ff */
[----:B------:R-:W-:Y:S02]  /*2c900*/  LOP3.LUT R77, R112, 0xffff, RZ, 0xc0, !PT ;  /* 0x0000ffff704d7812 */ /* 0x000fe400078ec0ff */
[----:B------:R-:W-:Y:S02]  /*2c910*/  LOP3.LUT R69, R113, 0xffff, RZ, 0xc0, !PT ;  /* 0x0000ffff71457812 */ /* 0x000fe400078ec0ff */
[----:B------:R-:W-:Y:S02]  /*2c920*/  LOP3.LUT R79, R123, 0xffff, RZ, 0xc0, !PT ;  /* 0x0000ffff7b4f7812 */ /* 0x000fe400078ec0ff */
[----:B------:R-:W-:Y:S01]  /*2c930*/  PRMT R72, R99, 0x3340, R1 ;  /* 0x0000334063487816 */ /* 0x000fe20000000001 */
[----:B------:R-:W4:Y:S01]  /*2c940*/  LDL.LU R123, [R1+0xfec] ;  /* 0x000fec00017b7983 */ /* 0x000f220000300800 */
[----:B------:R-:W-:Y:S02]  /*2c950*/  PRMT R219, R108, 0x5410, R68 ;  /* 0x000054106cdb7816 */ /* 0x000fe40000000044 */
[----:B------:R-:W-:-:S02]  /*2c960*/  PRMT R165, R109, 0x5410, R165 ;  /* 0x000054106da57816 */ /* 0x000fc400000000a5 */
[----:B------:R-:W-:Y:S01]  /*2c970*/  PRMT R68, R77, 0x3340, R1 ;  /* 0x000033404d447816 */ /* 0x000fe20000000001 */
[----:B------:R-:W4:Y:S01]  /*2c980*/  LDL.LU R109, [R1+0xec0] ;  /* 0x000ec000016d7983 */ /* 0x000f220000300800 */
[----:B------:R-:W-:Y:S02]  /*2c990*/  PRMT R113, R70, 0x3340, R69 ;  /* 0x0000334046717816 */ /* 0x000fe40000000045 */
[----:B------:R-:W-:Y:S01]  /*2c9a0*/  LOP3.LUT R71, R115, 0xffff, RZ, 0xc0, !PT ;  /* 0x0000ffff73477812 */ /* 0x000fe200078ec0ff */
[----:B------:R-:W4:Y:S01]  /*2c9b0*/  LDL.LU R110, [R1+0xebc] ;  /* 0x000ebc00016e7983 */ /* 0x000f220000300800 */
[----:B------:R-:W-:Y:S02]  /*2c9c0*/  LOP3.LUT R73, R114, 0xffff, RZ, 0xc0, !PT ;  /* 0x0000ffff72497812 */ /* 0x000fe400078ec0ff */
[----:B------:R-:W-:Y:S01]  /*2c9d0*/  PRMT R144, R144, 0x5410, R72 ;  /* 0x0000541090907816 */ /* 0x000fe20000000048 */
[----:B------:R-:W4:Y:S01]  /*2c9e0*/  LDL.LU R112, [R1+0xeac] ;  /* 0x000eac0001707983 */ /* 0x000f220000300800 */
[----:B------:R-:W-:-:S02]  /*2c9f0*/  LOP3.LUT R72, R116, 0xffff, RZ, 0xc0, !PT ;  /* 0x0000ffff74487812 */ /* 0x000fc400078ec0ff */
[----:B------:R-:W-:Y:S01]  /*2ca00*/  PRMT R113, R113, 0x5410, R68 ;  /* 0x0000541071717816 */ /* 0x000fe20000000044 */
[----:B------:R-:W4:Y:S01]  /*2ca10*/  LDL.LU R114, [R1+0x1084] ;  /* 0x0010840001727983 */ /* 0x000f220000300800 */
[----:B------:R-:W-:Y:S02]  /*2ca20*/  PRMT R68, R71, 0x3340, R1 ;  /* 0x0000334047447816 */ /* 0x000fe40000000001 */
[----:B------:R-:W-:Y:S01]  /*2ca30*/  LOP3.LUT R75, R117, 0xffff, RZ, 0xc0, !PT ;  /* 0x0000ffff754b7812 */ /* 0x000fe200078ec0ff */
[----:B------:R-:W4:Y:S01]  /*2ca40*/  LDL.LU R115, [R1+0xf38] ;  /* 0x000f380001737983 */ /* 0x000f220000300800 */
[----:B------:R-:W-:Y:S02]  /*2ca50*/  SHF.R.U32.HI R84, RZ, 0x8, R71 ;  /* 0x00000008ff547819 */ /* 0x000fe40000011647 */
[----:B---3--:R-:W-:Y:S01]  /*2ca60*/  LOP3.LUT R71, R122, 0xffff, RZ, 0xc0, !PT ;  /* 0x0000ffff7a477812 */ /* 0x008fe200078ec0ff */
[----:B------:R-:W3:Y:S04]  /*2ca70*/  LDL.LU R116, [R1+0x1000] ;  /* 0x0010000001747983 */ /* 0x000ee80000300800 */
[----:B------:R-:W3:Y:S04]  /*2ca80*/  LDL.LU R117, [R1+0xee4] ;  /* 0x000ee40001757983 */ /* 0x000ee80000300800 */
[----:B------:R-:W3:Y:S01]  /*2ca90*/  LDL.LU R122, [R1+0xec8] ;  /* 0x000ec800017a7983 */ /* 0x000ee20000300800 */
[----:B------:R-:W-:-:S03]  /*2caa0*/  PRMT R164, R118, 0x5410, R164 ;  /* 0x0000541076a47816 */ /* 0x000fc600000000a4 */
[----:B------:R-:W3:Y:S01]  /*2cab0*/  LDL.LU R118, [R1+0xec4] ;  /* 0x000ec40001767983 */ /* 0x000ee20000300800 */
[----:B------:R-:W-:Y:S02]  /*2cac0*/  PRMT R99, R73, 0x3340, R72 ;  /* 0x0000334049637816 */ /* 0x000fe40000000048 */
[----:B------:R-:W-:Y:S02]  /*2cad0*/  PRMT R107, R75, 0x3340, R74 ;  /* 0x000033404b6b7816 */ /* 0x000fe4000000004a */
[----:B------:R-:W-:Y:S02]  /*2cae0*/  PRMT R99, R99, 0x5410, R68 ;  /* 0x0000541063637816 */ /* 0x000fe40000000044 */
[----:B------:R-:W-:Y:S02]  /*2caf0*/  PRMT R68, R81, 0x3340, R1 ;  /* 0x0000334051447816 */ /* 0x000fe40000000001 */
[----:B------:R-:W-:Y:S02]  /*2cb00*/  PRMT R98, R80, 0x3340, R79 ;  /* 0x0000334050627816 */ /* 0x000fe4000000004f */
[----:B------:R-:W-:-:S02]  /*2cb10*/  PRMT R107, R107, 0x5410, R68 ;  /* 0x000054106b6b7816 */ /* 0x000fc40000000044 */
[----:B------:R-:W-:Y:S02]  /*2cb20*/  PRMT R68, R78, 0x3340, R1 ;  /* 0x000033404e447816 */ /* 0x000fe40000000001 */
[----:B------:R-:W-:Y:S02]  /*2cb30*/  SHF.R.U32.HI R89, RZ, 0x8, R69 ;  /* 0x00000008ff597819 */ /* 0x000fe40000011645 */
[----:B------:R-:W-:Y:S02]  /*2cb40*/  PRMT R98, R98, 0x5410, R68 ;  /* 0x0000541062627816 */ /* 0x000fe40000000044 */
[----:B------:R-:W-:Y:S02]  /*2cb50*/  SHF.R.U32.HI R68, RZ, 0x8, R70 ;  /* 0x00000008ff447819 */ /* 0x000fe40000011646 */
[----:B------:R-:W-:Y:S02]  /*2cb60*/  LOP3.LUT R89, R89, 0xffff, RZ, 0xc0, !PT ;  /* 0x0000ffff59597812 */ /* 0x000fe400078ec0ff */
[----:B------:R-:W-:-:S02]  /*2cb70*/  LOP3.LUT R68, R68, 0xffff, RZ, 0xc0, !PT ;  /* 0x0000ffff44447812 */ /* 0x000fc400078ec0ff */
[----:B------:R-:W-:Y:S02]  /*2cb80*/  SHF.R.U32.HI R86, RZ, 0x8, R72 ;  /* 0x00000008ff567819 */ /* 0x000fe40000011648 */
[----:B------:R-:W-:Y:S02]  /*2cb90*/  PRMT R89, R68, 0x3340, R89 ;  /* 0x0000334044597816 */ /* 0x000fe40000000059 */
[----:B------:R-:W-:Y:S02]  /*2cba0*/  SHF.R.U32.HI R68, RZ, 0x8, R73 ;  /* 0x00000008ff447819 */ /* 0x000fe40000011649 */
[----:B------:R-:W-:Y:S02]  /*2cbb0*/  LOP3.LUT R86, R86, 0xffff, RZ, 0xc0, !PT ;  /* 0x0000ffff56567812 */ /* 0x000fe400078ec0ff */
[----:B------:R-:W-:Y:S02]  /*2cbc0*/  LOP3.LUT R68, R68, 0xffff, RZ, 0xc0, !PT ;  /* 0x0000ffff44447812 */ /* 0x000fe400078ec0ff */
[----:B------:R-:W-:-:S02]  /*2cbd0*/  SHF.R.U32.HI R95, RZ, 0x8, R74 ;  /* 0x00000008ff5f7819 */ /* 0x000fc4000001164a */
[----:B------:R-:W-:Y:S02]  /*2cbe0*/  PRMT R86, R68, 0x3340, R86 ;  /* 0x0000334044567816 */ /* 0x000fe40000000056 */
[----:B------:R-:W-:Y:S02]  /*2cbf0*/  SHF.R.U32.HI R68, RZ, 0x8, R75 ;  /* 0x00000008ff447819 */ /* 0x000fe4000001164b */
[----:B------:R-:W-:Y:S02]  /*2cc00*/  LOP3.LUT R95, R95, 0xffff, RZ, 0xc0, !PT ;  /* 0x0000ffff5f5f7812 */ /* 0x000fe400078ec0ff */
[----:B------:R-:W-:Y:S02]  /*2cc10*/  LOP3.LUT R68, R68, 0xffff, RZ, 0xc0, !PT ;  /* 0x0000ffff44447812 */ /* 0x000fe400078ec0ff */
[----:B------:R-:W-:Y:S02]  /*2cc20*/  SHF.R.U32.HI R92, RZ, 0x8, R79 ;  /* 0x00000008ff5c7819 */ /* 0x000fe4000001164f */
[----:B------:R-:W-:-:S02]  /*2cc30*/  PRMT R95, R68, 0x3340, R95 ;  /* 0x00003340445f7816 */ /* 0x000fc4000000005f */
[----:B------:R-:W-:Y:S02]  /*2cc40*/  SHF.R.U32.HI R68, RZ, 0x8, R80 ;  /* 0x00000008ff447819 */ /* 0x000fe40000011650 */
[----:B--2---:R-:W-:Y:S02]  /*2cc50*/  PRMT R166, R120, 0x5410, R166 ;  /* 0x0000541078a67816 */ /* 0x004fe400000000a6 */
[----:B------:R-:W-:Y:S01]  /*2cc60*/  LOP3.LUT R68, R68, 0xffff, RZ, 0xc0, !PT ;  /* 0x0000ffff44447812 */ /* 0x000fe200078ec0ff */
[----:B------:R-:W2:Y:S01]  /*2cc70*/  LDL.LU R120, [R1+0x1064] ;  /* 0x0010640001787983 */ /* 0x000ea20000300800 */
[----:B------:R-:W-:Y:S02]  /*2cc80*/  LOP3.LUT R92, R92, 0xffff, RZ, 0xc0, !PT ;  /* 0x0000ffff5c5c7812 */ /* 0x000fe400078ec0ff */
[----:B----4-:R-:W-:Y:S02]  /*2cc90*/  LOP3.LUT R70, R121, 0xffff, RZ, 0xc0, !PT ;  /* 0x0000ffff79467812 */ /* 0x010fe400078ec0ff */
[----:B------:R-:W4:Y:S01]  /*2cca0*/  LDL.LU R121, [R1+0xecc] ;  /* 0x000ecc0001797983 */ /* 0x000f220000300800 */
[----:B------:R-:W-:-:S02]  /*2ccb0*/  PRMT R175, R129, 0x5410, R175 ;  /* 0x0000541081af7816 */ /* 0x000fc400000000af */
[----:B------:R-:W-:Y:S02]  /*2ccc0*/  PRMT R92, R68, 0x3340, R92 ;  /* 0x00003340445c7816 */ /* 0x000fe4000000005c */
[----:B------:R-:W-:Y:S02]  /*2ccd0*/  PRMT R174, R106, 0x5410, R174 ;  /* 0x000054106aae7816 */ /* 0x000fe400000000ae */
[----:B------:R-:W-:Y:S02]  /*2cce0*/  PRMT R68, R71, 0x3340, R1 ;  /* 0x0000334047447816 */ /* 0x000fe40000000001 */
[----:B------:R-:W-:Y:S02]  /*2ccf0*/  LOP3.LUT R69, R123, 0xffff, RZ, 0xc0, !PT ;  /* 0x0000ffff7b457812 */ /* 0x000fe400078ec0ff */
[----:B------:R-:W4:Y:S02]  /*2cd00*/  LDL.LU R123, [R1+0xfc8] ;  /* 0x000fc800017b7983 */ /* 0x000f240000300800 */
[----:B------:R-:W-:-:S02]  /*2cd10*/  PRMT R129, R70, 0x3340, R69 ;  /* 0x0000334046817816 */ /* 0x000fc40000000045 */
[----:B------:R-:W4:Y:S04]  /*2cd20*/  LDL.LU R91, [R1+0xef0] ;  /* 0x000ef000015b7983 */ /* 0x000f280000300800 */
[----:B------:R-:W4:Y:S01]  /*2cd30*/  LDL.LU R97, [R1+0xee0] ;  /* 0x000ee00001617983 */ /* 0x000f220000300800 */
[----:B------:R-:W-:-:S03]  /*2cd40*/  PRMT R167, R109, 0x5410, R167 ;  /* 0x000054106da77816 */ /* 0x000fc600000000a7 */
[----:B------:R-:W4:Y:S01]  /*2cd50*/  LDL.LU R100, [R1+0xedc] ;  /* 0x000edc0001647983 */ /* 0x000f220000300800 */
[----:B------:R-:W-:-:S03]  /*2cd60*/  PRMT R129, R129, 0x5410, R68 ;  /* 0x0000541081817816 */ /* 0x000fc60000000044 */
[----:B------:R-:W4:Y:S01]  /*2cd70*/  LDL.LU R106, [R1+0x1070] ;  /* 0x00107000016a7983 */ /* 0x000f220000300800 */
[----:B------:R-:W-:-:S03]  /*2cd80*/  PRMT R156, R110, 0x5410, R163 ;  /* 0x000054106e9c7816 */ /* 0x000fc600000000a3 */
[----:B------:R-:W4:Y:S01]  /*2cd90*/  LDL.LU R108, [R1+0xf0c] ;  /* 0x000f0c00016c7983 */ /* 0x000f220000300800 */
[----:B------:R-:W-:Y:S02]  /*2cda0*/  SHF.R.U32.HI R68, RZ, 0x8, R70 ;  /* 0x00000008ff447819 */ /* 0x000fe40000011646 */
[----:B------:R-:W-:Y:S02]  /*2cdb0*/  PRMT R158, R112, 0x5410, R128 ;  /* 0x00005410709e7816 */ /* 0x000fe40000000080 */
[----:B------:R-:W-:Y:S02]  /*2cdc0*/  LOP3.LUT R70, R114, 0xffff, RZ, 0xc0, !PT ;  /* 0x0000ffff72467812 */ /* 0x000fe400078ec0ff */
[----:B------:R-:W-:Y:S02]  /*2cdd0*/  SHF.R.U32.HI R93, RZ, 0x8, R69 ;  /* 0x00000008ff5d7819 */ /* 0x000fe40000011645 */
[----:B---3--:R-:W-:Y:S02]  /*2cde0*/  PRMT R149, R122, 0x5410, R149 ;  /* 0x000054107a957816 */ /* 0x008fe40000000095 */
[----:B------:R-:W3:Y:S01]  /*2cdf0*/  LDL.LU R122, [R1+0xfe0] ;  /* 0x000fe000017a7983 */ /* 0x000ee20000300800 */
[----:B------:R-:W-:-:S03]  /*2ce00*/  LOP3.LUT R72, R115, 0xffff, RZ, 0xc0, !PT ;  /* 0x0000ffff73487812 */ /* 0x000fc600078ec0ff */
[----:B------:R-:W3:Y:S01]  /*2ce10*/  LDL.LU R109, [R1+0xefc] ;  /* 0x000efc00016d7983 */ /* 0x000ee20000300800 */
[----:B------:R-:W-:-:S03]  /*2ce20*/  LOP3.LUT R69, R116, 0xffff, RZ, 0xc0, !PT ;  /* 0x0000ffff74457812 */ /* 0x000fc600078ec0ff */
[----:B------:R-:W3:Y:S01]  /*2ce30*/  LDL.LU R110, [R1+0xef8] ;  /* 0x000ef800016e7983 */ /* 0x000ee20000300800 */
[----:B------:R-:W-:-:S03]  /*2ce40*/  PRMT R157, R117, 0x5410, R157 ;  /* 0x00005410759d7816 */ /* 0x000fc6000000009d */
[----:B------:R-:W3:Y:S01]  /*2ce50*/  LDL.LU R112, [R1+0xeec] ;  /* 0x000eec0001707983 */ /* 0x000ee20000300800 */
[----:B------:R-:W-:-:S03]  /*2ce60*/  PRMT R148, R118, 0x5410, R148 ;  /* 0x0000541076947816 */ /* 0x000fc60000000094 */
[----:B------:R-:W3:Y:S04]  /*2ce70*/  LDL.LU R114, [R1+0xee8] ;  /* 0x000ee80001727983 */ /* 0x000ee80000300800 */
[----:B------:R-:W3:Y:S04]  /*2ce80*/  LDL.LU R115, [R1+0x1090] ;  /* 0x0010900001737983 */ /* 0x000ee80000300800 */
[----:B------:R-:W3:Y:S04]  /*2ce90*/  LDL.LU R116, [R1+0xf8c] ;  /* 0x000f8c0001747983 */ /* 0x000ee80000300800 */
[----:B------:R-:W3:Y:S04]  /*2cea0*/  LDL.LU R117, [R1+0x104c] ;  /* 0x00104c0001757983 */ /* 0x000ee80000300800 */
[----:B------:R-:W3:Y:S01]  /*2ceb0*/  LDL.LU R118, [R1+0x1094] ;  /* 0x0010940001767983 */ /* 0x000ee20000300800 */
[----:B------:R-:W-:-:S02]  /*2cec0*/  LOP3.LUT R68, R68, 0xffff, RZ, 0xc0, !PT ;  /* 0x0000ffff44447812 */ /* 0x000fc400078ec0ff */
[----:B------:R-:W-:Y:S02]  /*2ced0*/  LOP3.LUT R93, R93, 0xffff, RZ, 0xc0, !PT ;  /* 0x0000ffff5d5d7812 */ /* 0x000fe400078ec0ff */
[----:B------:R-:W-:Y:S02]  /*2cee0*/  PRMT R128, R70, 0x3340, R69 ;  /* 0x0000334046807816 */ /* 0x000fe40000000045 */
[----:B------:R-:W-:Y:S02]  /*2cef0*/  PRMT R93, R68, 0x3340, R93 ;  /* 0x00003340445d7816 */ /* 0x000fe4000000005d */
[----:B------:R-:W-:Y:S02]  /*2cf00*/  PRMT R68, R72, 0x3340, R1 ;  /* 0x0000334048447816 */ /* 0x000fe40000000001 */
[----:B------:R-:W-:Y:S02]  /*2cf10*/  SHF.R.U32.HI R96, RZ, 0x8, R69 ;  /* 0x00000008ff607819 */ /* 0x000fe40000011645 */
[----:B------:R-:W-:-:S02]  /*2cf20*/  PRMT R128, R128, 0x5410, R68 ;  /* 0x0000541080807816 */ /* 0x000fc40000000044 */
[----:B------:R-:W-:Y:S02]  /*2cf30*/  SHF.R.U32.HI R68, RZ, 0x8, R70 ;  /* 0x00000008ff447819 */ /* 0x000fe40000011646 */
[----:B------:R-:W-:Y:S02]  /*2cf40*/  SHF.R.U32.HI R80, RZ, 0x8, R71 ;  /* 0x00000008ff507819 */ /* 0x000fe40000011647 */
[----:B------:R-:W-:Y:S02]  /*2cf50*/  LOP3.LUT R68, R68, 0xffff, RZ, 0xc0, !PT ;  /* 0x0000ffff44447812 */ /* 0x000fe400078ec0ff */
[----:B------:R-:W-:Y:S02]  /*2cf60*/  LOP3.LUT R96, R96, 0xffff, RZ, 0xc0, !PT ;  /* 0x0000ffff60607812 */ /* 0x000fe400078ec0ff */
[----:B--2---:R-:W-:Y:S02]  /*2cf70*/  LOP3.LUT R71, R120, 0xffff, RZ, 0xc0, !PT ;  /* 0x0000ffff78477812 */ /* 0x004fe400078ec0ff */
[----:B------:R-:W-:-:S02]  /*2cf80*/  PRMT R96, R68, 0x3340, R96 ;  /* 0x0000334044607816 */ /* 0x000fc40000000060 */
[----:B----4-:R-:W-:Y:S02]  /*2cf90*/  LOP3.LUT R69, R121, 0xffff, RZ, 0xc0, !PT ;  /* 0x0000ffff79457812 */ /* 0x010fe400078ec0ff */
[----:B------:R-:W2:Y:S02]  /*2cfa0*/  LDL.LU R121, [R1+0xf90] ;  /* 0x000f900001797983 */ /* 0x000ea40000300800 */
[----:B------:R-:W-:Y:S02]  /*2cfb0*/  PRMT R68, R69, 0x3340, R1 ;  /* 0x0000334045447816 */ /* 0x000fe40000000001 */
[----:B------:R-:W4:Y:S01]  /*2cfc0*/  LDL.LU R120, [R1+0x1054] ;  /* 0x0010540001787983 */ /* 0x000f220000300800 */
[----:B------:R-:W-:Y:S02]  /*2cfd0*/  SHF.R.U32.HI R79, RZ, 0x8, R69 ;  /* 0x00000008ff4f7819 */ /* 0x000fe40000011645 */
[----:B------:R-:W-:Y:S01]  /*2cfe0*/  SHF.R.U32.HI R82, RZ, 0x8, R78 ;  /* 0x00000008ff527819 */ /* 0x000fe2000001164e */
[----:B------:R-:W4:Y:S01]  /*2cff0*/  LDL.LU R87, [R1+0xf24] ;  /* 0x000f240001577983 */ /* 0x000f220000300800 */
[----:B------:R-:W-:-:S02]  /*2d000*/  SHF.R.U32.HI R78, RZ, 0x8, R72 ;  /* 0x00000008ff4e7819 */ /* 0x000fc40000011648 */
[----:B------:R-:W-:-:S04]  /*2d010*/  LOP3.LUT R70, R123, 0xffff, RZ, 0xc0, !PT ;  /* 0x0000ffff7b467812 */ /* 0x000fc800078ec0ff */
[--C-:B------:R-:W-:Y:S02]  /*2d020*/  PRMT R123, R71, 0x3340, R70.reuse ;  /* 0x00003340477b7816 */ /* 0x100fe40000000046 */
[----:B------:R-:W-:Y:S02]  /*2d030*/  SHF.R.U32.HI R94, RZ, 0x8, R70 ;  /* 0x00000008ff5e7819 */ /* 0x000fe40000011646 */
[----:B------:R-:W-:Y:S02]  /*2d040*/  PRMT R151, R97, 0x5410, R151 ;  /* 0x0000541061977816 */ /* 0x000fe40000000097 */
[----:B------:R-:W-:Y:S02]  /*2d050*/  LOP3.LUT R70, R106, 0xffff, RZ, 0xc0, !PT ;  /* 0x0000ffff6a467812 */ /* 0x000fe400078ec0ff */
[----:B------:R-:W-:Y:S02]  /*2d060*/  PRMT R140, R100, 0x5410, R140 ;  /* 0x00005410648c7816 */ /* 0x000fe4000000008c */
[----:B------:R-:W-:-:S02]  /*2d070*/  LOP3.LUT R100, R108, 0xffff, RZ, 0xc0, !PT ;  /* 0x0000ffff6c647812 */ /* 0x000fc400078ec0ff */
[----:B---3--:R-:W-:-:S04]  /*2d080*/  LOP3.LUT R69, R122, 0xffff, RZ, 0xc0, !PT ;  /* 0x0000ffff7a457812 */ /* 0x008fc800078ec0ff */
[--C-:B------:R-:W-:Y:S02]  /*2d090*/  PRMT R122, R70, 0x3340, R69.reuse ;  /* 0x00003340467a7816 */ /* 0x100fe40000000045 */
[----:B------:R-:W-:Y:S02]  /*2d0a0*/  SHF.R.U32.HI R97, RZ, 0x8, R69 ;  /* 0x00000008ff617819 */ /* 0x000fe40000011645 */
[----:B------:R-:W-:Y:S02]  /*2d0b0*/  PRMT R142, R109, 0x5410, R142 ;  /* 0x000054106d8e7816 */ /* 0x000fe4000000008e */
[----:B------:R-:W-:Y:S02]  /*2d0c0*/  PRMT R141, R110, 0x5410, R141 ;  /* 0x000054106e8d7816 */ /* 0x000fe4000000008d */
[----:B------:R-:W-:Y:S02]  /*2d0d0*/  PRMT R133, R112, 0x5410, R133 ;  /* 0x0000541070857816 */ /* 0x000fe40000000085 */
[----:B------:R-:W-:-:S02]  /*2d0e0*/  LOP3.LUT R73, R116, 0xffff, RZ, 0xc0, !PT ;  /* 0x0000ffff74497812 */ /* 0x000fc400078ec0ff */
[----:B------:R-:W-:Y:S02]  /*2d0f0*/  LOP3.LUT R69, R117, 0xffff, RZ, 0xc0, !PT ;  /* 0x0000ffff75457812 */ /* 0x000fe400078ec0ff */
[----:B------:R-:W3:Y:S01]  /*2d100*/  LDL.LU R117, [R1+0xf20] ;  /* 0x000f200001757983 */ /* 0x000ee20000300800 */
[----:B------:R-:W-:-:S03]  /*2d110*/  LOP3.LUT R72, R118, 0xffff, RZ, 0xc0, !PT ;  /* 0x0000ffff76487812 */ /* 0x000fc600078ec0ff */
[----:B------:R-:W3:Y:S04]  /*2d120*/  LDL.LU R118, [R1+0xf28] ;  /* 0x000f280001767983 */ /* 0x000ee80000300800 */
[----:B------:R-:W3:Y:S04]  /*2d130*/  LDL.LU R90, [R1+0xf18] ;  /* 0x000f1800015a7983 */ /* 0x000ee80000300800 */
[----:B------:R-:W3:Y:S04]  /*2d140*/  LDL.LU R106, [R1+0xf1c] ;  /* 0x000f1c00016a7983 */ /* 0x000ee80000300800 */
[----:B------:R-:W3:Y:S04]  /*2d150*/  LDL.LU R116, [R1+0xeb8] ;  /* 0x000eb80001747983 */ /* 0x000ee80000300800 */
[----:B------:R-:W3:Y:S04]  /*2d160*/  LDL.LU R108, [R1+0x1088] ;  /* 0x00108800016c7983 */ /* 0x000ee80000300800 */
[----:B------:R-:W3:Y:S04]  /*2d170*/  LDL.LU R109, [R1+0xf60] ;  /* 0x000f6000016d7983 */ /* 0x000ee80000300800 */
[----:B------:R-:W3:Y:S04]  /*2d180*/  LDL.LU R110, [R1+0x102c] ;  /* 0x00102c00016e7983 */ /* 0x000ee80000300800 */
[----:B------:R-:W3:Y:S01]  /*2d190*/  LDL.LU R112, [R1+0x108c] ;  /* 0x00108c0001707983 */ /* 0x000ee20000300800 */
[----:B------:R-:W-:-:S02]  /*2d1a0*/  PRMT R123, R123, 0x5410, R68 ;  /* 0x000054107b7b7816 */ /* 0x000fc40000000044 */
[----:B------:R-:W-:Y:S02]  /*2d1b0*/  SHF.R.U32.HI R68, RZ, 0x8, R71 ;  /* 0x00000008ff447819 */ /* 0x000fe40000011647 */
[----:B------:R-:W-:Y:S02]  /*2d1c0*/  LOP3.LUT R94, R94, 0xffff, RZ, 0xc0, !PT ;  /* 0x0000ffff5e5e7812 */ /* 0x000fe400078ec0ff */
[----:B------:R-:W-:-:S04]  /*2d1d0*/  LOP3.LUT R68, R68, 0xffff, RZ, 0xc0, !PT ;  /* 0x0000ffff44447812 */ /* 0x000fc800078ec0ff */
[----:B------:R-:W-:Y:S02]  /*2d1e0*/  PRMT R94, R68, 0x3340, R94 ;  /* 0x00003340445e7816 */ /* 0x000fe4000000005e */
[----:B------:R-:W-:-:S04]  /*2d1f0*/  PRMT R68, R100, 0x3340, R1 ;  /* 0x0000334064447816 */ /* 0x000fc80000000001 */
[----:B------:R-:W-:Y:S02]  /*2d200*/  PRMT R122, R122, 0x5410, R68 ;  /* 0x000054107a7a7816 */ /* 0x000fe40000000044 */
[----:B------:R-:W-:Y:S02]  /*2d210*/  SHF.R.U32.HI R68, RZ, 0x8, R70 ;  /* 0x00000008ff447819 */ /* 0x000fe40000011646 */
[----:B------:R-:W-:Y:S02]  /*2d220*/  LOP3.LUT R97, R97, 0xffff, RZ, 0xc0, !PT ;  /* 0x0000ffff61617812 */ /* 0x000fe400078ec0ff */
[----:B------:R-:W-:Y:S02]  /*2d230*/  LOP3.LUT R68, R68, 0xffff, RZ, 0xc0, !PT ;  /* 0x0000ffff44447812 */ /* 0x000fe400078ec0ff */
[----:B------:R-:W-:Y:S02]  /*2d240*/  LOP3.LUT R71, R115, 0xffff, RZ, 0xc0, !PT ;  /* 0x0000ffff73477812 */ /* 0x000fe400078ec0ff */
[----:B------:R-:W-:-:S02]  /*2d250*/  PRMT R97, R68, 0x3340, R97 ;  /* 0x0000334044617816 */ /* 0x000fc40000000061 */
[----:B--2---:R-:W-:Y:S02]  /*2d260*/  LOP3.LUT R74, R121, 0xffff, RZ, 0xc0, !PT ;  /* 0x0000ffff794a7812 */ /* 0x004fe400078ec0ff */
[----:B----4-:R-:W-:Y:S02]  /*2d270*/  LOP3.LUT R70, R120, 0xffff, RZ, 0xc0, !PT ;  /* 0x0000ffff78467812 */ /* 0x010fe400078ec0ff */
[----:B------:R-:W-:Y:S01]  /*2d280*/  PRMT R68, R73, 0x3340, R1 ;  /* 0x0000334049447816 */ /* 0x000fe20000000001 */
[----:B------:R-:W2:Y:S01]  /*2d290*/  LDL.LU R120, [R1+0xf64] ;  /* 0x000f640001787983 */ /* 0x000ea20000300800 */
[----:B------:R-:W-:Y:S02]  /*2d2a0*/  PRMT R121, R71, 0x3340, R69 ;  /* 0x0000334047797816 */ /* 0x000fe40000000045 */
[----:B------:R-:W-:Y:S02]  /*2d2b0*/  PRMT R115, R72, 0x3340, R70 ;  /* 0x0000334048737816 */ /* 0x000fe40000000046 */
[----:B------:R-:W-:-:S02]  /*2d2c0*/  PRMT R121, R121, 0x5410, R68 ;  /* 0x0000541079797816 */ /* 0x000fc40000000044 */
[----:B------:R-:W-:Y:S02]  /*2d2d0*/  SHF.R.U32.HI R72, RZ, 0x8, R72 ;  /* 0x00000008ff487819 */ /* 0x000fe40000011648 */
[----:B------:R-:W-:Y:S02]  /*2d2e0*/  SHF.R.U32.HI R88, RZ, 0x8, R70 ;  /* 0x00000008ff587819 */ /* 0x000fe40000011646 */
[----:B------:R-:W-:Y:S02]  /*2d2f0*/  PRMT R68, R74, 0x3340, R1 ;  /* 0x000033404a447816 */ /* 0x000fe40000000001 */
[----:B------:R-:W-:Y:S02]  /*2d300*/  PRMT R150, R91, 0x5410, R150 ;  /* 0x000054105b967816 */ /* 0x000fe40000000096 */
[----:B------:R-:W-:Y:S02]  /*2d310*/  SHF.R.U32.HI R91, RZ, 0x8, R69 ;  /* 0x00000008ff5b7819 */ /* 0x000fe40000011645 */
[----:B------:R-:W-:-:S02]  /*2d320*/  PRMT R132, R114, 0x5410, R132 ;  /* 0x0000541072847816 */ /* 0x000fc40000000084 */
[----:B------:R-:W-:Y:S01]  /*2d330*/  LOP3.LUT R69, R72, 0xffff, RZ, 0xc0, !PT ;  /* 0x0000ffff48457812 */ /* 0x000fe200078ec0ff */
[----:B------:R-:W4:Y:S01]  /*2d340*/  LDL.LU R114, [R1+0x1030] ;  /* 0x0010300001727983 */ /* 0x000f220000300800 */
[----:B------:R-:W-:Y:S02]  /*2d350*/  LOP3.LUT R88, R88, 0xffff, RZ, 0xc0, !PT ;  /* 0x0000ffff58587812 */ /* 0x000fe400078ec0ff */
[----:B------:R-:W-:Y:S02]  /*2d360*/  PRMT R115, R115, 0x5410, R68 ;  /* 0x0000541073737816 */ /* 0x000fe40000000044 */
[----:B------:R-:W-:Y:S02]  /*2d370*/  SHF.R.U32.HI R85, RZ, 0x8, R76 ;  /* 0x00000008ff557819 */ /* 0x000fe4000001164c */
[----:B------:R-:W-:Y:S02]  /*2d380*/  SHF.R.U32.HI R68, RZ, 0x8, R71 ;  /* 0x00000008ff447819 */ /* 0x000fe40000011647 */
[----:B------:R-:W-:-:S02]  /*2d390*/  SHF.R.U32.HI R76, RZ, 0x8, R73 ;  /* 0x00000008ff4c7819 */ /* 0x000fc40000011649 */
[----:B------:R-:W-:Y:S01]  /*2d3a0*/  PRMT R88, R69, 0x3340, R88 ;  /* 0x0000334045587816 */ /* 0x000fe20000000058 */
[----:B------:R-:W-:Y:S01]  /*2d3b0*/  BAR.SYNC.DEFER_BLOCKING 0x0 ;  /* 0x0000000000007b1d */ /* 0x000fe20000010000 */
[----:B---3--:R-:W-:-:S05]  /*2d3c0*/  PRMT R135, R117, 0x5410, R135 ;  /* 0x0000541075877816 */ /* 0x008fca0000000087 */
[----:B------:R-:W3:Y:S01]  /*2d3d0*/  LDL.LU R117, [R1+0xf10] ;  /* 0x000f100001757983 */ /* 0x000ee20000300800 */
[----:B------:R-:W-:-:S03]  /*2d3e0*/  PRMT R124, R118, 0x5410, R124 ;  /* 0x00005410767c7816 */ /* 0x000fc6000000007c */
[----:B------:R-:W2:Y:S01]  /*2d3f0*/  LDL.LU R118, [R1+0xed4] ;  /* 0x000ed40001767983 */ /* 0x000ea20000300800 */
[----:B------:R-:W-:-:S03]  /*2d400*/  LOP3.LUT R71, R108, 0xffff, RZ, 0xc0, !PT ;  /* 0x0000ffff6c477812 */ /* 0x000fc600078ec0ff */
[----:B------:R-:W4:Y:S01]  /*2d410*/  LDL.LU R108, [R1+0xed0] ;  /* 0x000ed000016c7983 */ /* 0x000f220000300800 */
[----:B------:R-:W-:-:S03]  /*2d420*/  LOP3.LUT R73, R109, 0xffff, RZ, 0xc0, !PT ;  /* 0x0000ffff6d497812 */ /* 0x000fc600078ec0ff */
[----:B------:R-:W4:Y:S01]  /*2d430*/  LDL.LU R109, [R1+0xeb4] ;  /* 0x000eb400016d7983 */ /* 0x000f220000300800 */
[----:B------:R-:W-:-:S03]  /*2d440*/  LOP3.LUT R69, R110, 0xffff, RZ, 0xc0, !PT ;  /* 0x0000ffff6e457812 */ /* 0x000fc600078ec0ff */
[----:B------:R-:W4:Y:S01]  /*2d450*/  LDL.LU R110, [R1+0xea0] ;  /* 0x000ea000016e7983 */ /* 0x000f220000300800 */
[----:B------:R-:W-:-:S03]  /*2d460*/  LOP3.LUT R72, R112, 0xffff, RZ, 0xc0, !PT ;  /* 0x0000ffff70487812 */ /* 0x000fc600078ec0ff */
[----:B------:R-:W4:Y:S01]  /*2d470*/  LDL.LU R112, [R1+0xe94] ;  /* 0x000e940001707983 */ /* 0x000f220000300800 */
        /* <DEDUP_REMOVED lines=21> */
[----:B------:R-:W-:Y:S02]  /*2d5d0*/  LOP3.LUT R5, R5, 0xfffffffb, RZ, 0xc0, !PT ;  /* 0xfffffffb05057812 */ /* 0x000fe400078ec0ff */
[----:B------:R-:W-:-:S09]  /*2d5e0*/  PRMT R116, R116, 0x5410, R161 ;  /* 0x0000541074747816 */ /* 0x000fd200000000a1 */
[----:B------:R-:W-:Y:S02]  /*2d5f0*/  @P0 LOP3.LUT R5, R5, 0x4, RZ, 0xfc, !PT ;  /* 0x0000000405050812 */ /* 0x000fe400078efcff */
[----:B------:R-:W-:-:S04]  /*2d600*/  LOP3.LUT P0, RZ, R194, 0x4000000, RZ, 0xc0, !PT ;  /* 0x04000000c2ff7812 */ /* 0x000fc8000780c0ff */
[----:B------:R-:W-:Y:S02]  /*2d610*/  ISETP.LT.AND P0, PT, R218, UR30, !P0 ;  /* 0x0000001eda007c0c */ /* 0x000fe4000c701270 */
[----:B------:R-:W-:Y:S02]  /*2d620*/  PRMT R126, R106, 0x5410, R126 ;  /* 0x000054106a7e7816 */ /* 0x000fe4000000007e */
[----:B------:R-:W-:-:S09]  /*2d630*/  LOP3.LUT R5, R5, 0xfffffffd, RZ, 0xc0, !PT ;  /* 0xfffffffd05057812 */ /* 0x000fd200078ec0ff */
[----:B------:R-:W-:Y:S02]  /*2d640*/  @P0 LOP3.LUT R5, R5, 0x2, RZ, 0xfc, !PT ;  /* 0x0000000205050812 */ /* 0x000fe400078efcff */
[----:B------:R-:W-:-:S04]  /*2d650*/  LOP3.LUT P0, RZ, R194, 0x2000000, RZ, 0xc0, !PT ;  /* 0x02000000c2ff7812 */ /* 0x000fc8000780c0ff */
[----:B------:R-:W-:Y:S02]  /*2d660*/  ISETP.LT.AND P0, PT, R218, UR36, !P0 ;  /* 0x00000024da007c0c */ /* 0x000fe4000c701270 */
[----:B------:R-:W-:Y:S02]  /*2d670*/  LOP3.LUT R5, R5, 0xfffffffe, RZ, 0xc0, !PT ;  /* 0xfffffffe05057812 */ /* 0x000fe400078ec0ff */
[C---:B------:R-:W-:Y:S02]  /*2d680*/  LOP3.LUT P1, RZ, R6.reuse, 0x8000, RZ, 0xc0, !PT ;  /* 0x0000800006ff7812 */ /* 0x040fe4000782c0ff */
[C---:B------:R-:W-:Y:S02]  /*2d690*/  LOP3.LUT P2, RZ, R6.reuse, 0x10000, RZ, 0xc0, !PT ;  /* 0x0001000006ff7812 */ /* 0x040fe4000784c0ff */
[C---:B------:R-:W-:Y:S02]  /*2d6a0*/  LOP3.LUT P3, RZ, R6.reuse, 0x20000, RZ, 0xc0, !PT ;  /* 0x0002000006ff7812 */ /* 0x040fe4000786c0ff */
[----:B------:R-:W-:-:S02]  /*2d6b0*/  LOP3.LUT P4, RZ, R6, 0x40000, RZ, 0xc0, !PT ;  /* 0x0004000006ff7812 */ /* 0x000fc4000788c0ff */
[C---:B------:R-:W-:Y:S02]  /*2d6c0*/  LOP3.LUT P5, RZ, R6.reuse, 0x80000, RZ, 0xc0, !PT ;  /* 0x0008000006ff7812 */ /* 0x040fe400078ac0ff */
[----:B------:R-:W-:Y:S02]  /*2d6d0*/  @P0 LOP3.LUT R5, R5, 0x1, RZ, 0xfc, !PT ;  /* 0x0000000105050812 */ /* 0x000fe400078efcff */
[----:B------:R-:W-:Y:S02]  /*2d6e0*/  LOP3.LUT P6, RZ, R6, 0x100000, RZ, 0xc0, !PT ;  /* 0x0010000006ff7812 */ /* 0x000fe400078cc0ff */
[----:B------:R-:W-:Y:S02]  /*2d6f0*/  LOP3.LUT P0, RZ, R194, 0x1000000, RZ, 0xc0, !PT ;  /* 0x01000000c2ff7812 */ /* 0x000fe4000780c0ff */
[C---:B------:R-:W-:Y:S02]  /*2d700*/  ISETP.LT.AND P1, PT, R218.reuse, UR44, !P1 ;  /* 0x0000002cda007c0c */ /* 0x040fe4000cf21270 */
[----:B------:R-:W-:-:S02]  /*2d710*/  ISETP.LT.AND P0, PT, R218, UR40, !P0 ;  /* 0x00000028da007c0c */ /* 0x000fc4000c701270 */
[C---:B------:R-:W-:Y:S02]  /*2d720*/  ISETP.LT.AND P2, PT, R218.reuse, UR48, !P2 ;  /* 0x00000030da007c0c */ /* 0x040fe4000d741270 */
[C---:B------:R-:W-:Y:S02]  /*2d730*/  ISETP.LT.AND P3, PT, R218.reuse, UR52, !P3 ;  /* 0x00000034da007c0c */ /* 0x040fe4000df61270 */
[C---:B------:R-:W-:Y:S02]  /*2d740*/  ISETP.LT.AND P4, PT, R218.reuse, UR56, !P4 ;  /* 0x00000038da007c0c */ /* 0x040fe4000e781270 */
[C---:B------:R-:W-:Y:S02]  /*2d750*/  ISETP.LT.AND P5, PT, R218.reuse, UR60, !P5 ;  /* 0x0000003cda007c0c */ /* 0x040fe4000efa1270 */
[----:B------:R-:W-:Y:S02]  /*2d760*/  ISETP.LT.AND P6, PT, R218, UR4, !P6 ;  /* 0x00000004da007c0c */ /* 0x000fe4000f7c1270 */
[----:B---3--:R-:W-:-:S02]  /*2d770*/  PRMT R117, R117, 0x5410, R159 ;  /* 0x0000541075757816 */ /* 0x008fc4000000009f */
[----:B--2---:R-:W-:Y:S02]  /*2d780*/  PRMT R118, R118, 0x5410, R154 ;  /* 0x0000541076767816 */ /* 0x004fe4000000009a */
[----:B----4-:R-:W-:Y:S02]  /*2d790*/  PRMT R119, R108, 0x5410, R119 ;  /* 0x000054106c777816 */ /* 0x010fe40000000077 */
[----:B------:R-:W-:Y:S02]  /*2d7a0*/  PRMT R108, R109, 0x5410, R152 ;  /* 0x000054106d6c7816 */ /* 0x000fe40000000098 */
[----:B------:R-:W-:Y:S02]  /*2d7b0*/  PRMT R109, R110, 0x5410, R146 ;  /* 0x000054106e6d7816 */ /* 0x000fe40000000092 */
[----:B------:R-:W-:Y:S02]  /*2d7c0*/  PRMT R110, R112, 0x5410, R145 ;  /* 0x00005410706e7816 */ /* 0x000fe40000000091 */
[----:B------:R-:W2:Y:S04]  /*2d7d0*/  LDL.LU R145, [R1+0xed8] ;  /* 0x000ed80001917983 */ /* 0x000ea80000300800 */
[----:B------:R-:W3:Y:S04]  /*2d7e0*/  LDL.LU R146, [R1+0xef4] ;  /* 0x000ef40001927983 */ /* 0x000ee80000300800 */
[----:B------:R-:W4:Y:S04]  /*2d7f0*/  LDL.LU R152, [R1+0xf54] ;  /* 0x000f540001987983 */ /* 0x000f280000300800 */
        /* <DEDUP_REMOVED lines=12> */
[----:B------:R-:W2:Y:S01]  /*2d8c0*/  LDL.LU R216, [R1+0xf30] ;  /* 0x000f300001d87983 */ /* 0x000ea20000300800 */
[----:B------:R-:W-:-:S02]  /*2d8d0*/  LOP3.LUT R68, R68, 0xffff, RZ, 0xc0, !PT ;  /* 0x0000ffff44447812 */ /* 0x000fc400078ec0ff */
[----:B------:R-:W-:Y:S02]  /*2d8e0*/  LOP3.LUT R91, R91, 0xffff, RZ, 0xc0, !PT ;  /* 0x0000ffff5b5b7812 */ /* 0x000fe400078ec0ff */
[----:B------:R-:W-:Y:S02]  /*2d8f0*/  SHF.R.U32.HI R83, RZ, 0x8, R77 ;  /* 0x00000008ff537819 */ /* 0x000fe4000001164d */
[----:B------:R-:W-:Y:S02]  /*2d900*/  SHF.R.U32.HI R77, RZ, 0x8, R74 ;  /* 0x00000008ff4d7819 */ /* 0x000fe4000001164a */
[----:B------:R-:W-:Y:S02]  /*2d910*/  PRMT R91, R68, 0x3340, R91 ;  /* 0x00003340445b7816 */ /* 0x000fe4000000005b */
[----:B------:R-:W-:Y:S02]  /*2d920*/  LOP3.LUT R74, R120, 0xffff, RZ, 0xc0, !PT ;  /* 0x0000ffff784a7812 */ /* 0x000fe400078ec0ff */
[----:B------:R-:W-:-:S02]  /*2d930*/  PRMT R68, R73, 0x3340, R1 ;  /* 0x0000334049447816 */ /* 0x000fc40000000001 */
[----:B------:R-:W-:Y:S02]  /*2d940*/  PRMT R120, R71, 0x3340, R69 ;  /* 0x0000334047787816 */ /* 0x000fe40000000045 */
[----:B------:R-:W-:Y:S02]  /*2d950*/  LOP3.LUT R70, R114, 0xffff, RZ, 0xc0, !PT ;  /* 0x0000ffff72467812 */ /* 0x000fe400078ec0ff */
[----:B------:R-:W-:Y:S02]  /*2d960*/  PRMT R120, R120, 0x5410, R68 ;  /* 0x0000541078787816 */ /* 0x000fe40000000044 */
[----:B------:R-:W-:Y:S02]  /*2d970*/  PRMT R68, R74, 0x3340, R1 ;  /* 0x000033404a447816 */ /* 0x000fe40000000001 */
[----:B------:R-:W-:Y:S02]  /*2d980*/  PRMT R114, R72, 0x3340, R70 ;  /* 0x0000334048727816 */ /* 0x000fe40000000046 */
[----:B------:R-:W-:-:S02]  /*2d990*/  PRMT R134, R87, 0x5410, R134 ;  /* 0x0000541057867816 */ /* 0x000fc40000000086 */
[----:B------:R-:W-:Y:S02]  /*2d9a0*/  PRMT R125, R90, 0x5410, R125 ;  /* 0x000054105a7d7816 */ /* 0x000fe4000000007d */
[----:B------:R-:W-:Y:S02]  /*2d9b0*/  PRMT R114, R114, 0x5410, R68 ;  /* 0x0000541072727816 */ /* 0x000fe40000000044 */
[----:B------:R-:W-:Y:S02]  /*2d9c0*/  SHF.R.U32.HI R72, RZ, 0x8, R72 ;  /* 0x00000008ff487819 */ /* 0x000fe40000011648 */
[----:B------:R-:W-:Y:S02]  /*2d9d0*/  SHF.R.U32.HI R68, RZ, 0x8, R71 ;  /* 0x00000008ff447819 */ /* 0x000fe40000011647 */
[----:B------:R-:W-:Y:S02]  /*2d9e0*/  SHF.R.U32.HI R90, RZ, 0x8, R69 ;  /* 0x00000008ff5a7819 */ /* 0x000fe40000011645 */
[----:B------:R-:W-:-:S02]  /*2d9f0*/  SHF.R.U32.HI R87, RZ, 0x8, R70 ;  /* 0x00000008ff577819 */ /* 0x000fc40000011646 */
[----:B------:R-:W-:Y:S02]  /*2da00*/  LOP3.LUT R69, R72, 0xffff, RZ, 0xc0, !PT ;  /* 0x0000ffff48457812 */ /* 0x000fe400078ec0ff */
[----:B------:R-:W-:Y:S02]  /*2da10*/  LOP3.LUT R68, R68, 0xffff, RZ, 0xc0, !PT ;  /* 0x0000ffff44447812 */ /* 0x000fe400078ec0ff */
[----:B------:R-:W-:Y:S02]  /*2da20*/  LOP3.LUT R90, R90, 0xffff, RZ, 0xc0, !PT ;  /* 0x0000ffff5a5a7812 */ /* 0x000fe400078ec0ff */
[----:B------:R-:W-:Y:S02]  /*2da30*/  LOP3.LUT R87, R87, 0xffff, RZ, 0xc0, !PT ;  /* 0x0000ffff57577812 */ /* 0x000fe400078ec0ff */
[----:B------:R-:W-:Y:S02]  /*2da40*/  SHF.R.U32.HI R70, RZ, 0x8, R105 ;  /* 0x00000008ff467819 */ /* 0x000fe40000011669 */
[----:B------:R-:W-:-:S02]  /*2da50*/  PRMT R90, R68, 0x3340, R90 ;  /* 0x00003340445a7816 */ /* 0x000fc4000000005a */
[----:B------:R-:W-:Y:S02]  /*2da60*/  PRMT R87, R69, 0x3340, R87 ;  /* 0x0000334045577816 */ /* 0x000fe40000000057 */
[----:B------:R-:W-:Y:S02]  /*2da70*/  LOP3.LUT R70, R70, 0xffff, RZ, 0xc0, !PT ;  /* 0x0000ffff46467812 */ /* 0x000fe400078ec0ff */
[----:B------:R-:W-:Y:S02]  /*2da80*/  SHF.R.U32.HI R69, RZ, 0x8, R104 ;  /* 0x00000008ff457819 */ /* 0x000fe40000011668 */
[----:B------:R-:W-:Y:S02]  /*2da90*/  SHF.R.U32.HI R68, RZ, 0x8, R102 ;  /* 0x00000008ff447819 */ /* 0x000fe40000011666 */
[----:B------:R-:W-:Y:S02]  /*2daa0*/  PRMT R70, R70, 0x3340, R1 ;  /* 0x0000334046467816 */ /* 0x000fe40000000001 */
[----:B------:R-:W-:-:S02]  /*2dab0*/  LOP3.LUT R69, R69, 0xffff, RZ, 0xc0, !PT ;  /* 0x0000ffff45457812 */ /* 0x000fc400078ec0ff */
[----:B------:R-:W-:Y:S02]  /*2dac0*/  LOP3.LUT R68, R68, 0xffff, RZ, 0xc0, !PT ;  /* 0x0000ffff44447812 */ /* 0x000fe400078ec0ff */
[----:B------:R-:W-:Y:S02]  /*2dad0*/  SHF.R.U32.HI R71, RZ, 0x8, R170 ;  /* 0x00000008ff477819 */ /* 0x000fe400000116aa */
[----:B------:R-:W-:Y:S02]  /*2dae0*/  PRMT R102, R221, 0x5410, R143 ;  /* 0x00005410dd667816 */ /* 0x000fe4000000008f */
[--C-:B------:R-:W-:Y:S02]  /*2daf0*/  PRMT R69, R69, 0x3340, R1.reuse ;  /* 0x0000334045457816 */ /* 0x100fe40000000001 */
[----:B------:R-:W-:Y:S02]  /*2db00*/  PRMT R68, R68, 0x3340, R1 ;  /* 0x0000334044447816 */ /* 0x000fe40000000001 */
[----:B------:R-:W-:-:S04]  /*2db10*/  LOP3.LUT R71, R71, 0xffff, RZ, 0xc0, !PT ;  /* 0x0000ffff47477812 */ /* 0x000fc800078ec0ff */
[----:B------:R-:W-:Y:S02]  /*2db20*/  PRMT R71, R71, 0x3340, R1 ;  /* 0x0000334047477816 */ /* 0x000fe40000000001 */
[----:B------:R-:W-:Y:S02]  /*2db30*/  SHF.R.U32.HI R72, RZ, 0x8, R101 ;  /* 0x00000008ff487819 */ /* 0x000fe40000011665 */
[----:B------:R-:W-:Y:S02]  /*2db40*/  PRMT R101, R162, 0x5410, R127 ;  /* 0x00005410a2657816 */ /* 0x000fe4000000007f */
[----:B------:R-:W-:Y:S02]  /*2db50*/  LOP3.LUT R82, R82, 0xffff, RZ, 0xc0, !PT ;  /* 0x0000ffff52527812 */ /* 0x000fe400078ec0ff */
[----:B------:R-:W-:Y:S02]  /*2db60*/  SHF.R.U32.HI R75, RZ, 0x8, R74 ;  /* 0x00000008ff4b7819 */ /* 0x000fe4000001164a */
[----:B------:R-:W-:-:S02]  /*2db70*/  LOP3.LUT R85, R85, 0xffff, RZ, 0xc0, !PT ;  /* 0x0000ffff55557812 */ /* 0x000fc400078ec0ff */
[----:B------:R-:W-:Y:S02]  /*2db80*/  SHF.R.U32.HI R81, RZ, 0x8, R81 ;  /* 0x00000008ff517819 */ /* 0x000fe40000011651 */
[----:B------:R-:W-:Y:S02]  /*2db90*/  LOP3.LUT R80, R80, 0xffff, RZ, 0xc0, !PT ;  /* 0x0000ffff50507812 */ /* 0x000fe400078ec0ff */
[----:B------:R-:W-:Y:S02]  /*2dba0*/  SHF.R.U32.HI R74, RZ, 0x8, R73 ;  /* 0x00000008ff4a7819 */ /* 0x000fe40000011649 */
[----:B------:R-:W-:Y:S02]  /*2dbb0*/  LOP3.LUT R79, R79, 0xffff, RZ, 0xc0, !PT ;  /* 0x0000ffff4f4f7812 */ /* 0x000fe400078ec0ff */
[----:B------:R-:W-:Y:S02]  /*2dbc0*/  LOP3.LUT R78, R78, 0xffff, RZ, 0xc0, !PT ;  /* 0x0000ffff4e4e7812 */ /* 0x000fe400078ec0ff */
[----:B------:R-:W-:-:S02]  /*2dbd0*/  LOP3.LUT R77, R77, 0xffff, RZ, 0xc0, !PT ;  /* 0x0000ffff4d4d7812 */ /* 0x000fc400078ec0ff */
[----:B------:R-:W-:Y:S02]  /*2dbe0*/  LOP3.LUT R76, R76, 0xffff, RZ, 0xc0, !PT ;  /* 0x0000ffff4c4c7812 */ /* 0x000fe400078ec0ff */
[----:B------:R-:W-:Y:S02]  /*2dbf0*/  SHF.R.U32.HI R73, RZ, 0x8, R100 ;  /* 0x00000008ff497819 */ /* 0x000fe40000011664 */
[----:B------:R-:W-:Y:S02]  /*2dc00*/  LOP3.LUT R84, R84, 0xffff, RZ, 0xc0, !PT ;  /* 0x0000ffff54547812 */ /* 0x000fe400078ec0ff */
[--C-:B------:R-:W-:Y:S02]  /*2dc10*/  PRMT R82, R82, 0x3340, R1.reuse ;  /* 0x0000334052527816 */ /* 0x100fe40000000001 */
[----:B------:R-:W-:Y:S02]  /*2dc20*/  PRMT R85, R85, 0x3340, R1 ;  /* 0x0000334055557816 */ /* 0x000fe40000000001 */
[----:B------:R-:W-:-:S02]  /*2dc30*/  LOP3.LUT R81, R81, 0xffff, RZ, 0xc0, !PT ;  /* 0x0000ffff51517812 */ /* 0x000fc400078ec0ff */
[--C-:B------:R-:W-:Y:S02]  /*2dc40*/  PRMT R80, R80, 0x3340, R1.reuse ;  /* 0x0000334050507816 */ /* 0x100fe40000000001 */
[----:B------:R-:W-:Y:S02]  /*2dc50*/  LOP3.LUT R75, R75, 0xffff, RZ, 0xc0, !PT ;  /* 0x0000ffff4b4b7812 */ /* 0x000fe400078ec0ff */
[--C-:B------:R-:W-:Y:S02]  /*2dc60*/  PRMT R79, R79, 0x3340, R1.reuse ;  /* 0x000033404f4f7816 */ /* 0x100fe40000000001 */
[--C-:B------:R-:W-:Y:S02]  /*2dc70*/  PRMT R78, R78, 0x3340, R1.reuse ;  /* 0x000033404e4e7816 */ /* 0x100fe40000000001 */
[--C-:B------:R-:W-:Y:S02]  /*2dc80*/  PRMT R77, R77, 0x3340, R1.reuse ;  /* 0x000033404d4d7816 */ /* 0x100fe40000000001 */
[----:B------:R-:W-:-:S02]  /*2dc90*/  PRMT R76, R76, 0x3340, R1 ;  /* 0x000033404c4c7816 */ /* 0x000fc40000000001 */
[----:B------:R-:W-:Y:S02]  /*2dca0*/  LOP3.LUT R74, R74, 0xffff, RZ, 0xc0, !PT ;  /* 0x0000ffff4a4a7812 */ /* 0x000fe400078ec0ff */
[----:B------:R-:W-:Y:S02]  /*2dcb0*/  LOP3.LUT R73, R73, 0xffff, RZ, 0xc0, !PT ;  /* 0x0000ffff49497812 */ /* 0x000fe400078ec0ff */
[----:B------:R-:W-:Y:S02]  /*2dcc0*/  LOP3.LUT R72, R72, 0xffff, RZ, 0xc0, !PT ;  /* 0x0000ffff48487812 */ /* 0x000fe400078ec0ff */
[----:B------:R-:W-:Y:S02]  /*2dcd0*/  LOP3.LUT R83, R83, 0xffff, RZ, 0xc0, !PT ;  /* 0x0000ffff53537812 */ /* 0x000fe400078ec0ff */
[----:B------:R-:W-:Y:S02]  /*2dce0*/  PRMT R84, R84, 0x3340, R1 ;  /* 0x0000334054547816 */ /* 0x000fe40000000001 */
[----:B------:R-:W-:-:S02]  /*2dcf0*/  PRMT R82, R92, 0x5410, R82 ;  /* 0x000054105c527816 */ /* 0x000fc40000000052 */
[--C-:B------:R-:W-:Y:S02]  /*2dd00*/  PRMT R81, R81, 0x3340, R1.reuse ;  /* 0x0000334051517816 */ /* 0x100fe40000000001 */
[----:B------:R-:W-:Y:S02]  /*2dd10*/  PRMT R75, R75, 0x3340, R1 ;  /* 0x000033404b4b7816 */ /* 0x000fe40000000001 */
[----:B------:R-:W-:Y:S02]  /*2dd20*/  PRMT R103, R103, 0x5410, R85 ;  /* 0x0000541067677816 */ /* 0x000fe40000000055 */
[----:B------:R-:W-:Y:S02]  /*2dd30*/  PRMT R92, R93, 0x5410, R80 ;  /* 0x000054105d5c7816 */ /* 0x000fe40000000050 */
[--C-:B------:R-:W-:Y:S02]  /*2dd40*/  PRMT R74, R74, 0x3340, R1.reuse ;  /* 0x000033404a4a7816 */ /* 0x100fe40000000001 */
        /* <DEDUP_REMOVED lines=15> */
[----:B---3--:R-:W-:Y:S02]  /*2de40*/  PRMT R143, R146, 0x5410, R70 ;  /* 0x00005410928f7816 */ /* 0x008fe40000000046 */
[----:B----4-:R-:W-:Y:S02]  /*2de50*/  LOP3.LUT R70, R152, 0xffff, RZ, 0xc0, !PT ;  /* 0x0000ffff98467812 */ /* 0x010fe400078ec0ff */
[----:B--2---:R-:W-:Y:S02]  /*2de60*/  PRMT R159, R159, 0x5410, R69 ;  /* 0x000054109f9f7816 */ /* 0x004fe40000000045 */
[----:B------:R-:W-:-:S02]  /*2de70*/  PRMT R116, R116, 0x5210, R70 ;  /* 0x0000521074747816 */ /* 0x000fc40000000046 */
[----:B------:R-:W-:Y:S02]  /*2de80*/  PRMT R172, R172, 0x5410, R68 ;  /* 0x00005410acac7816 */ /* 0x000fe40000000044 */
[----:B------:R-:W-:Y:S02]  /*2de90*/  LOP3.LUT R69, R154, 0xffff, RZ, 0xc0, !PT ;  /* 0x0000ffff9a457812 */ /* 0x000fe400078ec0ff */
[----:B------:R-:W-:Y:S02]  /*2dea0*/  PRMT R112, R112, 0x4210, R70 ;  /* 0x0000421070707816 */ /* 0x000fe40000000046 */
[----:B------:R-:W-:Y:S02]  /*2deb0*/  LOP3.LUT R68, R161, 0xffff, RZ, 0xc0, !PT ;  /* 0x0000ffffa1447812 */ /* 0x000fe400078ec0ff */
[----:B------:R-:W-:Y:S02]  /*2dec0*/  LOP3.LUT R70, R163, 0xffff, RZ, 0xc0, !PT ;  /* 0x0000ffffa3467812 */ /* 0x000fe400078ec0ff */
[----:B------:R-:W-:-:S02]  /*2ded0*/  PRMT R127, R145, 0x5410, R71 ;  /* 0x00005410917f7816 */ /* 0x000fc40000000047 */
[--C-:B------:R-:W-:Y:S02]  /*2dee0*/  PRMT R104, R169, 0x4210, R69.reuse ;  /* 0x00004210a9687816 */ /* 0x100fe40000000045 */
[----:B------:R-:W-:Y:S02]  /*2def0*/  PRMT R108, R108, 0x5210, R69 ;  /* 0x000052106c6c7816 */ /* 0x000fe40000000045 */
[--C-:B------:R-:W-:Y:S02]  /*2df00*/  PRMT R105, R171, 0x4210, R68.reuse ;  /* 0x00004210ab697816 */ /* 0x100fe40000000044 */
[----:B------:R-:W-:Y:S02]  /*2df10*/  PRMT R109, R109, 0x5210, R68 ;  /* 0x000052106d6d7816 */ /* 0x000fe40000000044 */
[--C-:B------:R-:W-:Y:S02]  /*2df20*/  PRMT R106, R106, 0x4210, R70.reuse ;  /* 0x000042106a6a7816 */ /* 0x100fe40000000046 */
[----:B------:R-:W-:-:S02]  /*2df30*/  PRMT R110, R110, 0x5210, R70 ;  /* 0x000052106e6e7816 */ /* 0x000fc40000000046 */
[----:B------:R-:W0:Y:S01]  /*2df40*/  LDS.128 R68, [R2] ;  /* 0x0000000002447984 */ /* 0x000e220000000c00 */
[----:B------:R-:W-:Y:S02]  /*2df50*/  LOP3.LUT R76, R218, 0xffff, RZ, 0xc0, !PT ;  /* 0x0000ffffda4c7812 */ /* 0x000fe400078ec0ff */
[----:B------:R-:W-:Y:S02]  /*2df60*/  LOP3.LUT R77, R220, 0xffff, RZ, 0xc0, !PT ;  /* 0x0000ffffdc4d7812 */ /* 0x000fe400078ec0ff */
[----:B------:R-:W-:Y:S02]  /*2df70*/  LOP3.LUT R78, R217, 0xffff, RZ, 0xc0, !PT ;  /* 0x0000ffffd94e7812 */ /* 0x000fe400078ec0ff */
[----:B------:R-:W-:Y:S02]  /*2df80*/  LOP3.LUT R79, R216, 0xffff, RZ, 0xc0, !PT ;  /* 0x0000ffffd84f7812 */ /* 0x000fe400078ec0ff */
[----:B------:R-:W-:Y:S02]  /*2df90*/  PRMT R72, R99, 0x4210, R76 ;  /* 0x0000421063487816 */ /* 0x000fe4000000004c */
[----:B------:R-:W-:-:S02]  /*2dfa0*/  PRMT R73, R113, 0x4210, R77 ;  /* 0x0000421071497816 */ /* 0x000fc4000000004d */
[----:B------:R-:W-:Y:S02]  /*2dfb0*/  PRMT R74, R98, 0x4210, R78 ;  /* 0x00004210624a7816 */ /* 0x000fe4000000004e */
[----:B------:R-:W-:Y:S01]  /*2dfc0*/  PRMT R75, R107, 0x4210, R79 ;  /* 0x000042106b4b7816 */ /* 0x000fe2000000004f */
[----:B------:R-:W2:Y:S04]  /*2dfd0*/  LDL.LU R218, [R1+0xf9c] ;  /* 0x000f9c0001da7983 */ /* 0x000ea80000300800 */
[----:B------:R-:W3:Y:S04]  /*2dfe0*/  LDL.LU R220, [R1+0xf98] ;  /* 0x000f980001dc7983 */ /* 0x000ee80000300800 */
[----:B------:R-:W4:Y:S04]  /*2dff0*/  LDL.LU R217, [R1+0xf40] ;  /* 0x000f400001d97983 */ /* 0x000f280000300800 */
[----:B------:R-:W4:Y:S04]  /*2e000*/  LDL.LU R216, [R1+0xf3c] ;  /* 0x000f3c0001d87983 */ /* 0x000f280000300800 */
[----:B------:R-:W4:Y:S04]  /*2e010*/  LDL.LU R161, [R1+0xfc4] ;  /* 0x000fc40001a17983 */ /* 0x000f280000300800 */
[----:B------:R-:W4:Y:S04]  /*2e020*/  LDL.LU R163, [R1+0xfc0] ;  /* 0x000fc00001a37983 */ /* 0x000f280000300800 */
[----:B------:R-:W4:Y:S04]  /*2e030*/  LDL.LU R169, [R1+0xf50] ;  /* 0x000f500001a97983 */ /* 0x000f280000300800 */
[----:B------:R-:W4:Y:S01]  /*2e040*/  LDL.LU R171, [R1+0xf48] ;  /* 0x000f480001ab7983 */ /* 0x000f220000300800 */
[----:B------:R-:W-:-:S02]  /*2e050*/  PRMT R76, R84, 0x5210, R76 ;  /* 0x00005210544c7816 */ /* 0x000fc4000000004c */
[----:B------:R-:W-:Y:S01]  /*2e060*/  PRMT R78, R82, 0x5210, R78 ;  /* 0x00005210524e7816 */ /* 0x000fe2000000004e */
[----:B------:R-:W-:Y:S01]  /*2e070*/  BAR.SYNC.DEFER_BLOCKING 0x0 ;  /* 0x0000000000007b1d */ /* 0x000fe20000010000 */
[----:B------:R-:W-:Y:S02]  /*2e080*/  PRMT R77, R83, 0x5210, R77 ;  /* 0x00005210534d7816 */ /* 0x000fe4000000004d */
[----:B------:R-:W-:Y:S02]  /*2e090*/  PRMT R79, R81, 0x5210, R79 ;  /* 0x00005210514f7816 */ /* 0x000fe4000000004f */
[----:B------:R-:W-:Y:S02]  /*2e0a0*/  LOP3.LUT R7, R7, 0xbfffffff, RZ, 0xc0, !PT ;  /* 0xbfffffff07077812 */ /* 0x000fe400078ec0ff */
[----:B------:R-:W-:Y:S02]  /*2e0b0*/  LOP3.LUT R194, R194, 0xffffffef, RZ, 0xc0, !PT ;  /* 0xffffffefc2c27812 */ /* 0x000fe400078ec0ff */
[----:B------:R-:W-:-:S04]  /*2e0c0*/  @P0 LOP3.LUT R7, R7, 0x40000000, RZ, 0xfc, !PT ;  /* 0x4000000007070812 */ /* 0x000fc800078efcff */
[----:B------:R-:W-:Y:S01]  /*2e0d0*/  LOP3.LUT P0, RZ, R7, 0x10000, RZ, 0xc0, !PT ;  /* 0x0001000007ff7812 */ /* 0x000fe2000780c0ff */
[----:B------:R-:W-:-:S12]  /*2e0e0*/  STSM.16.M88.4 [R4], R72 ;  /* 0x0000004804007844 */ /* 0x000fd80000000200 */
[----:B------:R-:W-:Y:S01]  /*2e0f0*/  @P0 LOP3.LUT R194, R194, 0x10, RZ, 0xfc, !PT ;  /* 0x00000010c2c20812 */ /* 0x000fe200078efcff */
[----:B------:R-:W-:Y:S01]  /*2e100*/  BAR.SYNC.DEFER_BLOCKING 0x0 ;  /* 0x0000000000007b1d */ /* 0x000fe20000010000 */
[----:B------:R-:W-:Y:S02]  /*2e110*/  LOP3.LUT P0, RZ, R7, 0x100, RZ, 0xc0, !PT ;  /* 0x0000010007ff7812 */ /* 0x000fe4000780c0ff */
[----:B------:R-:W-:-:S11]  /*2e120*/  LOP3.LUT R194, R194, 0xffffffdf, RZ, 0xc0, !PT ;  /* 0xffffffdfc2c27812 */ /* 0x000fd600078ec0ff */
[----:B------:R-:W-:Y:S02]  /*2e130*/  @P0 LOP3.LUT R194, R194, 0x20, RZ, 0xfc, !PT ;  /* 0x00000020c2c20812 */ /* 0x000fe400078efcff */
[----:B------:R-:W-:Y:S02]  /*2e140*/  LOP3.LUT P0, RZ, R7, 0x400, RZ, 0xc0, !PT ;  /* 0x0000040007ff7812 */ /* 0x000fe4000780c0ff */
[----:B------:R-:W-:Y:S01]  /*2e150*/  LOP3.LUT R194, R194, 0xffffffbf, RZ, 0xc0, !PT ;  /* 0xffffffbfc2c27812 */ /* 0x000fe200078ec0ff */
[----:B------:R-:W1:Y:S01]  /*2e160*/  LDS.128 R72, [R2] ;  /* 0x0000000002487984 */ /* 0x000e620000000c00 */
[----:B------:R-:W-:Y:S09]  /*2e170*/  BAR.SYNC.DEFER_BLOCKING 0x0 ;  /* 0x0000000000007b1d */ /* 0x000ff20000010000 */
[----:B------:R-:W-:-:S02]  /*2e180*/  @P0 LOP3.LUT R194, R194, 0x40, RZ, 0xfc, !PT ;  /* 0x00000040c2c20812 */ /* 0x000fc400078efcff */
[----:B------:R-:W-:Y:S02]  /*2e190*/  LOP3.LUT P0, RZ, R7, 0x800, RZ, 0xc0, !PT ;  /* 0x0000080007ff7812 */ /* 0x000fe4000780c0ff */
[----:B------:R-:W-:-:S11]  /*2e1a0*/  LOP3.LUT R194, R194, 0xffffff7f, RZ, 0xc0, !PT ;  /* 0xffffff7fc2c27812 */ /* 0x000fd600078ec0ff */
[----:B------:R-:W-:Y:S02]  /*2e1b0*/  @P0 LOP3.LUT R194, R194, 0x80, RZ, 0xfc, !PT ;  /* 0x00000080c2c20812 */ /* 0x000fe400078efcff */
[C---:B------:R-:W-:Y:S02]  /*2e1c0*/  LOP3.LUT P0, RZ, R7.reuse, 0x80000, RZ, 0xc0, !PT ;  /* 0x0008000007ff7812 */ /* 0x040fe4000780c0ff */
[----:B------:R-:W-:Y:S02]  /*2e1d0*/  LOP3.LUT R7, R7, 0xdfffffff, RZ, 0xc0, !PT ;  /* 0xdfffffff07077812 */ /* 0x000fe400078ec0ff */
[----:B--2---:R-:W-:Y:S02]  /*2e1e0*/  LOP3.LUT R84, R218, 0xffff, RZ, 0xc0, !PT ;  /* 0x0000ffffda547812 */ /* 0x004fe400078ec0ff */
[----:B------:R-:W2:Y:S01]  /*2e1f0*/  LDL.LU R218, [R1+0xfd8] ;  /* 0x000fd80001da7983 */ /* 0x000ea20000300800 */
[----:B------:R-:W-:Y:S02]  /*2e200*/  @P1 LOP3.LUT R7, R7, 0x20000000, RZ, 0xfc, !PT ;  /* 0x2000000007071812 */ /* 0x000fe400078efcff */
[----:B---3--:R-:W-:-:S02]  /*2e210*/  LOP3.LUT R89, R220, 0xffff, RZ, 0xc0, !PT ;  /* 0x0000ffffdc597812 */ /* 0x008fc400078ec0ff */
[----:B------:R-:W3:Y:S01]  /*2e220*/  LDL.LU R220, [R1+0xfd4] ;  /* 0x000fd40001dc7983 */ /* 0x000ee20000300800 */
[----:B----4-:R-:W-:Y:S02]  /*2e230*/  LOP3.LUT R90, R217, 0xffff, RZ, 0xc0, !PT ;  /* 0x0000ffffd95a7812 */ /* 0x010fe400078ec0ff */
[----:B------:R-:W-:Y:S01]  /*2e240*/  LOP3.LUT R91, R216, 0xffff, RZ, 0xc0, !PT ;  /* 0x0000ffffd85b7812 */ /* 0x000fe200078ec0ff */
[----:B------:R-:W4:Y:S01]  /*2e250*/  LDL.LU R217, [R1+0xf70] ;  /* 0x000f700001d97983 */ /* 0x000f220000300800 */
[----:B------:R-:W-:-:S03]  /*2e260*/  LOP3.LUT R99, R171, 0xffff, RZ, 0xc0, !PT ;  /* 0x0000ffffab637812 */ /* 0x000fc600078ec0ff */
[----:B------:R-:W4:Y:S01]  /*2e270*/  LDL.LU R216, [R1+0xf68] ;  /* 0x000f680001d87983 */ /* 0x000f220000300800 */
[----:B------:R-:W-:Y:S02]  /*2e280*/  PRMT R80, R115, 0x4210, R84 ;  /* 0x0000421073507816 */ /* 0x000fe40000000054 */
[----:B------:R-:W-:Y:S01]  /*2e290*/  LOP3.LUT R96, R161, 0xffff, RZ, 0xc0, !PT ;  /* 0x0000ffffa1607812 */ /* 0x000fe200078ec0ff */
[----:B------:R-:W4:Y:S01]  /*2e2a0*/  LDL.LU R171, [R1+0xf74] ;  /* 0x000f740001ab7983 */ /* 0x000f220000300800 */
[----:B------:R-:W-:Y:S02]  /*2e2b0*/  PRMT R82, R114, 0x4210, R90 ;  /* 0x0000421072527816 */ /* 0x000fe4000000005a */
[----:B------:R-:W-:Y:S02]  /*2e2c0*/  PRMT R83, R120, 0x4210, R91 ;  /* 0x0000421078537816 */ /* 0x000fe4000000005b */
[----:B------:R-:W-:Y:S02]  /*2e2d0*/  LOP3.LUT R97, R163, 0xffff, RZ, 0xc0, !PT ;  /* 0x0000ffffa3617812 */ /* 0x000fe400078ec0ff */
[----:B------:R-:W-:Y:S01]  /*2e2e0*/  LOP3.LUT R98, R169, 0xffff, RZ, 0xc0, !PT ;  /* 0x0000ffffa9627812 */ /* 0x000fe200078ec0ff */
[----:B------:R-:W-:Y:S01]  /*2e2f0*/  STSM.16.M88.4 [R4], R76 ;  /* 0x0000004c04007844 */ /* 0x000fe20000000200 */
[----:B------:R-:W-:-:S02]  /*2e300*/  LOP3.LUT P1, RZ, R7, 0x20000, RZ, 0xc0, !PT ;  /* 0x0002000007ff7812 */ /* 0x000fc4000782c0ff */
[----:B--2---:R-:W-:Y:S01]  /*2e310*/  LOP3.LUT R107, R218, 0xffff, RZ, 0xc0, !PT ;  /* 0x0000ffffda6b7812 */ /* 0x004fe200078ec0ff */
[----:B------:R-:W-:Y:S01]  /*2e320*/  BAR.SYNC.DEFER_BLOCKING 0x0 ;  /* 0x0000000000007b1d */ /* 0x000fe20000010000 */
[----:B---3--:R-:W-:Y:S02]  /*2e330*/  LOP3.LUT R114, R220, 0xffff, RZ, 0xc0, !PT ;  /* 0x0000ffffdc727812 */ /* 0x008fe400078ec0ff */
[----:B----4-:R-:W-:-:S03]  /*2e340*/  LOP3.LUT R115, R217, 0xffff, RZ, 0xc0, !PT ;  /* 0x0000ffffd9737812 */ /* 0x010fc600078ec0ff */
[----:B------:R-:W2:Y:S01]  /*2e350*/  LDL.LU R218, [R1+0xff0] ;  /* 0x000ff00001da7983 */ /* 0x000ea20000300800 */
[----:B------:R-:W-:-:S03]  /*2e360*/  LOP3.LUT R120, R216, 0xffff, RZ, 0xc0, !PT ;  /* 0x0000ffffd8787812 */ /* 0x000fc600078ec0ff */
[----:B------:R-:W3:Y:S01]  /*2e370*/  LDL.LU R146, [R1+0xf88] ;  /* 0x000f880001927983 */ /* 0x000ee20000300800 */
[----:B------:R-:W-:-:S03]  /*2e380*/  LOP3.LUT R113, R171, 0xffff, RZ, 0xc0, !PT ;  /* 0x0000ffffab717812 */ /* 0x000fc600078ec0ff */
[----:B------:R-:W4:Y:S01]  /*2e390*/  LDL.LU R220, [R1+0xf84] ;  /* 0x000f840001dc7983 */ /* 0x000f220000300800 */
[----:B------:R-:W-:Y:S02]  /*2e3a0*/  PRMT R87, R87, 0x5210, R91 ;  /* 0x0000521057577816 */ /* 0x000fe4000000005b */
[----:B------:R-:W-:Y:S01]  /*2e3b0*/  PRMT R95, R95, 0x5210, R99 ;  /* 0x000052105f5f7816 */ /* 0x000fe20000000063 */
[----:B------:R-:W4:Y:S01]  /*2e3c0*/  LDL.LU R217, [R1+0x10b8] ;  /* 0x0010b80001d97983 */ /* 0x000f220000300800 */
[--C-:B------:R-:W-:Y:S02]  /*2e3d0*/  PRMT R81, R121, 0x4210, R89.reuse ;  /* 0x0000421079517816 */ /* 0x100fe40000000059 */
[----:B------:R-:W-:Y:S01]  /*2e3e0*/  PRMT R84, R88, 0x5210, R84 ;  /* 0x0000521058547816 */ /* 0x000fe20000000054 */
[----:B------:R-:W4:Y:S01]  /*2e3f0*/  LDL.LU R216, [R1+0x10b4] ;  /* 0x0010b40001d87983 */ /* 0x000f220000300800 */
[----:B------:R-:W-:Y:S02]  /*2e400*/  PRMT R92, R92, 0x5210, R96 ;  /* 0x000052105c5c7816 */ /* 0x000fe40000000060 */
[----:B------:R-:W-:Y:S01]  /*2e410*/  PRMT R85, R85, 0x5210, R89 ;  /* 0x0000521055557816 */ /* 0x000fe20000000059 */
[----:B------:R-:W4:Y:S01]  /*2e420*/  LDL.LU R152, [R1+0x1008] ;  /* 0x0010080001987983 */ /* 0x000f220000300800 */
[----:B------:R-:W-:-:S02]  /*2e430*/  PRMT R93, R93, 0x5210, R97 ;  /* 0x000052105d5d7816 */ /* 0x000fc40000000061 */
[----:B------:R-:W-:Y:S01]  /*2e440*/  PRMT R86, R86, 0x5210, R90 ;  /* 0x0000521056567816 */ /* 0x000fe2000000005a */
[----:B------:R-:W4:Y:S01]  /*2e450*/  LDL.LU R154, [R1+0x1004] ;  /* 0x00100400019a7983 */ /* 0x000f220000300800 */
[----:B------:R-:W-:Y:S02]  /*2e460*/  PRMT R94, R94, 0x5210, R98 ;  /* 0x000052105e5e7816 */ /* 0x000fe40000000062 */
[----:B------:R-:W-:Y:S01]  /*2e470*/  LOP3.LUT R7, R7, 0xefffffff, RZ, 0xc0, !PT ;  /* 0xefffffff07077812 */ /* 0x000fe200078ec0ff */
[----:B------:R-:W4:Y:S04]  /*2e480*/  LDL.LU R161, [R1+0xfb8] ;  /* 0x000fb80001a17983 */ /* 0x000f280000300800 */
[----:B------:R-:W1:Y:S01]  /*2e490*/  LDS.128 R76, [R2] ;  /* 0x00000000024c7984 */ /* 0x000e620000000c00 */
[----:B------:R-:W-:-:S02]  /*2e4a0*/  PRMT R91, R122, 0x4210, R99 ;  /* 0x000042107a5b7816 */ /* 0x000fc40000000063 */
[----:B------:R-:W-:Y:S01]  /*2e4b0*/  PRMT R103, R103, 0x5210, R120 ;  /* 0x0000521067677816 */ /* 0x000fe20000000078 */
[----:B------:R-:W4:Y:S01]  /*2e4c0*/  LDL.LU R163, [R1+0xfa0] ;  /* 0x000fa00001a37983 */ /* 0x000f220000300800 */
[----:B------:R-:W-:Y:S02]  /*2e4d0*/  PRMT R88, R129, 0x4210, R96 ;  /* 0x0000421081587816 */ /* 0x000fe40000000060 */
[----:B------:R-:W-:Y:S01]  /*2e4e0*/  PRMT R100, R100, 0x5210, R107 ;  /* 0x0000521064647816 */ /* 0x000fe2000000006b */
[----:B------:R-:W4:Y:S01]  /*2e4f0*/  LDL.LU R169, [R1+0x10c8] ;  /* 0x0010c80001a97983 */ /* 0x000f220000300800 */
[----:B------:R-:W-:Y:S02]  /*2e500*/  PRMT R89, R128, 0x4210, R97 ;  /* 0x0000421080597816 */ /* 0x000fe40000000061 */
[----:B------:R-:W-:Y:S01]  /*2e510*/  PRMT R111, R111, 0x5210, R113 ;  /* 0x000052106f6f7816 */ /* 0x000fe20000000071 */
[----:B------:R-:W4:Y:S01]  /*2e520*/  LDL.LU R171, [R1+0x10c4] ;  /* 0x0010c40001ab7983 */ /* 0x000f220000300800 */
[----:B------:R-:W-:-:S02]  /*2e530*/  PRMT R101, R101, 0x5210, R114 ;  /* 0x0000521065657816 */ /* 0x000fc40000000072 */
[----:B------:R-:W-:Y:S01]  /*2e540*/  PRMT R90, R123, 0x4210, R98 ;  /* 0x000042107b5a7816 */ /* 0x000fe20000000062 */
[----:B------:R-:W-:Y:S01]  /*2e550*/  BAR.SYNC.DEFER_BLOCKING 0x0 ;  /* 0x0000000000007b1d */ /* 0x000fe20000010000 */
[----:B------:R-:W-:Y:S02]  /*2e560*/  PRMT R99, R130, 0x4210, R120 ;  /* 0x0000421082637816 */ /* 0x000fe40000000078 */
[----:B------:R-:W-:Y:S02]  /*2e570*/  PRMT R96, R137, 0x4210, R107 ;  /* 0x0000421089607816 */ /* 0x000fe4000000006b */
[----:B------:R-:W-:Y:S02]  /*2e580*/  PRMT R107, R138, 0x4210, R113 ;  /* 0x000042108a6b7816 */ /* 0x000fe40000000071 */
[----:B------:R-:W-:Y:S02]  /*2e590*/  PRMT R97, R136, 0x4210, R114 ;  /* 0x0000421088617816 */ /* 0x000fe40000000072 */
[----:B------:R-:W-:-:S02]  /*2e5a0*/  PRMT R102, R102, 0x5210, R115 ;  /* 0x0000521066667816 */ /* 0x000fc40000000073 */
[----:B------:R-:W-:Y:S02]  /*2e5b0*/  @P2 LOP3.LUT R7, R7, 0x10000000, RZ, 0xfc, !PT ;  /* 0x1000000007072812 */ /* 0x000fe400078efcff */
[----:B------:R-:W-:Y:S02]  /*2e5c0*/  PRMT R98, R131, 0x4210, R115 ;  /* 0x0000421083627816 */ /* 0x000fe40000000073 */
[C---:B------:R-:W-:Y:S02]  /*2e5d0*/  LOP3.LUT P2, RZ, R7.reuse, 0x40000, RZ, 0xc0, !PT ;  /* 0x0004000007ff7812 */ /* 0x040fe4000784c0ff */
[----:B------:R-:W-:-:S04]  /*2e5e0*/  LOP3.LUT R7, R7, 0xf7ffffff, RZ, 0xc0, !PT ;  /* 0xf7ffffff07077812 */ /* 0x000fc800078ec0ff */
[----:B------:R-:W-:Y:S01]  /*2e5f0*/  @P3 LOP3.LUT R7, R7, 0x8000000, RZ, 0xfc, !PT ;  /* 0x0800000007073812 */ /* 0x000fe200078efcff */
[----:B------:R-:W-:Y:S03]  /*2e600*/  STSM.16.M88.4 [R4], R80 ;  /* 0x0000005004007844 */ /* 0x000fe60000000200 */
[C---:B------:R-:W-:Y:S02]  /*2e610*/  LOP3.LUT P3, RZ, R7.reuse, 0x200, RZ, 0xc0, !PT ;  /* 0x0000020007ff7812 */ /* 0x040fe4000786c0ff */
[----:B------:R-:W-:Y:S01]  /*2e620*/  LOP3.LUT R7, R7, 0xfbffffff, RZ, 0xc0, !PT ;  /* 0xfbffffff07077812 */ /* 0x000fe200078ec0ff */
[----:B------:R-:W-:Y:S03]  /*2e630*/  BAR.SYNC.DEFER_BLOCKING 0x0 ;  /* 0x0000000000007b1d */ /* 0x000fe60000010000 */
[----:B------:R-:W-:-:S04]  /*2e640*/  @P4 LOP3.LUT R7, R7, 0x4000000, RZ, 0xfc, !PT ;  /* 0x0400000007074812 */ /* 0x000fc800078efcff */
[C---:B------:R-:W-:Y:S02]  /*2e650*/  LOP3.LUT P4, RZ, R7.reuse, 0x2000, RZ, 0xc0, !PT ;  /* 0x0000200007ff7812 */ /* 0x040fe4000788c0ff */
[----:B------:R-:W-:-:S04]  /*2e660*/  LOP3.LUT R7, R7, 0xfdffffff, RZ, 0xc0, !PT ;  /* 0xfdffffff07077812 */ /* 0x000fc800078ec0ff */
[----:B------:R-:W-:-:S04]  /*2e670*/  @P5 LOP3.LUT R7, R7, 0x2000000, RZ, 0xfc, !PT ;  /* 0x0200000007075812 */ /* 0x000fc800078efcff */
[C---:B------:R-:W-:Y:S02]  /*2e680*/  LOP3.LUT P5, RZ, R7.reuse, 0x4000, RZ, 0xc0, !PT ;  /* 0x0000400007ff7812 */ /* 0x040fe400078ac0ff */
[----:B------:R-:W-:-:S04]  /*2e690*/  LOP3.LUT R7, R7, 0xfeffffff, RZ, 0xc0, !PT ;  /* 0xfeffffff07077812 */ /* 0x000fc800078ec0ff */
[----:B------:R-:W-:Y:S01]  /*2e6a0*/  @P6 LOP3.LUT R7, R7, 0x1000000, RZ, 0xfc, !PT ;  /* 0x0100000007076812 */ /* 0x000fe200078efcff */
[----:B------:R-:W1:Y:S03]  /*2e6b0*/  LDS.128 R80, [R2] ;  /* 0x0000000002507984 */ /* 0x000e660000000c00 */
[----:B------:R-:W-:Y:S01]  /*2e6c0*/  LOP3.LUT P6, RZ, R7, 0x8000, RZ, 0xc0, !PT ;  /* 0x0000800007ff7812 */ /* 0x000fe200078cc0ff */
[----:B------:R-:W-:Y:S06]  /*2e6d0*/  BAR.SYNC.DEFER_BLOCKING 0x0 ;  /* 0x0000000000007b1d */ /* 0x000fec0000010000 */
[----:B------:R-:W-:Y:S02]  /*2e6e0*/  STSM.16.M88.4 [R4], R84 ;  /* 0x0000005404007844 */ /* 0x000fe40000000200 */
[----:B------:R-:W-:Y:S06]  /*2e6f0*/  BAR.SYNC.DEFER_BLOCKING 0x0 ;  /* 0x0000000000007b1d */ /* 0x000fec0000010000 */
[----:B------:R-:W1:Y:S02]  /*2e700*/  LDS.128 R84, [R2] ;  /* 0x0000000002547984 */ /* 0x000e640000000c00 */
[----:B------:R-:W-:Y:S01]  /*2e710*/  BAR.SYNC.DEFER_BLOCKING 0x0 ;  /* 0x0000000000007b1d */ /* 0x000fe20000010000 */
[----:B--2---:R-:W-:-:S05]  /*2e720*/  LOP3.LUT R120, R218, 0xffff, RZ, 0xc0, !PT ;  /* 0x0000ffffda787812 */ /* 0x004fca00078ec0ff */
[----:B------:R-:W2:Y:S01]  /*2e730*/  LDL.LU R218, [R1+0x10c0] ;  /* 0x0010c00001da7983 */ /* 0x000ea20000300800 */
[----:B---3--:R-:W-:Y:S02]  /*2e740*/  LOP3.LUT R121, R146, 0xffff, RZ, 0xc0, !PT ;  /* 0x0000ffff92797812 */ /* 0x008fe400078ec0ff */
[----:B----4-:R-:W-:Y:S02]  /*2e750*/  LOP3.LUT R122, R220, 0xffff, RZ, 0xc0, !PT ;  /* 0x0000ffffdc7a7812 */ /* 0x010fe400078ec0ff */
[----:B------:R-:W3:Y:S01]  /*2e760*/  LDL.LU R220, [R1+0x1020] ;  /* 0x0010200001dc7983 */ /* 0x000ee20000300800 */
[----:B------:R-:W-:-:S03]  /*2e770*/  PRMT R113, R217, 0x4210, R120 ;  /* 0x00004210d9717816 */ /* 0x000fc60000000078 */
[----:B------:R-:W4:Y:S01]  /*2e780*/  LDL.LU R217, [R1+0x101c] ;  /* 0x00101c0001d97983 */ /* 0x000f220000300800 */
[----:B------:R-:W-:-:S03]  /*2e790*/  PRMT R114, R216, 0x4210, R121 ;  /* 0x00004210d8727816 */ /* 0x000fc60000000079 */
[----:B------:R-:W4:Y:S01]  /*2e7a0*/  LDL.LU R216, [R1+0xfd0] ;  /* 0x000fd00001d87983 */ /* 0x000f220000300800 */
[----:B------:R-:W-:-:S03]  /*2e7b0*/  LOP3.LUT R128, R152, 0xffff, RZ, 0xc0, !PT ;  /* 0x0000ffff98807812 */ /* 0x000fc600078ec0ff */
[----:B------:R-:W4:Y:S01]  /*2e7c0*/  LDL.LU R146, [R1+0xfcc] ;  /* 0x000fcc0001927983 */ /* 0x000f220000300800 */
[----:B------:R-:W-:-:S03]  /*2e7d0*/  LOP3.LUT R129, R154, 0xffff, RZ, 0xc0, !PT ;  /* 0x0000ffff9a817812 */ /* 0x000fc600078ec0ff */
[----:B------:R-:W4:Y:S04]  /*2e7e0*/  LDL.LU R152, [R1+0x10d8] ;  /* 0x0010d80001987983 */ /* 0x000f280000300800 */
[----:B------:R-:W4:Y:S01]  /*2e7f0*/  LDL.LU R154, [R1+0x10d4] ;  /* 0x0010d400019a7983 */ /* 0x000f220000300800 */
[----:B------:R-:W-:Y:S02]  /*2e800*/  LOP3.LUT R130, R161, 0xffff, RZ, 0xc0, !PT ;  /* 0x0000ffffa1827812 */ /* 0x000fe400078ec0ff */
[----:B------:R-:W-:Y:S01]  /*2e810*/  PRMT R117, R117, 0x5210, R120 ;  /* 0x0000521075757816 */ /* 0x000fe20000000078 */
[----:B------:R-:W4:Y:S01]  /*2e820*/  LDL.LU R161, [R1+0x10d0] ;  /* 0x0010d00001a17983 */ /* 0x000f220000300800 */
[----:B------:R-:W-:-:S03]  /*2e830*/  LOP3.LUT R131, R163, 0xffff, RZ, 0xc0, !PT ;  /* 0x0000ffffa3837812 */ /* 0x000fc600078ec0ff */
[----:B------:R-:W4:Y:S01]  /*2e840*/  LDL.LU R163, [R1+0x1038] ;  /* 0x0010380001a37983 */ /* 0x000f220000300800 */
[----:B------:R-:W-:Y:S02]  /*2e850*/  PRMT R118, R118, 0x5210, R121 ;  /* 0x0000521076767816 */ /* 0x000fe40000000079 */
[----:B------:R-:W-:Y:S02]  /*2e860*/  PRMT R120, R169, 0x4210, R128 ;  /* 0x00004210a9787816 */ /* 0x000fe40000000080 */
[----:B------:R-:W4:Y:S01]  /*2e870*/  LDL.LU R169, [R1+0x1034] ;  /* 0x0010340001a97983 */ /* 0x000f220000300800 */
[----:B------:R-:W-:-:S03]  /*2e880*/  PRMT R121, R171, 0x4210, R129 ;  /* 0x00004210ab797816 */ /* 0x000fc60000000081 */
[----:B------:R-:W4:Y:S04]  /*2e890*/  LDL.LU R171, [R1+0xfe8] ;  /* 0x000fe80001ab7983 */ /* 0x000f280000300800 */
[----:B------:R-:W-:Y:S01]  /*2e8a0*/  STSM.16.M88.4 [R4], R88 ;  /* 0x0000005804007844 */ /* 0x000fe20000000200 */
[----:B------:R-:W-:Y:S06]  /*2e8b0*/  BAR.SYNC.DEFER_BLOCKING 0x0 ;  /* 0x0000000000007b1d */ /* 0x000fec0000010000 */
[----:B------:R-:W1:Y:S02]  /*2e8c0*/  LDS.128 R88, [R2] ;  /* 0x0000000002587984 */ /* 0x000e640000000c00 */
[----:B------:R-:W-:Y:S06]  /*2e8d0*/  BAR.SYNC.DEFER_BLOCKING 0x0 ;  /* 0x0000000000007b1d */ /* 0x000fec0000010000 */
[----:B------:R-:W-:Y:S02]  /*2e8e0*/  STSM.16.M88.4 [R4], R92 ;  /* 0x0000005c04007844 */ /* 0x000fe40000000200 */
        /* <DEDUP_REMOVED lines=8> */
[----:B------:R-:W-:Y:S01]  /*2e970*/  BAR.SYNC.DEFER_BLOCKING 0x0 ;  /* 0x0000000000007b1d */ /* 0x000fe20000010000 */
[----:B------:R-:W-:-:S02]  /*2e980*/  PRMT R115, R144, 0x4210, R122 ;  /* 0x0000421090737816 */ /* 0x000fc4000000007a */
[----:B------:R-:W-:-:S03]  /*2e990*/  PRMT R119, R119, 0x5210, R122 ;  /* 0x0000521077777816 */ /* 0x000fc6000000007a */
[----:B------:R-:W1:Y:S02]  /*2e9a0*/  LDS.128 R100, [R2] ;  /* 0x0000000002647984 */ /* 0x000e640000000c00 */
[----:B------:R-:W-:Y:S01]  /*2e9b0*/  BAR.SYNC.DEFER_BLOCKING 0x0 ;  /* 0x0000000000007b1d */ /* 0x000fe20000010000 */
[----:B------:R-:W-:Y:S02]  /*2e9c0*/  PRMT R124, R124, 0x5210, R128 ;  /* 0x000052107c7c7816 */ /* 0x000fe40000000080 */
[----:B------:R-:W-:Y:S02]  /*2e9d0*/  PRMT R125, R125, 0x5210, R129 ;  /* 0x000052107d7d7816 */ /* 0x000fe40000000081 */
[--C-:B------:R-:W-:Y:S01]  /*2e9e0*/  PRMT R126, R126, 0x5210, R130.reuse ;  /* 0x000052107e7e7816 */ /* 0x100fe20000000082 */
[----:B------:R-:W-:Y:S02]  /*2e9f0*/  STSM.16.M88.4 [R4], R104 ;  /* 0x0000006804007844 */ /* 0x000fe40000000200 */
[----:B------:R-:W-:Y:S01]  /*2ea00*/  BAR.SYNC.DEFER_BLOCKING 0x0 ;  /* 0x0000000000007b1d */ /* 0x000fe20000010000 */
[----:B--2---:R-:W-:-:S05]  /*2ea10*/  PRMT R122, R218, 0x4210, R130 ;  /* 0x00004210da7a7816 */ /* 0x004fca0000000082 */
[----:B------:R-:W2:Y:S04]  /*2ea20*/  LDL.LU R218, [R1+0xfe4] ;  /* 0x000fe40001da7983 */ /* 0x000ea80000300800 */
[----:B------:R-:W1:Y:S01]  /*2ea30*/  LDS.128 R104, [R2] ;  /* 0x0000000002687984 */ /* 0x000e620000000c00 */
[----:B------:R-:W-:Y:S01]  /*2ea40*/  BAR.SYNC.DEFER_BLOCKING 0x0 ;  /* 0x0000000000007b1d */ /* 0x000fe20000010000 */
[----:B---3--:R-:W-:Y:S02]  /*2ea50*/  LOP3.LUT R137, R220, 0xffff, RZ, 0xc0, !PT ;  /* 0x0000ffffdc897812 */ /* 0x008fe400078ec0ff */
[----:B----4-:R-:W-:-:S03]  /*2ea60*/  LOP3.LUT R136, R217, 0xffff, RZ, 0xc0, !PT ;  /* 0x0000ffffd9887812 */ /* 0x010fc600078ec0ff */
[----:B------:R-:W3:Y:S01]  /*2ea70*/  LDL.LU R220, [R1+0x10e4] ;  /* 0x0010e40001dc7983 */ /* 0x000ee20000300800 */
[----:B------:R-:W-:-:S03]  /*2ea80*/  LOP3.LUT R138, R216, 0xffff, RZ, 0xc0, !PT ;  /* 0x0000ffffd88a7812 */ /* 0x000fc600078ec0ff */
[----:B------:R-:W4:Y:S04]  /*2ea90*/  LDL.LU R217, [R1+0x10e0] ;  /* 0x0010e00001d97983 */ /* 0x000f280000300800 */
[----:B------:R-:W4:Y:S01]  /*2eaa0*/  LDL.LU R216, [R1+0x10dc] ;  /* 0x0010dc0001d87983 */ /* 0x000f220000300800 */
[----:B------:R-:W-:-:S03]  /*2eab0*/  PRMT R128, R152, 0x4210, R137 ;  /* 0x0000421098807816 */ /* 0x000fc60000000089 */
[----:B------:R-:W4:Y:S01]  /*2eac0*/  LDL.LU R221, [R1+0x1048] ;  /* 0x0010480001dd7983 */ /* 0x000f220000300800 */
[----:B------:R-:W-:-:S03]  /*2ead0*/  PRMT R129, R154, 0x4210, R136 ;  /* 0x000042109a817816 */ /* 0x000fc60000000088 */
[----:B------:R-:W4:Y:S04]  /*2eae0*/  LDL.LU R152, [R1+0x1044] ;  /* 0x0010440001987983 */ /* 0x000f280000300800 */
[----:B------:R-:W4:Y:S01]  /*2eaf0*/  LDL.LU R154, [R1+0xff8] ;  /* 0x000ff800019a7983 */ /* 0x000f220000300800 */
[----:B------:R-:W-:-:S03]  /*2eb00*/  LOP3.LUT R139, R146, 0xffff, RZ, 0xc0, !PT ;  /* 0x0000ffff928b7812 */ /* 0x000fc600078ec0ff */
[----:B------:R-:W4:Y:S01]  /*2eb10*/  LDL.LU R170, [R1+0xff4] ;  /* 0x000ff40001aa7983 */ /* 0x000f220000300800 */
[----:B------:R-:W-:-:S03]  /*2eb20*/  PRMT R130, R161, 0x4210, R138 ;  /* 0x00004210a1827816 */ /* 0x000fc6000000008a */
[----:B------:R-:W4:Y:S01]  /*2eb30*/  LDL.LU R162, [R1+0x10f0] ;  /* 0x0010f00001a27983 */ /* 0x000f220000300800 */
[----:B------:R-:W-:-:S03]  /*2eb40*/  LOP3.LUT R146, R169, 0xffff, RZ, 0xc0, !PT ;  /* 0x0000ffffa9927812 */ /* 0x000fc600078ec0ff */
[----:B------:R-:W4:Y:S01]  /*2eb50*/  LDL.LU R252, [R1+0x10ec] ;  /* 0x0010ec0001fc7983 */ /* 0x000f220000300800 */
[----:B------:R-:W-:-:S03]  /*2eb60*/  LOP3.LUT R145, R171, 0xffff, RZ, 0xc0, !PT ;  /* 0x0000ffffab917812 */ /* 0x000fc600078ec0ff */
[----:B------:R-:W4:Y:S04]  /*2eb70*/  LDL.LU R161, [R1+0x10e8] ;  /* 0x0010e80001a17983 */ /* 0x000f280000300800 */
[----:B------:R-:W4:Y:S04]  /*2eb80*/  LDL.LU R169, [R1+0x1060] ;  /* 0x0010600001a97983 */ /* 0x000f280000300800 */
        /* <DEDUP_REMOVED lines=11> */
[----:B------:R-:W-:-:S05]  /*2ec40*/  PRMT R123, R147, 0x4210, R131 ;  /* 0x00004210937b7816 */ /* 0x000fca0000000083 */
        /* <DEDUP_REMOVED lines=9> */
[----:B------:R-:W-:-:S02]  /*2ece0*/  LOP3.LUT R144, R163, 0xffff, RZ, 0xc0, !PT ;  /* 0x0000ffffa3907812 */ /* 0x000fc400078ec0ff */
[----:B------:R-:W-:Y:S02]  /*2ecf0*/  PRMT R133, R133, 0x5210, R136 ;  /* 0x0000521085857816 */ /* 0x000fe40000000088 */
[----:B--2---:R-:W-:Y:S02]  /*2ed00*/  LOP3.LUT R147, R218, 0xffff, RZ, 0xc0, !PT ;  /* 0x0000ffffda937812 */ /* 0x004fe400078ec0ff */
[----:B------:R-:W-:Y:S01]  /*2ed10*/  PRMT R132, R132, 0x5210, R137 ;  /* 0x0000521084847816 */ /* 0x000fe20000000089 */
[----:B------:R-:W2:Y:S01]  /*2ed20*/  LDL.LU R163, [R1+0x1010] ;  /* 0x0010100001a37983 */ /* 0x000ea20000300800 */
[----:B------:R-:W-:-:S03]  /*2ed30*/  PRMT R134, R134, 0x5210, R138 ;  /* 0x0000521086867816 */ /* 0x000fc6000000008a */
[----:B------:R-:W2:Y:S04]  /*2ed40*/  LDL.LU R218, [R1+0x100c] ;  /* 0x00100c0001da7983 */ /* 0x000ea80000300800 */
[----:B------:R-:W1:Y:S01]  /*2ed50*/  LDS.128 R124, [R2] ;  /* 0x00000000027c7984 */ /* 0x000e620000000c00 */
[----:B---3--:R-:W-:Y:S02]  /*2ed60*/  PRMT R136, R220, 0x4210, R144 ;  /* 0x00004210dc887816 */ /* 0x008fe40000000090 */
[----:B----4-:R-:W-:Y:S01]  /*2ed70*/  PRMT R137, R217, 0x4210, R146 ;  /* 0x00004210d9897816 */ /* 0x010fe20000000092 */
[----:B------:R-:W3:Y:S01]  /*2ed80*/  LDL.LU R220, [R1+0x10fc] ;  /* 0x0010fc0001dc7983 */ /* 0x000ee20000300800 */
[----:B------:R-:W-:-:S03]  /*2ed90*/  PRMT R138, R216, 0x4210, R145 ;  /* 0x00004210d88a7816 */ /* 0x000fc60000000091 */
[----:B------:R-:W4:Y:S01]  /*2eda0*/  LDL.LU R217, [R1+0x10f8] ;  /* 0x0010f80001d97983 */ /* 0x000f220000300800 */
[--C-:B------:R-:W-:Y:S01]  /*2edb0*/  PRMT R131, R153, 0x4210, R139.reuse ;  /* 0x0000421099837816 */ /* 0x100fe2000000008b */
[----:B------:R-:W-:Y:S06]  /*2edc0*/  BAR.SYNC.DEFER_BLOCKING 0x0 ;  /* 0x0000000000007b1d */ /* 0x000fec0000010000 */
[----:B------:R-:W3:Y:S01]  /*2edd0*/  LDL.LU R216, [R1+0x10f4] ;  /* 0x0010f40001d87983 */ /* 0x000ee20000300800 */
[----:B------:R-:W-:-:S03]  /*2ede0*/  PRMT R135, R135, 0x5210, R139 ;  /* 0x0000521087877816 */ /* 0x000fc6000000008b */
[----:B------:R-:W-:Y:S01]  /*2edf0*/  STSM.16.M88.4 [R4], R128 ;  /* 0x0000008004007844 */ /* 0x000fe20000000200 */
[----:B------:R-:W-:Y:S01]  /*2ee00*/  BAR.SYNC.DEFER_BLOCKING 0x0 ;  /* 0x0000000000007b1d */ /* 0x000fe20000010000 */
[--C-:B------:R-:W-:Y:S02]  /*2ee10*/  PRMT R139, R155, 0x4210, R147.reuse ;  /* 0x000042109b8b7816 */ /* 0x100fe40000000093 */
[----:B------:R-:W-:Y:S02]  /*2ee20*/  LOP3.LUT R155, R170, 0xffff, RZ, 0xc0, !PT ;  /* 0x0000ffffaa9b7812 */ /* 0x000fe400078ec0ff */
[----:B------:R-:W-:Y:S02]  /*2ee30*/  LOP3.LUT R153, R221, 0xffff, RZ, 0xc0, !PT ;  /* 0x0000ffffdd997812 */ /* 0x000fe400078ec0ff */
[----:B------:R-:W-:Y:S02]  /*2ee40*/  PRMT R143, R143, 0x5210, R147 ;  /* 0x000052108f8f7816 */ /* 0x000fe40000000093 */
[----:B------:R-:W-:-:S02]  /*2ee50*/  PRMT R147, R160, 0x4210, R155 ;  /* 0x00004210a0937816 */ /* 0x000fc4000000009b */
[----:B------:R-:W-:Y:S02]  /*2ee60*/  PRMT R140, R140, 0x5210, R144 ;  /* 0x000052108c8c7816 */ /* 0x000fe40000000090 */
[----:B------:R-:W-:Y:S02]  /*2ee70*/  LOP3.LUT R160, R169, 0xffff, RZ, 0xc0, !PT ;  /* 0x0000ffffa9a07812 */ /* 0x000fe400078ec0ff */
[----:B------:R-:W-:Y:S01]  /*2ee80*/  PRMT R144, R162, 0x4210, R153 ;  /* 0x00004210a2907816 */ /* 0x000fe20000000099 */
[----:B------:R-:W3:Y:S01]  /*2ee90*/  LDL.LU R169, [R1+0x106c] ;  /* 0x00106c0001a97983 */ /* 0x000ee20000300800 */
[----:B------:R-:W-:-:S03]  /*2eea0*/  LOP3.LUT R162, R171, 0xffff, RZ, 0xc0, !PT ;  /* 0x0000ffffaba27812 */ /* 0x000fc600078ec0ff */
[----:B------:R-:W3:Y:S04]  /*2eeb0*/  LDL.LU R170, [R1+0x1028] ;  /* 0x0010280001aa7983 */ /* 0x000ee80000300800 */
[----:B------:R-:W3:Y:S04]  /*2eec0*/  LDL.LU R171, [R1+0x1024] ;  /* 0x0010240001ab7983 */ /* 0x000ee80000300800 */
[----:B------:R-:W1:Y:S01]  /*2eed0*/  LDS.128 R128, [R2] ;  /* 0x0000000002807984 */ /* 0x000e620000000c00 */
        /* <DEDUP_REMOVED lines=10> */
[----:B------:R-:W-:Y:S06]  /*2ef80*/  BAR.SYNC.DEFER_BLOCKING 0x0 ;  /* 0x0000000000007b1d */ /* 0x000fec0000010000 */
[----:B------:R-:W-:Y:S02]  /*2ef90*/  STSM.16.M88.4 [R4], R140 ;  /* 0x0000008c04007844 */ /* 0x000fe40000000200 */
[----:B------:R-:W-:Y:S01]  /*2efa0*/  BAR.SYNC.DEFER_BLOCKING 0x0 ;  /* 0x0000000000007b1d */ /* 0x000fe20000010000 */
[----:B------:R-:W-:-:S02]  /*2efb0*/  LOP3.LUT R152, R152, 0xffff, RZ, 0xc0, !PT ;  /* 0x0000ffff98987812 */ /* 0x000fc400078ec0ff */
[----:B------:R-:W-:-:S03]  /*2efc0*/  LOP3.LUT R154, R154, 0xffff, RZ, 0xc0, !PT ;  /* 0x0000ffff9a9a7812 */ /* 0x000fc600078ec0ff */
[----:B------:R-:W1:Y:S01]  /*2efd0*/  LDS.128 R140, [R2] ;  /* 0x00000000028c7984 */ /* 0x000e620000000c00 */
[----:B------:R-:W-:Y:S02]  /*2efe0*/  PRMT R145, R252, 0x4210, R152 ;  /* 0x00004210fc917816 */ /* 0x000fe40000000098 */
[----:B------:R-:W-:Y:S01]  /*2eff0*/  PRMT R146, R161, 0x4210, R154 ;  /* 0x00004210a1927816 */ /* 0x000fe2000000009a */
[----:B------:R-:W-:Y:S06]  /*2f000*/  BAR.SYNC.DEFER_BLOCKING 0x0 ;  /* 0x0000000000007b1d */ /* 0x000fec0000010000 */
[----:B------:R-:W-:Y:S02]  /*2f010*/  STSM.16.M88.4 [R4], R144 ;  /* 0x0000009004007844 */ /* 0x000fe40000000200 */
[----:B------:R-:W-:Y:S01]  /*2f020*/  BAR.SYNC.DEFER_BLOCKING 0x0 ;  /* 0x0000000000007b1d */ /* 0x000fe20000010000 */
[----:B------:R-:W-:-:S02]  /*2f030*/  PRMT R149, R149, 0x5210, R152 ;  /* 0x0000521095957816 */ /* 0x000fc40000000098 */
[----:B------:R-:W-:-:S03]  /*2f040*/  PRMT R148, R148, 0x5210, R153 ;  /* 0x0000521094947816 */ /* 0x000fc60000000099 */
[----:B------:R-:W1:Y:S01]  /*2f050*/  LDS.128 R144, [R2] ;  /* 0x0000000002907984 */ /* 0x000e620000000c00 */
[----:B------:R-:W-:Y:S02]  /*2f060*/  PRMT R150, R150, 0x5210, R154 ;  /* 0x0000521096967816 */ /* 0x000fe4000000009a */
[----:B------:R-:W-:Y:S01]  /*2f070*/  PRMT R151, R151, 0x5210, R155 ;  /* 0x0000521097977816 */ /* 0x000fe2000000009b */
[----:B------:R-:W-:Y:S06]  /*2f080*/  BAR.SYNC.DEFER_BLOCKING 0x0 ;  /* 0x0000000000007b1d */ /* 0x000fec0000010000 */
[----:B------:R-:W-:Y:S02]  /*2f090*/  STSM.16.M88.4 [R4], R148 ;  /* 0x0000009404007844 */ /* 0x000fe40000000200 */
[----:B------:R-:W-:Y:S01]  /*2f0a0*/  BAR.SYNC.DEFER_BLOCKING 0x0 ;  /* 0x0000000000007b1d */ /* 0x000fe20000010000 */
[----:B--2---:R-:W-:-:S02]  /*2f0b0*/  LOP3.LUT R161, R163, 0xffff, RZ, 0xc0, !PT ;  /* 0x0000ffffa3a17812 */ /* 0x004fc400078ec0ff */
[----:B------:R-:W-:Y:S02]  /*2f0c0*/  LOP3.LUT R163, R218, 0xffff, RZ, 0xc0, !PT ;  /* 0x0000ffffdaa37812 */ /* 0x000fe400078ec0ff */
[----:B----4-:R-:W-:Y:S01]  /*2f0d0*/  PRMT R153, R217, 0x4210, R162 ;  /* 0x00004210d9997816 */ /* 0x010fe200000000a2 */
[----:B------:R-:W2:Y:S01]  /*2f0e0*/  LDS.128 R148, [R2] ;  /* 0x0000000002947984 */ /* 0x000ea20000000c00 */
[----:B---3--:R-:W-:-:S03]  /*2f0f0*/  PRMT R154, R216, 0x4210, R161 ;  /* 0x00004210d89a7816 */ /* 0x008fc600000000a1 */
[----:B------:R-:W3:Y:S01]  /*2f100*/  LDL.LU R217, [R1+0x1074] ;  /* 0x0010740001d97983 */ /* 0x000ee20000300800 */
[----:B------:R-:W-:Y:S02]  /*2f110*/  PRMT R152, R220, 0x4210, R160 ;  /* 0x00004210dc987816 */ /* 0x000fe400000000a0 */
[----:B------:R-:W-:Y:S01]  /*2f120*/  PRMT R155, R168, 0x4210, R163 ;  /* 0x00004210a89b7816 */ /* 0x000fe200000000a3 */
[----:B------:R-:W-:Y:S06]  /*2f130*/  BAR.SYNC.DEFER_BLOCKING 0x0 ;  /* 0x0000000000007b1d */ /* 0x000fec0000010000 */
[----:B------:R-:W4:Y:S04]  /*2f140*/  LDL.LU R216, [R1+0x1040] ;  /* 0x0010400001d87983 */ /* 0x000f280000300800 */
[----:B------:R-:W2:Y:S04]  /*2f150*/  LDL.LU R218, [R1+0x103c] ;  /* 0x00103c0001da7983 */ /* 0x000ea80000300800 */
[----:B------:R-:W3:Y:S04]  /*2f160*/  LDL.LU R221, [R1+0x1114] ;  /* 0x0011140001dd7983 */ /* 0x000ee80000300800 */
[----:B------:R-:W2:Y:S04]  /*2f170*/  LDL.LU R252, [R1+0x1110] ;  /* 0x0011100001fc7983 */ /* 0x000ea80000300800 */
[----:B------:R-:W2:Y:S04]  /*2f180*/  LDL.LU R220, [R1+0x110c] ;  /* 0x00110c0001dc7983 */ /* 0x000ea80000300800 */
[----:B------:R-:W4:Y:S04]  /*2f190*/  LDL.LU R168, [R1+0x1068] ;  /* 0x0010680001a87983 */ /* 0x000f280000300800 */
[----:B------:R0:W-:Y:S04]  /*2f1a0*/  STSM.16.M88.4 [R4], R152 ;  /* 0x0000009804007844 */ /* 0x0001e80000000200 */
[----:B0-----:R-:W3:Y:S04]  /*2f1b0*/  LDL.LU R153, [R1+0x1108] ;  /* 0x0011080001997983 */ /* 0x001ee80000300800 */
[----:B------:R-:W2:Y:S04]  /*2f1c0*/  LDL.LU R154, [R1+0x1104] ;  /* 0x00110400019a7983 */ /* 0x000ea80000300800 */
[----:B------:R-:W2:Y:S01]  /*2f1d0*/  LDL.LU R155, [R1+0x1100] ;  /* 0x00110000019b7983 */ /* 0x000ea20000300800 */
[----:B------:R-:W-:-:S02]  /*2f1e0*/  LOP3.LUT R171, R171, 0xffff, RZ, 0xc0, !PT ;  /* 0x0000ffffabab7812 */ /* 0x000fc400078ec0ff */
[----:B------:R-:W-:Y:S02]  /*2f1f0*/  PRMT R159, R159, 0x5210, R163 ;  /* 0x000052109f9f7816 */ /* 0x000fe400000000a3 */
[----:B------:R-:W-:Y:S02]  /*2f200*/  PRMT R163, R195, 0x4210, R171 ;  /* 0x00004210c3a37816 */ /* 0x000fe400000000ab */
[----:B------:R-:W2:Y:S01]  /*2f210*/  LDL.LU R195, [R1+0x1078] ;  /* 0x0010780001c37983 */ /* 0x000ea20000300800 */
[----:B------:R-:W-:Y:S02]  /*2f220*/  LOP3.LUT R169, R169, 0xffff, RZ, 0xc0, !PT ;  /* 0x0000ffffa9a97812 */ /* 0x000fe400078ec0ff */
[----:B------:R-:W-:Y:S02]  /*2f230*/  LOP3.LUT R170, R170, 0xffff, RZ, 0xc0, !PT ;  /* 0x0000ffffaaaa7812 */ /* 0x000fe400078ec0ff */
[----:B------:R-:W-:Y:S02]  /*2f240*/  PRMT R156, R156, 0x5210, R160 ;  /* 0x000052109c9c7816 */ /* 0x000fe400000000a0 */
[----:B------:R-:W-:-:S02]  /*2f250*/  PRMT R158, R158, 0x5210, R161 ;  /* 0x000052109e9e7816 */ /* 0x000fc400000000a1 */
[----:B------:R-:W-:Y:S01]  /*2f260*/  PRMT R157, R157, 0x5210, R162 ;  /* 0x000052109d9d7816 */ /* 0x000fe200000000a2 */
[----:B------:R-:W-:Y:S01]  /*2f270*/  BAR.SYNC.DEFER_BLOCKING 0x0 ;  /* 0x0000000000007b1d */ /* 0x000fe20000010000 */
[----:B------:R-:W-:Y:S02]  /*2f280*/  PRMT R166, R166, 0x5210, R170 ;  /* 0x00005210a6a67816 */ /* 0x000fe400000000aa */
[----:B------:R-:W-:Y:S02]  /*2f290*/  PRMT R164, R164, 0x5210, R169 ;  /* 0x00005210a4a47816 */ /* 0x000fe400000000a9 */
[----:B------:R-:W-:Y:S02]  /*2f2a0*/  PRMT R167, R167, 0x5210, R171 ;  /* 0x00005210a7a77816 */ /* 0x000fe400000000ab */
[----:B----4-:R-:W-:Y:S02]  /*2f2b0*/  LOP3.LUT R168, R168, 0xffff, RZ, 0xc0, !PT ;  /* 0x0000ffffa8a87812 */ /* 0x010fe400078ec0ff */
[----:B---3--:R-:W-:-:S02]  /*2f2c0*/  PRMT R160, R153, 0x4210, R169 ;  /* 0x0000421099a07816 */ /* 0x008fc400000000a9 */
[----:B--2---:R-:W-:Y:S02]  /*2f2d0*/  PRMT R161, R154, 0x4210, R168 ;  /* 0x000042109aa17816 */ /* 0x004fe400000000a8 */
[----:B------:R-:W-:Y:S02]  /*2f2e0*/  PRMT R162, R155, 0x4210, R170 ;  /* 0x000042109ba27816 */ /* 0x000fe400000000aa */
[----:B------:R-:W0:Y:S01]  /*2f2f0*/  LDS.128 R152, [R2] ;  /* 0x0000000002987984 */ /* 0x000e220000000c00 */
[----:B------:R-:W-:Y:S01]  /*2f300*/  BAR.SYNC.DEFER_BLOCKING 0x0 ;  /* 0x0000000000007b1d */ /* 0x000fe20000010000 */
[----:B------:R-:W-:Y:S02]  /*2f310*/  LOP3.LUT R195, R195, 0xffff, RZ, 0xc0, !PT ;  /* 0x0000ffffc3c37812 */ /* 0x000fe400078ec0ff */
[----:B------:R-:W-:Y:S02]  /*2f320*/  LOP3.LUT R216, R216, 0xffff, RZ, 0xc0, !PT ;  /* 0x0000ffffd8d87812 */ /* 0x000fe400078ec0ff */
[----:B------:R-:W-:-:S02]  /*2f330*/  PRMT R165, R165, 0x5210, R168 ;  /* 0x00005210a5a57816 */ /* 0x000fc400000000a8 */
[----:B------:R-:W-:Y:S02]  /*2f340*/  PRMT R168, R221, 0x4210, R195 ;  /* 0x00004210dda87816 */ /* 0x000fe400000000c3 */
[----:B------:R-:W-:Y:S02]  /*2f350*/  PRMT R170, R220, 0x4210, R216 ;  /* 0x00004210dcaa7816 */ /* 0x000fe400000000d8 */
[----:B------:R-:W2:Y:S04]  /*2f360*/  LDL.LU.64 R220, [R1+0xe78] ;  /* 0x000e780001dc7983 */ /* 0x000ea80000300a00 */
[----:B------:R-:W-:Y:S01]  /*2f370*/  STSM.16.M88.4 [R4], R156 ;  /* 0x0000009c04007844 */ /* 0x000fe20000000200 */
[----:B------:R-:W-:Y:S06]  /*2f380*/  BAR.SYNC.DEFER_BLOCKING 0x0 ;  /* 0x0000000000007b1d */ /* 0x000fec0000010000 */
[----:B------:R-:W3:Y:S02]  /*2f390*/  LDS.128 R156, [R2] ;  /* 0x00000000029c7984 */ /* 0x000ee40000000c00 */
[----:B------:R-:W-:Y:S06]  /*2f3a0*/  BAR.SYNC.DEFER_BLOCKING 0x0 ;  /* 0x0000000000007b1d */ /* 0x000fec0000010000 */
[----:B------:R-:W-:Y:S02]  /*2f3b0*/  STSM.16.M88.4 [R4], R160 ;  /* 0x000000a004007844 */ /* 0x000fe40000000200 */
[----:B------:R-:W-:Y:S06]  /*2f3c0*/  BAR.SYNC.DEFER_BLOCKING 0x0 ;  /* 0x0000000000007b1d */ /* 0x000fec0000010000 */
[----:B------:R-:W4:Y:S02]  /*2f3d0*/  LDS.128 R160, [R2] ;  /* 0x0000000002a07984 */ /* 0x000f240000000c00 */
[----:B------:R-:W-:Y:S06]  /*2f3e0*/  BAR.SYNC.DEFER_BLOCKING 0x0 ;  /* 0x0000000000007b1d */ /* 0x000fec0000010000 */
[----:B------:R-:W-:Y:S02]  /*2f3f0*/  STSM.16.M88.4 [R4], R164 ;  /* 0x000000a404007844 */ /* 0x000fe40000000200 */
[----:B------:R-:W-:Y:S01]  /*2f400*/  BAR.SYNC.DEFER_BLOCKING 0x0 ;  /* 0x0000000000007b1d */ /* 0x000fe20000010000 */
[----:B------:R-:W-:-:S02]  /*2f410*/  LOP3.LUT R217, R217, 0xffff, RZ, 0xc0, !PT ;  /* 0x0000ffffd9d97812 */ /* 0x000fc400078ec0ff */
[----:B------:R-:W-:-:S03]  /*2f420*/  LOP3.LUT R218, R218, 0xffff, RZ, 0xc0, !PT ;  /* 0x0000ffffdada7812 */ /* 0x000fc600078ec0ff */
[----:B------:R-:W4:Y:S01]  /*2f430*/  LDS.128 R164, [R2] ;  /* 0x0000000002a47984 */ /* 0x000f220000000c00 */
[----:B------:R-:W-:Y:S02]  /*2f440*/  PRMT R169, R252, 0x4210, R217 ;  /* 0x00004210fca97816 */ /* 0x000fe400000000d9 */
[----:B------:R-:W-:Y:S01]  /*2f450*/  PRMT R171, R219, 0x4210, R218 ;  /* 0x00004210dbab7816 */ /* 0x000fe200000000da */
[----:B------:R-:W-:Y:S06]  /*2f460*/  BAR.SYNC.DEFER_BLOCKING 0x0 ;  /* 0x0000000000007b1d */ /* 0x000fec0000010000 */
[----:B------:R1:W-:Y:S02]  /*2f470*/  STSM.16.M88.4 [R4], R168 ;  /* 0x000000a804007844 */ /* 0x0003e40000000200 */
[----:B-1----:R-:W-:-:S02]  /*2f480*/  PRMT R168, R173, 0x5210, R195 ;  /* 0x00005210ada87816 */ /* 0x002fc400000000c3 */
[----:B------:R-:W-:Y:S02]  /*2f490*/  PRMT R170, R174, 0x5210, R216 ;  /* 0x00005210aeaa7816 */ /* 0x000fe400000000d8 */
[----:B------:R-:W-:Y:S02]  /*2f4a0*/  PRMT R169, R175, 0x5210, R217 ;  /* 0x00005210afa97816 */ /* 0x000fe400000000d9 */
[----:B------:R-:W-:Y:S01]  /*2f4b0*/  PRMT R171, R172, 0x5210, R218 ;  /* 0x00005210acab7816 */ /* 0x000fe200000000da */
[----:B------:R-:W-:Y:S01]  /*2f4c0*/  BAR.SYNC.DEFER_BLOCKING 0x0 ;  /* 0x0000000000007b1d */ /* 0x000fe20000010000 */
[----:B------:R-:W-:-:S05]  /*2f4d0*/  PRMT R195, R64, 0x7770, RZ ;  /* 0x0000777040c37816 */ /* 0x000fca00000000ff */
[----:B------:R-:W3:Y:S04]  /*2f4e0*/  LDL.LU.64 R216, [R1+0xe50] ;  /* 0x000e500001d87983 */ /* 0x000ee80000300a00 */
[----:B------:R-:W4:Y:S04]  /*2f4f0*/  LDL.LU.64 R218, [R1+0xe58] ;  /* 0x000e580001da7983 */ /* 0x000f280000300a00 */
[----:B------:R-:W1:Y:S01]  /*2f500*/  LDS.128 R172, [R2] ;  /* 0x0000000002ac7984 */ /* 0x000e620000000c00 */
[----:B------:R-:W-:Y:S06]  /*2f510*/  BAR.SYNC.DEFER_BLOCKING 0x0 ;  /* 0x0000000000007b1d */ /* 0x000fec0000010000 */
[----:B------:R0:W-:Y:S02]  /*2f520*/  STSM.16.M88.4 [R4], R168 ;  /* 0x000000a804007844 */ /* 0x0001e40000000200 */
[----:B------:R-:W-:Y:S01]  /*2f530*/  BAR.SYNC.DEFER_BLOCKING 0x0 ;  /* 0x0000000000007b1d */ /* 0x000fe20000010000 */
[----:B0-----:R-:W-:-:S05]  /*2f540*/  PRMT R168, R64, 0x7771, RZ ;  /* 0x0000777140a87816 */ /* 0x001fca00000000ff */
[----:B------:R-:W3:Y:S04]  /*2f550*/  LDL.LU.64 R170, [R1+0xe60] ;  /* 0x000e600001aa7983 */ /* 0x000ee80000300a00 */
[----:B------:R0:W-:Y:S01]  /*2f560*/  @P0 STG.E.U8 desc[UR32][R200.64], R195 ;  /* 0x000000c3c8000986 */ /* 0x0001e2000c101120 */
[----:B------:R-:W-:-:S03]  /*2f570*/  LOP3.LUT P0, RZ, R194, 0x80, RZ, 0xc0, !PT ;  /* 0x00000080c2ff7812 */ /* 0x000fc6000780c0ff */
[----:B0-----:R-:W4:Y:S10]  /*2f580*/  LDL.LU.64 R200, [R1+0xe68] ;  /* 0x000e680001c87983 */ /* 0x001f340000300a00 */
[----:B------:R0:W-:Y:S01]  /*2f590*/  @P0 STG.E.U8 desc[UR32][R198.64], R168 ;  /* 0x000000a8c6000986 */ /* 0x0001e2000c101120 */
[----:B------:R-:W-:-:S02]  /*2f5a0*/  LOP3.LUT P0, RZ, R194, 0x40, RZ, 0xc0, !PT ;  /* 0x00000040c2ff7812 */ /* 0x000fc4000780c0ff */
[----:B0-----:R-:W-:Y:S01]  /*2f5b0*/  PRMT R168, R64, 0x7772, RZ ;  /* 0x0000777240a87816 */ /* 0x001fe200000000ff */
[----:B------:R-:W3:Y:S10]  /*2f5c0*/  LDL.LU.64 R198, [R1+0xe70] ;  /* 0x000e700001c67983 */ /* 0x000ef40000300a00 */
[----:B------:R-:W-:Y:S01]  /*2f5d0*/  @P0 STG.E.U8 desc[UR32][R196.64], R168 ;  /* 0x000000a8c4000986 */ /* 0x000fe2000c101120 */
[----:B------:R-:W-:-:S02]  /*2f5e0*/  LOP3.LUT P0, RZ, R194, 0x20, RZ, 0xc0, !PT ;  /* 0x00000020c2ff7812 */ /* 0x000fc4000780c0ff */
[----:B------:R-:W-:-:S11]  /*2f5f0*/  PRMT R64, R64, 0x7773, RZ ;  /* 0x0000777340407816 */ /* 0x000fd600000000ff */
[----:B------:R0:W-:Y:S02]  /*2f600*/  @P0 STG.E.U8 desc[UR32][R190.64], R64 ;  /* 0x00000040be000986 */ /* 0x0001e4000c101120 */
[----:B0-----:R-:W-:-:S05]  /*2f610*/  PRMT R64, R60, 0x7770, RZ ;  /* 0x000077703c407816 */ /* 0x001fca00000000ff */
[----:B------:R0:W-:Y:S02]  /*2f620*/  @P6 STG.E.U8 desc[UR32][R188.64], R64 ;  /* 0x00000040bc006986 */ /* 0x0001e4000c101120 */
[----:B0-----:R-:W-:-:S05]  /*2f630*/  PRMT R64, R60, 0x7771, RZ ;  /* 0x000077713c407816 */ /* 0x001fca00000000ff */
[----:B------:R0:W-:Y:S01]  /*2f640*/  @P5 STG.E.U8 desc[UR32][R186.64], R64 ;  /* 0x00000040ba005986 */ /* 0x0001e2000c101120 */
[----:B------:R-:W-:Y:S02]  /*2f650*/  LOP3.LUT P0, RZ, R194, 0x10, RZ, 0xc0, !PT ;  /* 0x00000010c2ff7812 */ /* 0x000fe4000780c0ff */
[C---:B0-----:R-:W-:Y:S02]  /*2f660*/  PRMT R64, R60.reuse, 0x7772, RZ ;  /* 0x000077723c407816 */ /* 0x041fe400000000ff */
[----:B------:R-:W-:-:S03]  /*2f670*/  PRMT R60, R60, 0x7773, RZ ;  /* 0x000077733c3c7816 */ /* 0x000fc600000000ff */
[----:B------:R-:W-:Y:S04]  /*2f680*/  @P4 STG.E.U8 desc[UR32][R184.64], R64 ;  /* 0x00000040b8004986 */ /* 0x000fe8000c101120 */
[----:B------:R0:W-:Y:S01]  /*2f690*/  @P3 STG.E.U8 desc[UR32][R182.64], R60 ;  /* 0x0000003cb6003986 */ /* 0x0001e2000c101120 */
[----:B------:R-:W-:Y:S02]  /*2f6a0*/  LOP3.LUT P3, RZ, R7, 0x1000, RZ, 0xc0, !PT ;  /* 0x0000100007ff7812 */ /* 0x000fe4000786c0ff */
[----:B0-----:R-:W-:-:S05]  /*2f6b0*/  PRMT R60, R65, 0x7770, RZ ;  /* 0x00007770413c7816 */ /* 0x001fca00000000ff */
[----:B------:R0:W-:Y:S02]  /*2f6c0*/  @P2 STG.E.U8 desc[UR32][R180.64], R60 ;  /* 0x0000003cb4002986 */ /* 0x0001e4000c101120 */
[----:B0-----:R-:W-:-:S05]  /*2f6d0*/  PRMT R60, R65, 0x7771, RZ ;  /* 0x00007771413c7816 */ /* 0x001fca00000000ff */
[----:B------:R0:W-:Y:S02]  /*2f6e0*/  @P1 STG.E.U8 desc[UR32][R178.64], R60 ;  /* 0x0000003cb2001986 */ /* 0x0001e4000c101120 */
[C---:B0-----:R-:W-:Y:S02]  /*2f6f0*/  PRMT R60, R65.reuse, 0x7772, RZ ;  /* 0x00007772413c7816 */ /* 0x041fe400000000ff */
[----:B------:R-:W-:-:S03]  /*2f700*/  PRMT R65, R65, 0x7773, RZ ;  /* 0x0000777341417816 */ /* 0x000fc600000000ff */
[----:B------:R-:W-:Y:S04]  /*2f710*/  @P0 STG.E.U8 desc[UR32][R176.64], R60 ;  /* 0x0000003cb0000986 */ /* 0x000fe8000c101120 */
[----:B--2---:R0:W-:Y:S04]  /*2f720*/  @P3 STG.E.U8 desc[UR32][R220.64], R65 ;  /* 0x00000041dc003986 */ /* 0x0041e8000c101120 */
[----:B0-----:R-:W2:Y:S01]  /*2f730*/  LDL.LU.64 R220, [R1+0xe48] ;  /* 0x000e480001dc7983 */ /* 0x001ea20000300a00 */
[----:B------:R-:W-:Y:S02]  /*2f740*/  LOP3.LUT P6, RZ, R193, 0x10000000, RZ, 0xc0, !PT ;  /* 0x10000000c1ff7812 */ /* 0x000fe400078cc0ff */
[----:B------:R-:W-:Y:S01]  /*2f750*/  LOP3.LUT R4, R4, 0xefffffff, RZ, 0xc0, !PT ;  /* 0xefffffff04047812 */ /* 0x000fe200078ec0ff */
[----:B------:R-:W2:Y:S01]  /*2f760*/  LDL.LU.64 R184, [R1+0xe40] ;  /* 0x000e400001b87983 */ /* 0x000ea20000300a00 */
[----:B------:R-:W-:-:S03]  /*2f770*/  LOP3.LUT R194, R194, 0xfffffffe, RZ, 0xc0, !PT ;  /* 0xfffffffec2c27812 */ /* 0x000fc600078ec0ff */
[----:B------:R-:W2:Y:S04]  /*2f780*/  LDL.LU.64 R186, [R1+0xe38] ;  /* 0x000e380001ba7983 */ /* 0x000ea80000300a00 */
[----:B------:R-:W2:Y:S02]  /*2f790*/  LDL.LU.64 R188, [R1+0xe30] ;  /* 0x000e300001bc7983 */ /* 0x000ea40000300a00 */
[----:B------:R-:W-:Y:S02]  /*2f7a0*/  @P6 LOP3.LUT R4, R4, 0x10000000, RZ, 0xfc, !PT ;  /* 0x1000000004046812 */ /* 0x000fe400078efcff */
[----:B------:R-:W-:Y:S01]  /*2f7b0*/  LOP3.LUT P6, RZ, R193, 0x20000000, RZ, 0xc0, !PT ;  /* 0x20000000c1ff7812 */ /* 0x000fe200078cc0ff */
[----:B------:R-:W2:Y:S01]  /*2f7c0*/  LDL.LU.64 R190, [R1+0xe28] ;  /* 0x000e280001be7983 */ /* 0x000ea20000300a00 */
[----:B------:R-:W-:-:S02]  /*2f7d0*/  LOP3.LUT R4, R4, 0xdfffffff, RZ, 0xc0, !PT ;  /* 0xdfffffff04047812 */ /* 0x000fc400078ec0ff */
[C---:B------:R-:W-:Y:S01]  /*2f7e0*/  LOP3.LUT P2, RZ, R7.reuse, 0x80, RZ, 0xc0, !PT ;  /* 0x0000008007ff7812 */ /* 0x040fe2000784c0ff */
[----:B------:R-:W2:Y:S01]  /*2f7f0*/  LDL.LU.64 R168, [R1+0xe20] ;  /* 0x000e200001a87983 */ /* 0x000ea20000300a00 */
[----:B------:R-:W-:Y:S02]  /*2f800*/  LOP3.LUT P1, RZ, R7, 0x40, RZ, 0xc0, !PT ;  /* 0x0000004007ff7812 */ /* 0x000fe4000782c0ff */
[----:B------:R-:W-:Y:S01]  /*2f810*/  PRMT R60, R61, 0x7770, RZ ;  /* 0x000077703d3c7816 */ /* 0x000fe200000000ff */
[----:B------:R-:W2:Y:S04]  /*2f820*/  LDL.LU.64 R196, [R1+0xe18] ;  /* 0x000e180001c47983 */ /* 0x000ea80000300a00 */
[----:B------:R-:W-:Y:S02]  /*2f830*/  @P6 LOP3.LUT R4, R4, 0x20000000, RZ, 0xfc, !PT ;  /* 0x2000000004046812 */ /* 0x000fe400078efcff */
[----:B------:R-:W-:-:S02]  /*2f840*/  LOP3.LUT P6, RZ, R193, 0x40000000, RZ, 0xc0, !PT ;  /* 0x40000000c1ff7812 */ /* 0x000fc400078cc0ff */
[----:B------:R-:W-:-:S11]  /*2f850*/  LOP3.LUT R4, R4, 0xbfffffff, RZ, 0xc0, !PT ;  /* 0xbfffffff04047812 */ /* 0x000fd600078ec0ff */
[----:B------:R-:W-:Y:S02]  /*2f860*/  @P6 LOP3.LUT R4, R4, 0x40000000, RZ, 0xfc, !PT ;  /* 0x4000000004046812 */ /* 0x000fe400078efcff */
[----:B------:R-:W-:Y:S02]  /*2f870*/  LOP3.LUT P6, RZ, R193, 0x80000000, RZ, 0xc0, !PT ;  /* 0x80000000c1ff7812 */ /* 0x000fe400078cc0ff */
[----:B------:R-:W-:-:S11]  /*2f880*/  LOP3.LUT R4, R4, 0x7fffffff, RZ, 0xc0, !PT ;  /* 0x7fffffff04047812 */ /* 0x000fd600078ec0ff */
[----:B------:R-:W-:Y:S02]  /*2f890*/  @P6 LOP3.LUT R4, R4, 0x80000000, RZ, 0xfc, !PT ;  /* 0x8000000004046812 */ /* 0x000fe400078efcff */
[----:B------:R-:W-:-:S13]  /*2f8a0*/  LOP3.LUT P6, RZ, R7, 0x1, RZ, 0xc0, !PT ;  /* 0x0000000107ff7812 */ /* 0x000fda00078cc0ff */
        /* <DEDUP_REMOVED lines=9> */
[----:B------:R-:W-:-:S09]  /*2f940*/  LOP3.LUT P0, RZ, R7, 0x20, RZ, 0xc0, !PT ;  /* 0x0000002007ff7812 */ /* 0x000fd2000780c0ff */
[----:B------:R-:W-:Y:S02]  /*2f950*/  @P6 LOP3.LUT R194, R194, 0x8, RZ, 0xfc, !PT ;  /* 0x00000008c2c26812 */ /* 0x000fe400078efcff */
[----:B------:R-:W-:Y:S01]  /*2f960*/  LOP3.LUT P6, RZ, R7, 0x10, RZ, 0xc0, !PT ;  /* 0x0000001007ff7812 */ /* 0x000fe200078cc0ff */
[----:B---3--:R0:W-:Y:S02]  /*2f970*/  @P2 STG.E.U8 desc[UR32][R198.64], R60 ;  /* 0x0000003cc6002986 */ /* 0x0081e4000c101120 */
[C---:B0-----:R-:W-:Y:S02]  /*2f980*/  PRMT R60, R61.reuse, 0x7771, RZ ;  /* 0x000077713d3c7816 */ /* 0x041fe400000000ff */
[----:B------:R-:W3:Y:S04]  /*2f990*/  LDL.LU.64 R198, [R1+0xe10] ;  /* 0x000e100001c67983 */ /* 0x000ee80000300a00 */
[----:B----4-:R0:W-:Y:S02]  /*2f9a0*/  @P1 STG.E.U8 desc[UR32][R200.64], R60 ;  /* 0x0000003cc8001986 */ /* 0x0101e4000c101120 */
[----:B0-----:R-:W-:-:S02]  /*2f9b0*/  PRMT R60, R61, 0x7772, RZ ;  /* 0x000077723d3c7816 */ /* 0x001fc400000000ff */
[----:B------:R-:W4:Y:S01]  /*2f9c0*/  LDL.LU.64 R200, [R1+0xe08] ;  /* 0x000e080001c87983 */ /* 0x000f220000300a00 */
[----:B------:R-:W-:-:S03]  /*2f9d0*/  PRMT R61, R61, 0x7773, RZ ;  /* 0x000077733d3d7816 */ /* 0x000fc600000000ff */
[----:B------:R0:W-:Y:S04]  /*2f9e0*/  @P0 STG.E.U8 desc[UR32][R170.64], R60 ;  /* 0x0000003caa000986 */ /* 0x0001e8000c101120 */
[----:B------:R1:W-:Y:S01]  /*2f9f0*/  @P6 STG.E.U8 desc[UR32][R218.64], R61 ;  /* 0x0000003dda006986 */ /* 0x0003e2000c101120 */
[----:B------:R-:W-:Y:S02]  /*2fa00*/  LOP3.LUT P6, RZ, R194, 0x8, RZ, 0xc0, !PT ;  /* 0x00000008c2ff7812 */ /* 0x000fe400078cc0ff */
[----:B0-----:R-:W-:Y:S01]  /*2fa10*/  PRMT R60, R66, 0x7770, RZ ;  /* 0x00007770423c7816 */ /* 0x001fe200000000ff */
[----:B------:R-:W4:Y:S04]  /*2fa20*/  LDL.LU.64 R170, [R1+0xe00] ;  /* 0x000e000001aa7983 */ /* 0x000f280000300a00 */
[----:B-1----:R-:W4:Y:S06]  /*2fa30*/  LDL.LU.64 R218, [R1+0xdf8] ;  /* 0x000df80001da7983 */ /* 0x002f2c0000300a00 */
[----:B------:R0:W-:Y:S01]  /*2fa40*/  @P6 STG.E.U8 desc[UR32][R216.64], R60 ;  /* 0x0000003cd8006986 */ /* 0x0001e2000c101120 */
[----:B------:R-:W-:-:S03]  /*2fa50*/  LOP3.LUT P6, RZ, R194, 0x4, RZ, 0xc0, !PT ;  /* 0x00000004c2ff7812 */ /* 0x000fc600078cc0ff */
[----:B0-----:R-:W4:Y:S01]  /*2fa60*/  LDL.LU.64 R216, [R1+0xdf0] ;  /* 0x000df00001d87983 */ /* 0x001f220000300a00 */
[----:B------:R-:W-:-:S09]  /*2fa70*/  PRMT R60, R66, 0x7771, RZ ;  /* 0x00007771423c7816 */ /* 0x000fd200000000ff */
[----:B--2---:R0:W-:Y:S04]  /*2fa80*/  @P6 STG.E.U8 desc[UR32][R220.64], R60 ;  /* 0x0000003cdc006986 */ /* 0x0041e8000c101120 */
[----:B0-----:R-:W2:Y:S01]  /*2fa90*/  LDL.LU.64 R220, [R1+0xde8] ;  /* 0x000de80001dc7983 */ /* 0x001ea20000300a00 */
[----:B------:R-:W-:Y:S02]  /*2faa0*/  LOP3.LUT P6, RZ, R194, 0x2, RZ, 0xc0, !PT ;  /* 0x00000002c2ff7812 */ /* 0x000fe400078cc0ff */
[C---:B------:R-:W-:Y:S02]  /*2fab0*/  PRMT R60, R66.reuse, 0x7772, RZ ;  /* 0x00007772423c7816 */ /* 0x040fe400000000ff */
[----:B------:R-:W-:-:S09]  /*2fac0*/  PRMT R66, R66, 0x7773, RZ ;  /* 0x0000777342427816 */ /* 0x000fd200000000ff */
[----:B------:R0:W-:Y:S01]  /*2fad0*/  @P6 STG.E.U8 desc[UR32][R184.64], R60 ;  /* 0x0000003cb8006986 */ /* 0x0001e2000c101120 */
[----:B------:R-:W-:-:S13]  /*2fae0*/  LOP3.LUT P6, RZ, R194, 0x1, RZ, 0xc0, !PT ;  /* 0x00000001c2ff7812 */ /* 0x000fda00078cc0ff */
[----:B------:R-:W-:Y:S01]  /*2faf0*/  @P6 STG.E.U8 desc[UR32][R186.64], R66 ;  /* 0x00000042ba006986 */ /* 0x000fe2000c101120 */
[----:B------:R-:W-:Y:S02]  /*2fb00*/  LOP3.LUT P6, RZ, R4, 0x80000000, RZ, 0xc0, !PT ;  /* 0x8000000004ff7812 */ /* 0x000fe400078cc0ff */
[----:B0-----:R-:W-:-:S11]  /*2fb10*/  PRMT R60, R62, 0x7770, RZ ;  /* 0x000077703e3c7816 */ /* 0x001fd600000000ff */
[----:B------:R0:W-:Y:S01]  /*2fb20*/  @P6 STG.E.U8 desc[UR32][R188.64], R60 ;  /* 0x0000003cbc006986 */ /* 0x0001e2000c101120 */
[----:B------:R-:W-:Y:S02]  /*2fb30*/  LOP3.LUT P6, RZ, R4, 0x40000000, RZ, 0xc0, !PT ;  /* 0x4000000004ff7812 */ /* 0x000fe400078cc0ff */
[----:B0-----:R-:W-:-:S11]  /*2fb40*/  PRMT R60, R62, 0x7771, RZ ;  /* 0x000077713e3c7816 */ /* 0x001fd600000000ff */
[----:B------:R0:W-:Y:S01]  /*2fb50*/  @P6 STG.E.U8 desc[UR32][R190.64], R60 ;  /* 0x0000003cbe006986 */ /* 0x0001e2000c101120 */
[----:B------:R-:W-:Y:S02]  /*2fb60*/  LOP3.LUT P6, RZ, R4, 0x20000000, RZ, 0xc0, !PT ;  /* 0x2000000004ff7812 */ /* 0x000fe400078cc0ff */
[----:B------:R-:W-:Y:S02]  /*2fb70*/  LOP3.LUT P5, RZ, R193, 0x8000000, RZ, 0xc0, !PT ;  /* 0x08000000c1ff7812 */ /* 0x000fe400078ac0ff */
[----:B0-----:R-:W-:-:S09]  /*2fb80*/  PRMT R60, R62, 0x7772, RZ ;  /* 0x000077723e3c7816 */ /* 0x001fd200000000ff */
[----:B------:R0:W-:Y:S01]  /*2fb90*/  @P6 STG.E.U8 desc[UR32][R168.64], R60 ;  /* 0x0000003ca8006986 */ /* 0x0001e2000c101120 */
[----:B------:R-:W-:Y:S02]  /*2fba0*/  LOP3.LUT P6, RZ, R4, 0x10000000, RZ, 0xc0, !PT ;  /* 0x1000000004ff7812 */ /* 0x000fe400078cc0ff */
[C---:B------:R-:W-:Y:S02]  /*2fbb0*/  LOP3.LUT P4, RZ, R193.reuse, 0x4000000, RZ, 0xc0, !PT ;  /* 0x04000000c1ff7812 */ /* 0x040fe4000788c0ff */
[----:B------:R-:W-:Y:S02]  /*2fbc0*/  PRMT R62, R62, 0x7773, RZ ;  /* 0x000077733e3e7816 */ /* 0x000fe400000000ff */
[----:B------:R-:W-:Y:S02]  /*2fbd0*/  LOP3.LUT P3, RZ, R193, 0x2000000, RZ, 0xc0, !PT ;  /* 0x02000000c1ff7812 */ /* 0x000fe4000786c0ff */
[----:B0-----:R-:W-:-:S05]  /*2fbe0*/  PRMT R60, R67, 0x7770, RZ ;  /* 0x00007770433c7816 */ /* 0x001fca00000000ff */
[----:B------:R-:W-:Y:S01]  /*2fbf0*/  @P6 STG.E.U8 desc[UR32][R196.64], R62 ;  /* 0x0000003ec4006986 */ /* 0x000fe2000c101120 */
[C---:B------:R-:W-:Y:S02]  /*2fc00*/  LOP3.LUT P2, RZ, R193.reuse, 0x1000000, RZ, 0xc0, !PT ;  /* 0x01000000c1ff7812 */ /* 0x040fe4000784c0ff */
[C---:B------:R-:W-:Y:S02]  /*2fc10*/  LOP3.LUT P1, RZ, R193.reuse, 0x800000, RZ, 0xc0, !PT ;  /* 0x00800000c1ff7812 */ /* 0x040fe4000782c0ff */
[----:B------:R-:W-:Y:S01]  /*2fc20*/  LOP3.LUT P0, RZ, R193, 0x400000, RZ, 0xc0, !PT ;  /* 0x00400000c1ff7812 */ /* 0x000fe2000780c0ff */
[----:B---3--:R0:W-:Y:S02]  /*2fc30*/  @P5 STG.E.U8 desc[UR32][R198.64], R60 ;  /* 0x0000003cc6005986 */ /* 0x0081e4000c101120 */
[----:B0-----:R-:W-:-:S05]  /*2fc40*/  PRMT R60, R67, 0x7771, RZ ;  /* 0x00007771433c7816 */ /* 0x001fca00000000ff */
[----:B----4-:R0:W-:Y:S02]  /*2fc50*/  @P4 STG.E.U8 desc[UR32][R200.64], R60 ;  /* 0x0000003cc8004986 */ /* 0x0101e4000c101120 */
[C---:B0-----:R-:W-:Y:S02]  /*2fc60*/  PRMT R60, R67.reuse, 0x7772, RZ ;  /* 0x00007772433c7816 */ /* 0x041fe400000000ff */
[----:B------:R-:W-:-:S03]  /*2fc70*/  PRMT R67, R67, 0x7773, RZ ;  /* 0x0000777343437816 */ /* 0x000fc600000000ff */
[----:B------:R0:W-:Y:S04]  /*2fc80*/  @P3 STG.E.U8 desc[UR32][R170.64], R60 ;  /* 0x0000003caa003986 */ /* 0x0001e8000c101120 */
[----:B------:R-:W-:Y:S01]  /*2fc90*/  @P2 STG.E.U8 desc[UR32][R218.64], R67 ;  /* 0x00000043da002986 */ /* 0x000fe2000c101120 */
[----:B0-----:R-:W-:-:S05]  /*2fca0*/  PRMT R60, R63, 0x7770, RZ ;  /* 0x000077703f3c7816 */ /* 0x001fca00000000ff */
[----:B------:R0:W-:Y:S02]  /*2fcb0*/  @P1 STG.E.U8 desc[UR32][R216.64], R60 ;  /* 0x0000003cd8001986 */ /* 0x0001e4000c101120 */
[----:B0-----:R-:W-:-:S05]  /*2fcc0*/  PRMT R60, R63, 0x7771, RZ ;  /* 0x000077713f3c7816 */ /* 0x001fca00000000ff */
[----:B--2---:R0:W-:Y:S04]  /*2fcd0*/  @P0 STG.E.U8 desc[UR32][R220.64], R60 ;  /* 0x0000003cdc000986 */ /* 0x0041e8000c101120 */
[----:B0-----:R-:W2:Y:S04]  /*2fce0*/  LDL.LU.64 R220, [R1+0xde0] ;  /* 0x000de00001dc7983 */ /* 0x001ea80000300a00 */
[----:B------:R-:W3:Y:S04]  /*2fcf0*/  LDL.LU.64 R198, [R1+0xdd8] ;  /* 0x000dd80001c67983 */ /* 0x000ee80000300a00 */
[----:B------:R-:W4:Y:S04]  /*2fd00*/  LDL.LU.64 R200, [R1+0x120] ;  /* 0x0001200001c87983 */ /* 0x000f280000300a00 */
[----:B------:R-:W4:Y:S04]  /*2fd10*/  LDL.LU.64 R170, [R1+0x118] ;  /* 0x0001180001aa7983 */ /* 0x000f280000300a00 */
[----:B------:R-:W4:Y:S04]  /*2fd20*/  LDL.LU.64 R218, [R1+0x110] ;  /* 0x0001100001da7983 */ /* 0x000f280000300a00 */
[----:B------:R-:W4:Y:S01]  /*2fd30*/  LDL.LU.64 R216, [R1+0x108] ;  /* 0x0001080001d87983 */ /* 0x000f220000300a00 */
[----:B------:R-:W-:-:S02]  /*2fd40*/  LOP3.LUT P3, RZ, R193, 0x200000, RZ, 0xc0, !PT ;  /* 0x00200000c1ff7812 */ /* 0x000fc4000786c0ff */
[----:B------:R-:W-:Y:S02]  /*2fd50*/  PRMT R60, R63, 0x7772, RZ ;  /* 0x000077723f3c7816 */ /* 0x000fe400000000ff */
        /* <DEDUP_REMOVED lines=20> */
[C---:B------:R-:W-:Y:S02]  /*2fea0*/  LOP3.LUT P2, RZ, R193.reuse, 0x100000, RZ, 0xc0, !PT ;  /* 0x00100000c1ff7812 */ /* 0x040fe4000784c0ff */
[----:B------:R-:W-:-:S07]  /*2feb0*/  LOP3.LUT P1, RZ, R193, 0x80000, RZ, 0xc0, !PT ;  /* 0x00080000c1ff7812 */ /* 0x000fce000782c0ff */
[----:B------:R-:W-:Y:S02]  /*2fec0*/  @P6 LOP3.LUT R4, R4, 0x4000000, RZ, 0xfc, !PT ;  /* 0x0400000004046812 */ /* 0x000fe400078efcff */
[C---:B------:R-:W-:Y:S02]  /*2fed0*/  LOP3.LUT P6, RZ, R193.reuse, 0x10000, RZ, 0xc0, !PT ;  /* 0x00010000c1ff7812 */ /* 0x040fe400078cc0ff */
[----:B------:R-:W-:Y:S02]  /*2fee0*/  LOP3.LUT P0, RZ, R193, 0x40000, RZ, 0xc0, !PT ;  /* 0x00040000c1ff7812 */ /* 0x000fe4000780c0ff */
[----:B------:R-:W-:Y:S02]  /*2fef0*/  LOP3.LUT R4, R4, 0xf7ffffff, RZ, 0xc0, !PT ;  /* 0xf7ffffff04047812 */ /* 0x000fe400078ec0ff */
[----:B------:R-:W-:Y:S01]  /*2ff00*/  PRMT R63, R63, 0x7773, RZ ;  /* 0x000077733f3f7816 */ /* 0x000fe200000000ff */
[----:B--2---:R0:W-:Y:S04]  /*2ff10*/  @P3 STG.E.U8 desc[UR32][R220.64], R60 ;  /* 0x0000003cdc003986 */ /* 0x0041e8000c101120 */
[----:B0-----:R-:W2:Y:S04]  /*2ff20*/  LDL.LU.64 R220, [R1+0x100] ;  /* 0x0001000001dc7983 */ /* 0x001ea80000300a00 */
[----:B------:R-:W2:Y:S04]  /*2ff30*/  LDL.LU.64 R184, [R1+0xf8] ;  /* 0x0000f80001b87983 */ /* 0x000ea80000300a00 */
[----:B------:R-:W2:Y:S04]  /*2ff40*/  LDL.LU.64 R186, [R1+0xf0] ;  /* 0x0000f00001ba7983 */ /* 0x000ea80000300a00 */
[----:B------:R-:W2:Y:S04]  /*2ff50*/  LDL.LU.64 R188, [R1+0xe8] ;  /* 0x0000e80001bc7983 */ /* 0x000ea80000300a00 */
[----:B------:R-:W2:Y:S01]  /*2ff60*/  LDL.LU.64 R190, [R1+0xe0] ;  /* 0x0000e00001be7983 */ /* 0x000ea20000300a00 */
[----:B------:R-:W-:-:S03]  /*2ff70*/  PRMT R60, R56, 0x7770, RZ ;  /* 0x00007770383c7816 */ /* 0x000fc600000000ff */
[----:B------:R-:W2:Y:S01]  /*2ff80*/  LDL.LU.64 R168, [R1+0xd8] ;  /* 0x0000d80001a87983 */ /* 0x000ea20000300a00 */
[----:B------:R-:W-:Y:S02]  /*2ff90*/  @P6 LOP3.LUT R4, R4, 0x8000000, RZ, 0xfc, !PT ;  /* 0x0800000004046812 */ /* 0x000fe400078efcff */
[----:B------:R-:W-:Y:S01]  /*2ffa0*/  LOP3.LUT P6, RZ, R193, 0x20000, RZ, 0xc0, !PT ;  /* 0x00020000c1ff7812 */ /* 0x000fe200078cc0ff */
[----:B---3--:R0:W-:Y:S04]  /*2ffb0*/  @P2 STG.E.U8 desc[UR32][R198.64], R63 ;  /* 0x0000003fc6002986 */ /* 0x0081e8000c101120 */
[----:B----4-:R1:W-:Y:S04]  /*2ffc0*/  @P1 STG.E.U8 desc[UR32][R200.64], R60 ;  /* 0x0000003cc8001986 */ /* 0x0103e8000c101120 */
[----:B------:R-:W3:Y:S04]  /*2ffd0*/  LDL.LU.64 R196, [R1+0xd0] ;  /* 0x0000d00001c47983 */ /* 0x000ee80000300a00 */
[----:B0-----:R-:W4:Y:S01]  /*2ffe0*/  LDL.LU.64 R198, [R1+0xc8] ;  /* 0x0000c80001c67983 */ /* 0x001f220000300a00 */
[----:B-1----:R-:W-:-:S03]  /*2fff0*/  PRMT R60, R56, 0x7771, RZ ;  /* 0x00007771383c7816 */ /* 0x002fc600000000ff */
[----:B------:R-:W4:Y:S04]  /*30000*/  LDL.LU.64 R200, [R1+0xc0] ;  /* 0x0000c00001c87983 */ /* 0x000f280000300a00 */
[----:B------:R0:W-:Y:S02]  /*30010*/  @P0 STG.E.U8 desc[UR32][R170.64], R60 ;  /* 0x0000003caa000986 */ /* 0x0001e4000c101120 */
[----:B0-----:R-:W-:Y:S02]  /*30020*/  PRMT R60, R56, 0x7772, RZ ;  /* 0x00007772383c7816 */ /* 0x001fe400000000ff */
[----:B------:R-:W4:Y:S04]  /*30030*/  LDL.LU.64 R170, [R1+0xb8] ;  /* 0x0000b80001aa7983 */ /* 0x000f280000300a00 */
[----:B------:R0:W-:Y:S01]  /*30040*/  @P6 STG.E.U8 desc[UR32][R218.64], R60 ;  /* 0x0000003cda006986 */ /* 0x0001e2000c101120 */
[----:B------:R-:W-:-:S02]  /*30050*/  LOP3.LUT P6, RZ, R4, 0x8000000, RZ, 0xc0, !PT ;  /* 0x0800000004ff7812 */ /* 0x000fc400078cc0ff */
[----:B------:R-:W-:Y:S01]  /*30060*/  PRMT R56, R56, 0x7773, RZ ;  /* 0x0000777338387816 */ /* 0x000fe200000000ff */
[----:B0-----:R-:W4:Y:S10]  /*30070*/  LDL.LU.64 R218, [R1+0xb0] ;  /* 0x0000b00001da7983 */ /* 0x001f340000300a00 */
[----:B------:R0:W-:Y:S04]  /*30080*/  @P6 STG.E.U8 desc[UR32][R216.64], R56 ;  /* 0x00000038d8006986 */ /* 0x0001e8000c101120 */
[----:B0-----:R-:W4:Y:S01]  /*30090*/  LDL.LU.64 R216, [R1+0xa8] ;  /* 0x0000a80001d87983 */ /* 0x001f220000300a00 */
[----:B------:R-:W-:-:S02]  /*300a0*/  LOP3.LUT P6, RZ, R4, 0x4000000, RZ, 0xc0, !PT ;  /* 0x0400000004ff7812 */ /* 0x000fc400078cc0ff */
[----:B------:R-:W-:Y:S02]  /*300b0*/  PRMT R56, R52, 0x7770, RZ ;  /* 0x0000777034387816 */ /* 0x000fe400000000ff */
[C---:B------:R-:W-:Y:S02]  /*300c0*/  LOP3.LUT P5, RZ, R193.reuse, 0x100, RZ, 0xc0, !PT ;  /* 0x00000100c1ff7812 */ /* 0x040fe400078ac0ff */
[C---:B------:R-:W-:Y:S02]  /*300d0*/  LOP3.LUT P4, RZ, R193.reuse, 0x80, RZ, 0xc0, !PT ;  /* 0x00000080c1ff7812 */ /* 0x040fe4000788c0ff */
[C---:B------:R-:W-:Y:S02]  /*300e0*/  LOP3.LUT P3, RZ, R193.reuse, 0x40, RZ, 0xc0, !PT ;  /* 0x00000040c1ff7812 */ /* 0x040fe4000786c0ff */
[C---:B------:R-:W-:Y:S02]  /*300f0*/  LOP3.LUT P2, RZ, R193.reuse, 0x20, RZ, 0xc0, !PT ;  /* 0x00000020c1ff7812 */ /* 0x040fe4000784c0ff */
[----:B------:R-:W-:Y:S01]  /*30100*/  LOP3.LUT P1, RZ, R193, 0x10, RZ, 0xc0, !PT ;  /* 0x00000010c1ff7812 */ /* 0x000fe2000782c0ff */
[----:B--2---:R0:W-:Y:S04]  /*30110*/  @P6 STG.E.U8 desc[UR32][R220.64], R56 ;  /* 0x00000038dc006986 */ /* 0x0041e8000c101120 */
[----:B0-----:R-:W2:Y:S01]  /*30120*/  LDL.LU.64 R220, [R1+0xa0] ;  /* 0x0000a00001dc7983 */ /* 0x001ea20000300a00 */
[----:B------:R-:W-:-:S02]  /*30130*/  LOP3.LUT P6, RZ, R4, 0x2000000, RZ, 0xc0, !PT ;  /* 0x0200000004ff7812 */ /* 0x000fc400078cc0ff */
[----:B------:R-:W-:-:S11]  /*30140*/  PRMT R56, R52, 0x7771, RZ ;  /* 0x0000777134387816 */ /* 0x000fd600000000ff */
[----:B------:R0:W-:Y:S01]  /*30150*/  @P6 STG.E.U8 desc[UR32][R184.64], R56 ;  /* 0x00000038b8006986 */ /* 0x0001e2000c101120 */
[----:B------:R-:W-:Y:S02]  /*30160*/  LOP3.LUT P6, RZ, R4, 0x1000000, RZ, 0xc0, !PT ;  /* 0x0100000004ff7812 */ /* 0x000fe400078cc0ff */
[----:B0-----:R-:W-:-:S11]  /*30170*/  PRMT R56, R52, 0x7772, RZ ;  /* 0x0000777234387816 */ /* 0x001fd600000000ff */
[----:B------:R-:W-:Y:S01]  /*30180*/  @P6 STG.E.U8 desc[UR32][R186.64], R56 ;  /* 0x00000038ba006986 */ /* 0x000fe2000c101120 */
[----:B------:R-:W-:Y:S02]  /*30190*/  LOP3.LUT P6, RZ, R4, 0x800000, RZ, 0xc0, !PT ;  /* 0x0080000004ff7812 */ /* 0x000fe400078cc0ff */
[----:B------:R-:W-:-:S11]  /*301a0*/  PRMT R52, R52, 0x7773, RZ ;  /* 0x0000777334347816 */ /* 0x000fd600000000ff */
[----:B------:R0:W-:Y:S01]  /*301b0*/  @P6 STG.E.U8 desc[UR32][R188.64], R52 ;  /* 0x00000034bc006986 */ /* 0x0001e2000c101120 */
[----:B------:R-:W-:Y:S02]  /*301c0*/  LOP3.LUT P6, RZ, R4, 0x400000, RZ, 0xc0, !PT ;  /* 0x0040000004ff7812 */ /* 0x000fe400078cc0ff */
[----:B0-----:R-:W-:-:S11]  /*301d0*/  PRMT R52, R57, 0x7770, RZ ;  /* 0x0000777039347816 */ /* 0x001fd600000000ff */
[----:B------:R0:W-:Y:S01]  /*301e0*/  @P6 STG.E.U8 desc[UR32][R190.64], R52 ;  /* 0x00000034be006986 */ /* 0x0001e2000c101120 */
[----:B------:R-:W-:Y:S02]  /*301f0*/  LOP3.LUT P6, RZ, R4, 0x200000, RZ, 0xc0, !PT ;  /* 0x0020000004ff7812 */ /* 0x000fe400078cc0ff */
[----:B0-----:R-:W-:-:S11]  /*30200*/  PRMT R52, R57, 0x7771, RZ ;  /* 0x0000777139347816 */ /* 0x001fd600000000ff */
[----:B------:R0:W-:Y:S01]  /*30210*/  @P6 STG.E.U8 desc[UR32][R168.64], R52 ;  /* 0x00000034a8006986 */ /* 0x0001e2000c101120 */
[----:B------:R-:W-:Y:S02]  /*30220*/  LOP3.LUT P6, RZ, R4, 0x100000, RZ, 0xc0, !PT ;  /* 0x0010000004ff7812 */ /* 0x000fe400078cc0ff */
[C---:B0-----:R-:W-:Y:S02]  /*30230*/  PRMT R52, R57.reuse, 0x7772, RZ ;  /* 0x0000777239347816 */ /* 0x041fe400000000ff */
[----:B------:R-:W-:-:S09]  /*30240*/  PRMT R57, R57, 0x7773, RZ ;  /* 0x0000777339397816 */ /* 0x000fd200000000ff */
[----:B---3--:R0:W-:Y:S04]  /*30250*/  @P6 STG.E.U8 desc[UR32][R196.64], R52 ;  /* 0x00000034c4006986 */ /* 0x0081e8000c101120 */
[----:B----4-:R-:W-:Y:S01]  /*30260*/  @P5 STG.E.U8 desc[UR32][R198.64], R57 ;  /* 0x00000039c6005986 */ /* 0x010fe2000c101120 */
[----:B0-----:R-:W-:-:S05]  /*30270*/  PRMT R52, R53, 0x7770, RZ ;  /* 0x0000777035347816 */ /* 0x001fca00000000ff */
[----:B------:R0:W-:Y:S02]  /*30280*/  @P4 STG.E.U8 desc[UR32][R200.64], R52 ;  /* 0x00000034c8004986 */ /* 0x0001e4000c101120 */
[----:B0-----:R-:W-:-:S05]  /*30290*/  PRMT R52, R53, 0x7771, RZ ;  /* 0x0000777135347816 */ /* 0x001fca00000000ff */
[----:B------:R0:W-:Y:S02]  /*302a0*/  @P3 STG.E.U8 desc[UR32][R170.64], R52 ;  /* 0x00000034aa003986 */ /* 0x0001e4000c101120 */
[C---:B0-----:R-:W-:Y:S02]  /*302b0*/  PRMT R52, R53.reuse, 0x7772, RZ ;  /* 0x0000777235347816 */ /* 0x041fe400000000ff */
[----:B------:R-:W-:-:S03]  /*302c0*/  PRMT R53, R53, 0x7773, RZ ;  /* 0x0000777335357816 */ /* 0x000fc600000000ff */
[----:B------:R-:W-:Y:S04]  /*302d0*/  @P2 STG.E.U8 desc[UR32][R218.64], R52 ;  /* 0x00000034da002986 */ /* 0x000fe8000c101120 */
[----:B------:R0:W-:Y:S04]  /*302e0*/  @P1 STG.E.U8 desc[UR32][R216.64], R53 ;  /* 0x00000035d8001986 */ /* 0x0001e8000c101120 */
[----:B0-----:R-:W3:Y:S04]  /*302f0*/  LDL.LU.64 R216, [R1+0x98] ;  /* 0x0000980001d87983 */ /* 0x001ee80000300a00 */
[----:B------:R-:W4:Y:S04]  /*30300*/  LDL.LU.64 R198, [R1+0x90] ;  /* 0x0000900001c67983 */ /* 0x000f280000300a00 */
[----:B------:R-:W4:Y:S04]  /*30310*/  LDL.LU.64 R200, [R1+0x88] ;  /* 0x0000880001c87983 */ /* 0x000f280000300a00 */
[----:B------:R-:W4:Y:S01]  /*30320*/  LDL.LU.64 R170, [R1+0x80] ;  /* 0x0000800001aa7983 */ /* 0x000f220000300a00 */
[----:B------:R-:W-:-:S03]  /*30330*/  LOP3.LUT P0, RZ, R193, 0x8, RZ, 0xc0, !PT ;  /* 0x00000008c1ff7812 */ /* 0x000fc6000780c0ff */
[----:B------:R-:W4:Y:S01]  /*30340*/  LDL.LU.64 R218, [R1+0x78] ;  /* 0x0000780001da7983 */ /* 0x000f220000300a00 */
[----:B------:R-:W-:-:S09]  /*30350*/  PRMT R52, R58, 0x7770, RZ ;  /* 0x000077703a347816 */ /* 0x000fd200000000ff */
[----:B--2---:R0:W-:Y:S04]  /*30360*/  @P0 STG.E.U8 desc[UR32][R220.64], R52 ;  /* 0x00000034dc000986 */ /* 0x0041e8000c101120 */
[----:B0-----:R-:W2:Y:S01]  /*30370*/  LDL.LU.64 R220, [R1+0x70] ;  /* 0x0000700001dc7983 */ /* 0x001ea20000300a00 */
[----:B------:R-:W-:Y:S02]  /*30380*/  LOP3.LUT P6, RZ, R192, 0x400000, RZ, 0xc0, !PT ;  /* 0x00400000c0ff7812 */ /* 0x000fe400078cc0ff */
[----:B------:R-:W-:Y:S02]  /*30390*/  LOP3.LUT R4, R4, 0xffffefff, RZ, 0xc0, !PT ;  /* 0xffffefff04047812 */ /* 0x000fe400078ec0ff */
[----:B------:R-:W-:-:S09]  /*303a0*/  LOP3.LUT P3, RZ, R193, 0x4, RZ, 0xc0, !PT ;  /* 0x00000004c1ff7812 */ /* 0x000fd2000786c0ff */
[----:B------:R-:W-:Y:S02]  /*303b0*/  @P6 LOP3.LUT R4, R4, 0x1000, RZ, 0xfc, !PT ;  /* 0x0000100004046812 */ /* 0x000fe400078efcff */
[----:B------:R-:W-:Y:S02]  /*303c0*/  LOP3.LUT P6, RZ, R192, 0x800000, RZ, 0xc0, !PT ;  /* 0x00800000c0ff7812 */ /* 0x000fe400078cc0ff */
[----:B------:R-:W-:Y:S02]  /*303d0*/  LOP3.LUT R4, R4, 0xffffdfff, RZ, 0xc0, !PT ;  /* 0xffffdfff04047812 */ /* 0x000fe400078ec0ff */
[----:B------:R-:W-:-:S09]  /*303e0*/  PRMT R52, R58, 0x7771, RZ ;  /* 0x000077713a347816 */ /* 0x000fd200000000ff */
        /* <DEDUP_REMOVED lines=13> */
[----:B------:R-:W-:Y:S01]  /*304c0*/  LOP3.LUT P6, RZ, R192, 0x10000000, RZ, 0xc0, !PT ;  /* 0x10000000c0ff7812 */ /* 0x000fe200078cc0ff */
[----:B---3--:R0:W-:Y:S04]  /*304d0*/  @P3 STG.E.U8 desc[UR32][R216.64], R52 ;  /* 0x00000034d8003986 */ /* 0x0081e8000c101120 */
[----:B0-----:R-:W3:Y:S04]  /*304e0*/  LDL.LU.64 R216, [R1+0x68] ;  /* 0x0000680001d87983 */ /* 0x001ee80000300a00 */
[----:B------:R-:W3:Y:S04]  /*304f0*/  LDL.LU.64 R184, [R1+0x60] ;  /* 0x0000600001b87983 */ /* 0x000ee80000300a00 */
[----:B------:R-:W3:Y:S04]  /*30500*/  LDL.LU.64 R186, [R1+0x58] ;  /* 0x0000580001ba7983 */ /* 0x000ee80000300a00 */
[----:B------:R-:W3:Y:S04]  /*30510*/  LDL.LU.64 R188, [R1+0x50] ;  /* 0x0000500001bc7983 */ /* 0x000ee80000300a00 */
[----:B------:R-:W3:Y:S01]  /*30520*/  LDL.LU.64 R190, [R1+0x48] ;  /* 0x0000480001be7983 */ /* 0x000ee20000300a00 */
[----:B------:R-:W-:-:S02]  /*30530*/  LOP3.LUT R4, R4, 0xfffbffff, RZ, 0xc0, !PT ;  /* 0xfffbffff04047812 */ /* 0x000fc400078ec0ff */
[C---:B------:R-:W-:Y:S01]  /*30540*/  LOP3.LUT P2, RZ, R193.reuse, 0x2, RZ, 0xc0, !PT ;  /* 0x00000002c1ff7812 */ /* 0x040fe2000784c0ff */
[----:B------:R-:W3:Y:S01]  /*30550*/  LDL.LU.64 R168, [R1+0x40] ;  /* 0x0000400001a87983 */ /* 0x000ee20000300a00 */
[----:B------:R-:W-:Y:S02]  /*30560*/  @P6 LOP3.LUT R4, R4, 0x40000, RZ, 0xfc, !PT ;  /* 0x0004000004046812 */ /* 0x000fe400078efcff */
[C---:B------:R-:W-:Y:S01]  /*30570*/  LOP3.LUT P6, RZ, R192.reuse, 0x20000000, RZ, 0xc0, !PT ;  /* 0x20000000c0ff7812 */ /* 0x040fe200078cc0ff */
[----:B------:R-:W3:Y:S01]  /*30580*/  LDL.LU.64 R196, [R1+0x38] ;  /* 0x0000380001c47983 */ /* 0x000ee20000300a00 */
[----:B------:R-:W-:Y:S02]  /*30590*/  LOP3.LUT P1, RZ, R193, 0x1, RZ, 0xc0, !PT ;  /* 0x00000001c1ff7812 */ /* 0x000fe4000782c0ff */
[----:B------:R-:W-:Y:S02]  /*305a0*/  LOP3.LUT P0, RZ, R192, 0x80000000, RZ, 0xc0, !PT ;  /* 0x80000000c0ff7812 */ /* 0x000fe4000780c0ff */
[----:B------:R-:W-:-:S02]  /*305b0*/  LOP3.LUT R4, R4, 0xfff7ffff, RZ, 0xc0, !PT ;  /* 0xfff7ffff04047812 */ /* 0x000fc400078ec0ff */
[C---:B------:R-:W-:Y:S02]  /*305c0*/  PRMT R52, R58.reuse, 0x7772, RZ ;  /* 0x000077723a347816 */ /* 0x040fe400000000ff */
[----:B------:R-:W-:-:S03]  /*305d0*/  PRMT R58, R58, 0x7773, RZ ;  /* 0x000077733a3a7816 */ /* 0x000fc600000000ff */
[----:B------:R-:W-:Y:S01]  /*305e0*/  @P6 LOP3.LUT R4, R4, 0x80000, RZ, 0xfc, !PT ;  /* 0x0008000004046812 */ /* 0x000fe200078efcff */
[----:B----4-:R0:W-:Y:S01]  /*305f0*/  @P2 STG.E.U8 desc[UR32][R198.64], R52 ;  /* 0x00000034c6002986 */ /* 0x0101e2000c101120 */
[----:B------:R-:W-:-:S03]  /*30600*/  LOP3.LUT P6, RZ, R192, 0x40000000, RZ, 0xc0, !PT ;  /* 0x40000000c0ff7812 */ /* 0x000fc600078cc0ff */
[----:B------:R1:W-:Y:S01]  /*30610*/  @P1 STG.E.U8 desc[UR32][R200.64], R58 ;  /* 0x0000003ac8001986 */ /* 0x0003e2000c101120 */
[----:B0-----:R-:W-:-:S03]  /*30620*/  PRMT R52, R54, 0x7770, RZ ;  /* 0x0000777036347816 */ /* 0x001fc600000000ff */
[----:B------:R-:W4:Y:S04]  /*30630*/  LDL.LU.64 R198, [R1+0x30] ;  /* 0x0000300001c67983 */ /* 0x000f280000300a00 */
[----:B------:R0:W-:Y:S04]  /*30640*/  @P0 STG.E.U8 desc[UR32][R170.64], R52 ;  /* 0x00000034aa000986 */ /* 0x0001e8000c101120 */
[----:B-1----:R-:W4:Y:S01]  /*30650*/  LDL.LU.64 R200, [R1+0x28] ;  /* 0x0000280001c87983 */ /* 0x002f220000300a00 */
[----:B0-----:R-:W-:-:S03]  /*30660*/  PRMT R52, R54, 0x7771, RZ ;  /* 0x0000777136347816 */ /* 0x001fc600000000ff */
[----:B------:R-:W4:Y:S04]  /*30670*/  LDL.LU.64 R170, [R1+0x20] ;  /* 0x0000200001aa7983 */ /* 0x000f280000300a00 */
[----:B------:R0:W-:Y:S01]  /*30680*/  @P6 STG.E.U8 desc[UR32][R218.64], R52 ;  /* 0x00000034da006986 */ /* 0x0001e2000c101120 */
[----:B------:R-:W-:Y:S02]  /*30690*/  LOP3.LUT P6, RZ, R4, 0x80000, RZ, 0xc0, !PT ;  /* 0x0008000004ff7812 */ /* 0x000fe400078cc0ff */
[----:B0-----:R-:W-:Y:S01]  /*306a0*/  PRMT R52, R54, 0x7772, RZ ;  /* 0x0000777236347816 */ /* 0x001fe200000000ff */
[----:B------:R-:W4:Y:S10]  /*306b0*/  LDL.LU.64 R218, [R1+0x18] ;  /* 0x0000180001da7983 */ /* 0x000f340000300a00 */
[----:B--2---:R0:W-:Y:S04]  /*306c0*/  @P6 STG.E.U8 desc[UR32][R220.64], R52 ;  /* 0x00000034dc006986 */ /* 0x0041e8000c101120 */
[----:B0-----:R-:W2:Y:S01]  /*306d0*/  LDL.LU.64 R220, [R1+0x10] ;  /* 0x0000100001dc7983 */ /* 0x001ea20000300a00 */
[----:B------:R-:W-:-:S02]  /*306e0*/  LOP3.LUT P6, RZ, R4, 0x40000, RZ, 0xc0, !PT ;  /* 0x0004000004ff7812 */ /* 0x000fc400078cc0ff */
[----:B------:R-:W-:Y:S02]  /*306f0*/  PRMT R54, R54, 0x7773, RZ ;  /* 0x0000777336367816 */ /* 0x000fe400000000ff */
[----:B------:R-:W-:Y:S02]  /*30700*/  PRMT R52, R59, 0x7770, RZ ;  /* 0x000077703b347816 */ /* 0x000fe400000000ff */
[C---:B------:R-:W-:Y:S02]  /*30710*/  LOP3.LUT P5, RZ, R192.reuse, 0x200000, RZ, 0xc0, !PT ;  /* 0x00200000c0ff7812 */ /* 0x040fe400078ac0ff */
[C---:B------:R-:W-:Y:S02]  /*30720*/  LOP3.LUT P4, RZ, R192.reuse, 0x100000, RZ, 0xc0, !PT ;  /* 0x00100000c0ff7812 */ /* 0x040fe4000788c0ff */
[C---:B------:R-:W-:Y:S02]  /*30730*/  LOP3.LUT P3, RZ, R192.reuse, 0x80000, RZ, 0xc0, !PT ;  /* 0x00080000c0ff7812 */ /* 0x040fe4000786c0ff */
[----:B------:R-:W-:-:S02]  /*30740*/  LOP3.LUT P2, RZ, R192, 0x40000, RZ, 0xc0, !PT ;  /* 0x00040000c0ff7812 */ /* 0x000fc4000784c0ff */
[----:B------:R-:W-:Y:S01]  /*30750*/  LOP3.LUT P1, RZ, R192, 0x20000, RZ, 0xc0, !PT ;  /* 0x00020000c0ff7812 */ /* 0x000fe2000782c0ff */
[----:B---3--:R0:W-:Y:S01]  /*30760*/  @P6 STG.E.U8 desc[UR32][R216.64], R54 ;  /* 0x00000036d8006986 */ /* 0x0081e2000c101120 */
[----:B------:R-:W-:-:S03]  /*30770*/  LOP3.LUT P6, RZ, R4, 0x20000, RZ, 0xc0, !PT ;  /* 0x0002000004ff7812 */ /* 0x000fc600078cc0ff */
[----:B0-----:R-:W3:Y:S10]  /*30780*/  LDL.LU.64 R216, [R1+0x8] ;  /* 0x0000080001d87983 */ /* 0x001ef40000300a00 */
[----:B------:R0:W-:Y:S01]  /*30790*/  @P6 STG.E.U8 desc[UR32][R184.64], R52 ;  /* 0x00000034b8006986 */ /* 0x0001e2000c101120 */
[----:B------:R-:W-:-:S02]  /*307a0*/  LOP3.LUT P6, RZ, R4, 0x10000, RZ, 0xc0, !PT ;  /* 0x0001000004ff7812 */ /* 0x000fc400078cc0ff */
[----:B0-----:R-:W-:-:S11]  /*307b0*/  PRMT R52, R59, 0x7771, RZ ;  /* 0x000077713b347816 */ /* 0x001fd600000000ff */
[----:B------:R0:W-:Y:S01]  /*307c0*/  @P6 STG.E.U8 desc[UR32][R186.64], R52 ;  /* 0x00000034ba006986 */ /* 0x0001e2000c101120 */
[----:B------:R-:W-:Y:S02]  /*307d0*/  LOP3.LUT P6, RZ, R4, 0x8000, RZ, 0xc0, !PT ;  /* 0x0000800004ff7812 */ /* 0x000fe400078cc0ff */
[----:B0-----:R-:W-:-:S11]  /*307e0*/  PRMT R52, R59, 0x7772, RZ ;  /* 0x000077723b347816 */ /* 0x001fd600000000ff */
[----:B------:R0:W-:Y:S01]  /*307f0*/  @P6 STG.E.U8 desc[UR32][R188.64], R52 ;  /* 0x00000034bc006986 */ /* 0x0001e2000c101120 */
[----:B------:R-:W-:Y:S02]  /*30800*/  LOP3.LUT P6, RZ, R4, 0x4000, RZ, 0xc0, !PT ;  /* 0x0000400004ff7812 */ /* 0x000fe400078cc0ff */
[----:B------:R-:W-:-:S11]  /*30810*/  PRMT R59, R59, 0x7773, RZ ;  /* 0x000077733b3b7816 */ /* 0x000fd600000000ff */
[----:B------:R-:W-:Y:S01]  /*30820*/  @P6 STG.E.U8 desc[UR32][R190.64], R59 ;  /* 0x0000003bbe006986 */ /* 0x000fe2000c101120 */
[----:B------:R-:W-:Y:S02]  /*30830*/  LOP3.LUT P6, RZ, R4, 0x2000, RZ, 0xc0, !PT ;  /* 0x0000200004ff7812 */ /* 0x000fe400078cc0ff */
[----:B0-----:R-:W-:-:S11]  /*30840*/  PRMT R52, R55, 0x7770, RZ ;  /* 0x0000777037347816 */ /* 0x001fd600000000ff */
[----:B------:R0:W-:Y:S01]  /*30850*/  @P6 STG.E.U8 desc[UR32][R168.64], R52 ;  /* 0x00000034a8006986 */ /* 0x0001e2000c101120 */
[----:B------:R-:W-:Y:S02]  /*30860*/  LOP3.LUT P6, RZ, R4, 0x1000, RZ, 0xc0, !PT ;  /* 0x0000100004ff7812 */ /* 0x000fe400078cc0ff */
[----:B0-----:R-:W-:-:S11]  /*30870*/  PRMT R52, R55, 0x7771, RZ ;  /* 0x0000777137347816 */ /* 0x001fd600000000ff */
[----:B------:R0:W-:Y:S02]  /*30880*/  @P6 STG.E.U8 desc[UR32][R196.64], R52 ;  /* 0x00000034c4006986 */ /* 0x0001e4000c101120 */
[C---:B0-----:R-:W-:Y:S02]  /*30890*/  PRMT R52, R55.reuse, 0x7772, RZ ;  /* 0x0000777237347816 */ /* 0x041fe400000000ff */
[----:B------:R-:W-:-:S03]  /*308a0*/  PRMT R55, R55, 0x7773, RZ ;  /* 0x0000777337377816 */ /* 0x000fc600000000ff */
[----:B----4-:R0:W-:Y:S04]  /*308b0*/  @P5 STG.E.U8 desc[UR32][R198.64], R52 ;  /* 0x00000034c6005986 */ /* 0x0101e8000c101120 */
[----:B------:R-:W-:Y:S01]  /*308c0*/  @P4 STG.E.U8 desc[UR32][R200.64], R55 ;  /* 0x00000037c8004986 */ /* 0x000fe2000c101120 */
[----:B0-----:R-:W-:-:S05]  /*308d0*/  PRMT R52, R48, 0x7770, RZ ;  /* 0x0000777030347816 */ /* 0x001fca00000000ff */
[----:B------:R0:W-:Y:S02]  /*308e0*/  @P3 STG.E.U8 desc[UR32][R170.64], R52 ;  /* 0x00000034aa003986 */ /* 0x0001e4000c101120 */
[----:B0-----:R-:W-:-:S05]  /*308f0*/  PRMT R52, R48, 0x7771, RZ ;  /* 0x0000777130347816 */ /* 0x001fca00000000ff */
[----:B------:R0:W-:Y:S02]  /*30900*/  @P2 STG.E.U8 desc[UR32][R218.64], R52 ;  /* 0x00000034da002986 */ /* 0x0001e4000c101120 */
[----:B0-----:R-:W-:-:S05]  /*30910*/  PRMT R52, R48, 0x7772, RZ ;  /* 0x0000777230347816 */ /* 0x001fca00000000ff */
[----:B--2---:R0:W-:Y:S04]  /*30920*/  @P1 STG.E.U8 desc[UR32][R220.64], R52 ;  /* 0x00000034dc001986 */ /* 0x0041e8000c101120 */
[----:B0-----:R-:W2:Y:S01]  /*30930*/  LDL.LU.64 R220, [R1] ;  /* 0x0000000001dc7983 */ /* 0x001ea20000300a00 */
[C---:B------:R-:W-:Y:S02]  /*30940*/  LOP3.LUT P0, RZ, R192.reuse, 0x10000, RZ, 0xc0, !PT ;  /* 0x00010000c0ff7812 */ /* 0x040fe4000780c0ff */
[----:B------:R-:W-:Y:S02]  /*30950*/  LOP3.LUT P3, RZ, R192, 0x8000, RZ, 0xc0, !PT ;  /* 0x00008000c0ff7812 */ /* 0x000fe4000786c0ff */
[----:B------:R-:W-:Y:S02]  /*30960*/  PRMT R52, R48, 0x7773, RZ ;  /* 0x0000777330347816 */ /* 0x000fe400000000ff */
[----:B------:R-:W-:-:S02]  /*30970*/  LOP3.LUT P6, RZ, R192, 0x8, RZ, 0xc0, !PT ;  /* 0x00000008c0ff7812 */ /* 0x000fc400078cc0ff */
        /* <DEDUP_REMOVED lines=9> */
[----:B---3--:R0:W-:Y:S02]  /*30a10*/  @P0 STG.E.U8 desc[UR32][R216.64], R52 ;  /* 0x00000034d8000986 */ /* 0x0081e4000c101120 */
[----:B0-----:R-:W-:Y:S02]  /*30a20*/  PRMT R52, R68, 0x7770, RZ ;  /* 0x0000777044347816 */ /* 0x001fe400000000ff */
[----:B------:R-:W-:-:S08]  /*30a30*/  LOP3.LUT R4, R4, 0xffffff7f, RZ, 0xc0, !PT ;  /* 0xffffff7f04047812 */ /* 0x000fd000078ec0ff */
[----:B------:R-:W-:Y:S02]  /*30a40*/  @P6 LOP3.LUT R4, R4, 0x80, RZ, 0xfc, !PT ;  /* 0x0000008004046812 */ /* 0x000fe400078efcff */
[----:B------:R-:W-:Y:S02]  /*30a50*/  LOP3.LUT P6, RZ, R192, 0x80, RZ, 0xc0, !PT ;  /* 0x00000080c0ff7812 */ /* 0x000fe400078cc0ff */
[----:B------:R-:W-:-:S11]  /*30a60*/  LOP3.LUT R4, R4, 0xfffffeff, RZ, 0xc0, !PT ;  /* 0xfffffeff04047812 */ /* 0x000fd600078ec0ff */
[----:B------:R-:W-:Y:S02]  /*30a70*/  @P6 LOP3.LUT R4, R4, 0x100, RZ, 0xfc, !PT ;  /* 0x0000010004046812 */ /* 0x000fe400078efcff */
[----:B------:R-:W-:Y:S02]  /*30a80*/  LOP3.LUT P6, RZ, R192, 0x100, RZ, 0xc0, !PT ;  /* 0x00000100c0ff7812 */ /* 0x000fe400078cc0ff */
[----:B------:R-:W-:Y:S01]  /*30a90*/  LOP3.LUT R4, R4, 0xfffffdff, RZ, 0xc0, !PT ;  /* 0xfffffdff04047812 */ /* 0x000fe200078ec0ff */
[----:B--2---:R0:W-:Y:S04]  /*30aa0*/  @P3 STG.E.U8 desc[UR32][R220.64], R52 ;  /* 0x00000034dc003986 */ /* 0x0041e8000c101120 */
[----:B0-----:R-:W2:Y:S06]  /*30ab0*/  LDL.LU.64 R220, [R1+0xdd0] ;  /* 0x000dd00001dc7983 */ /* 0x001eac0000300a00 */
[----:B------:R-:W-:-:S02]  /*30ac0*/  @P6 LOP3.LUT R4, R4, 0x200, RZ, 0xfc, !PT ;  /* 0x0000020004046812 */ /* 0x000fc400078efcff */
[----:B------:R-:W-:Y:S01]  /*30ad0*/  LOP3.LUT P6, RZ, R192, 0x200, RZ, 0xc0, !PT ;  /* 0x00000200c0ff7812 */ /* 0x000fe200078cc0ff */
[----:B------:R-:W3:Y:S01]  /*30ae0*/  LDL.LU.64 R198, [R1+0xdc8] ;  /* 0x000dc80001c67983 */ /* 0x000ee20000300a00 */
[----:B------:R-:W-:Y:S02]  /*30af0*/  LOP3.LUT R4, R4, 0xfffffbff, RZ, 0xc0, !PT ;  /* 0xfffffbff04047812 */ /* 0x000fe400078ec0ff */
[C---:B------:R-:W-:Y:S01]  /*30b00*/  LOP3.LUT P2, RZ, R192.reuse, 0x4000, RZ, 0xc0, !PT ;  /* 0x00004000c0ff7812 */ /* 0x040fe2000784c0ff */
[----:B------:R-:W4:Y:S01]  /*30b10*/  LDL.LU.64 R200, [R1+0xdc0] ;  /* 0x000dc00001c87983 */ /* 0x000f220000300a00 */
[----:B------:R-:W-:Y:S02]  /*30b20*/  LOP3.LUT P1, RZ, R192, 0x2000, RZ, 0xc0, !PT ;  /* 0x00002000c0ff7812 */ /* 0x000fe4000782c0ff */
[----:B------:R-:W-:Y:S01]  /*30b30*/  PRMT R52, R68, 0x7771, RZ ;  /* 0x0000777144347816 */ /* 0x000fe200000000ff */
[----:B------:R-:W4:Y:S04]  /*30b40*/  LDL.LU.64 R170, [R1+0xdb8] ;  /* 0x000db80001aa7983 */ /* 0x000f280000300a00 */
[----:B------:R-:W-:Y:S01]  /*30b50*/  @P6 LOP3.LUT R4, R4, 0x400, RZ, 0xfc, !PT ;  /* 0x0000040004046812 */ /* 0x000fe200078efcff */
[----:B------:R-:W4:Y:S01]  /*30b60*/  LDL.LU.64 R218, [R1+0xdb0] ;  /* 0x000db00001da7983 */ /* 0x000f220000300a00 */
[----:B------:R-:W-:-:S02]  /*30b70*/  LOP3.LUT P6, RZ, R192, 0x400, RZ, 0xc0, !PT ;  /* 0x00000400c0ff7812 */ /* 0x000fc400078cc0ff */
[----:B------:R-:W-:Y:S02]  /*30b80*/  LOP3.LUT R4, R4, 0xfffff7ff, RZ, 0xc0, !PT ;  /* 0xfffff7ff04047812 */ /* 0x000fe400078ec0ff */
[C---:B------:R-:W-:Y:S01]  /*30b90*/  LOP3.LUT P0, RZ, R192.reuse, 0x1000, RZ, 0xc0, !PT ;  /* 0x00001000c0ff7812 */ /* 0x040fe2000780c0ff */
[----:B------:R0:W-:Y:S01]  /*30ba0*/  @P2 STG.E.U8 desc[UR32][R250.64], R52 ;  /* 0x00000034fa002986 */ /* 0x0001e2000c101120 */
[C---:B------:R-:W-:Y:S02]  /*30bb0*/  LOP3.LUT P5, RZ, R192.reuse, 0x4, RZ, 0xc0, !PT ;  /* 0x00000004c0ff7812 */ /* 0x040fe400078ac0ff */
[----:B------:R-:W-:Y:S01]  /*30bc0*/  LOP3.LUT P4, RZ, R192, 0x2, RZ, 0xc0, !PT ;  /* 0x00000002c0ff7812 */ /* 0x000fe2000788c0ff */
[----:B------:R-:W4:Y:S04]  /*30bd0*/  LDL.LU.64 R216, [R1+0xda8] ;  /* 0x000da80001d87983 */ /* 0x000f280000300a00 */
[----:B------:R-:W-:-:S02]  /*30be0*/  @P6 LOP3.LUT R4, R4, 0x800, RZ, 0xfc, !PT ;  /* 0x0000080004046812 */ /* 0x000fc400078efcff */
[----:B------:R-:W-:Y:S02]  /*30bf0*/  LOP3.LUT P6, RZ, R192, 0x800, RZ, 0xc0, !PT ;  /* 0x00000800c0ff7812 */ /* 0x000fe400078cc0ff */
[C---:B0-----:R-:W-:Y:S02]  /*30c00*/  PRMT R52, R68.reuse, 0x7772, RZ ;  /* 0x0000777244347816 */ /* 0x041fe400000000ff */
[----:B------:R-:W-:-:S03]  /*30c10*/  PRMT R68, R68, 0x7773, RZ ;  /* 0x0000777344447816 */ /* 0x000fc600000000ff */
[----:B------:R0:W-:Y:S04]  /*30c20*/  @P1 STG.E.U8 desc[UR32][R248.64], R52 ;  /* 0x00000034f8001986 */ /* 0x0001e8000c101120 */
[----:B------:R-:W-:Y:S01]  /*30c30*/  @P0 STG.E.U8 desc[UR32][R246.64], R68 ;  /* 0x00000044f6000986 */ /* 0x000fe2000c101120 */
[----:B0-----:R-:W-:-:S05]  /*30c40*/  PRMT R52, R49, 0x7770, RZ ;  /* 0x0000777031347816 */ /* 0x001fca00000000ff */
[----:B------:R0:W-:Y:S01]  /*30c50*/  @P6 STG.E.U8 desc[UR32][R244.64], R52 ;  /* 0x00000034f4006986 */ /* 0x0001e2000c101120 */
[----:B------:R-:W-:Y:S02]  /*30c60*/  LOP3.LUT P6, RZ, R4, 0x800, RZ, 0xc0, !PT ;  /* 0x0000080004ff7812 */ /* 0x000fe400078cc0ff */
[----:B0-----:R-:W-:-:S11]  /*30c70*/  PRMT R52, R49, 0x7771, RZ ;  /* 0x0000777131347816 */ /* 0x001fd600000000ff */
        /* <DEDUP_REMOVED lines=20> */
[----:B0-----:R-:W-:Y:S02]  /*30dc0*/  PRMT R49, R50, 0x7770, RZ ;  /* 0x0000777032317816 */ /* 0x001fe400000000ff */
[----:B------:R-:W-:Y:S02]  /*30dd0*/  LOP3.LUT P3, RZ, R192, 0x1, RZ, 0xc0, !PT ;  /* 0x00000001c0ff7812 */ /* 0x000fe4000786c0ff */
[----:B------:R-:W-:-:S07]  /*30de0*/  LOP3.LUT P2, RZ, R19, 0x80000000, RZ, 0xc0, !PT ;  /* 0x8000000013ff7812 */ /* 0x000fce000784c0ff */
[----:B------:R0:W-:Y:S01]  /*30df0*/  @P6 STG.E.U8 desc[UR32][R228.64], R49 ;  /* 0x00000031e4006986 */ /* 0x0001e2000c101120 */
[----:B------:R-:W-:Y:S02]  /*30e00*/  LOP3.LUT P1, RZ, R19, 0x40000000, RZ, 0xc0, !PT ;  /* 0x4000000013ff7812 */ /* 0x000fe4000782c0ff */
[----:B0-----:R-:W-:-:S05]  /*30e10*/  PRMT R49, R50, 0x7771, RZ ;  /* 0x0000777132317816 */ /* 0x001fca00000000ff */
[----:B------:R0:W-:Y:S01]  /*30e20*/  @P5 STG.E.U8 desc[UR32][R226.64], R49 ;  /* 0x00000031e2005986 */ /* 0x0001e2000c101120 */
[----:B------:R-:W-:Y:S02]  /*30e30*/  LOP3.LUT P0, RZ, R19, 0x20000000, RZ, 0xc0, !PT ;  /* 0x2000000013ff7812 */ /* 0x000fe4000780c0ff */
[C---:B0-----:R-:W-:Y:S02]  /*30e40*/  PRMT R49, R50.reuse, 0x7772, RZ ;  /* 0x0000777232317816 */ /* 0x041fe400000000ff */
[----:B------:R-:W-:-:S03]  /*30e50*/  PRMT R50, R50, 0x7773, RZ ;  /* 0x0000777332327816 */ /* 0x000fc600000000ff */
[----:B------:R0:W-:Y:S04]  /*30e60*/  @P4 STG.E.U8 desc[UR32][R224.64], R49 ;  /* 0x00000031e0004986 */ /* 0x0001e8000c101120 */
[----:B------:R-:W-:Y:S01]  /*30e70*/  @P3 STG.E.U8 desc[UR32][R222.64], R50 ;  /* 0x00000032de003986 */ /* 0x000fe2000c101120 */
        /* <DEDUP_REMOVED lines=41> */
[----:B------:R-:W-:Y:S01]  /*31110*/  LOP3.LUT R4, R4, 0xfffffff7, RZ, 0xc0, !PT ;  /* 0xfffffff704047812 */ /* 0x000fe200078ec0ff */
[----:B---3--:R0:W-:Y:S01]  /*31120*/  @P2 STG.E.U8 desc[UR32][R198.64], R49 ;  /* 0x00000031c6002986 */ /* 0x0081e2000c101120 */
[----:B------:R-:W-:-:S09]  /*31130*/  LOP3.LUT P0, RZ, R19, 0x2000000, RZ, 0xc0, !PT ;  /* 0x0200000013ff7812 */ /* 0x000fd2000780c0ff */
[----:B------:R-:W-:Y:S02]  /*31140*/  @P6 LOP3.LUT R4, R4, 0x8, RZ, 0xfc, !PT ;  /* 0x0000000804046812 */ /* 0x000fe400078efcff */
[----:B------:R-:W-:Y:S01]  /*31150*/  LOP3.LUT P6, RZ, R19, 0x1000000, RZ, 0xc0, !PT ;  /* 0x0100000013ff7812 */ /* 0x000fe200078cc0ff */
[----:B0-----:R-:W3:Y:S01]  /*31160*/  LDL.LU.64 R198, [R1+0xd68] ;  /* 0x000d680001c67983 */ /* 0x001ee20000300a00 */
[----:B------:R-:W-:-:S05]  /*31170*/  PRMT R49, R51, 0x7771, RZ ;  /* 0x0000777133317816 */ /* 0x000fca00000000ff */
[----:B----4-:R0:W-:Y:S02]  /*31180*/  @P1 STG.E.U8 desc[UR32][R200.64], R49 ;  /* 0x00000031c8001986 */ /* 0x0101e4000c101120 */
[C---:B0-----:R-:W-:Y:S02]  /*31190*/  PRMT R49, R51.reuse, 0x7772, RZ ;  /* 0x0000777233317816 */ /* 0x041fe400000000ff */
[----:B------:R-:W4:Y:S01]  /*311a0*/  LDL.LU.64 R200, [R1+0xd60] ;  /* 0x000d600001c87983 */ /* 0x000f220000300a00 */
[----:B------:R-:W-:-:S03]  /*311b0*/  PRMT R51, R51, 0x7773, RZ ;  /* 0x0000777333337816 */ /* 0x000fc600000000ff */
[----:B------:R0:W-:Y:S04]  /*311c0*/  @P0 STG.E.U8 desc[UR32][R170.64], R49 ;  /* 0x00000031aa000986 */ /* 0x0001e8000c101120 */
[----:B------:R1:W-:Y:S01]  /*311d0*/  @P6 STG.E.U8 desc[UR32][R218.64], R51 ;  /* 0x00000033da006986 */ /* 0x0003e2000c101120 */
[C---:B------:R-:W-:Y:S02]  /*311e0*/  LOP3.LUT P6, RZ, R4.reuse, 0x8, RZ, 0xc0, !PT ;  /* 0x0000000804ff7812 */ /* 0x040fe400078cc0ff */
        /* <DEDUP_REMOVED lines=12> */
[----:B------:R-:W-:Y:S01]  /*312b0*/  @P6 STG.E.U8 desc[UR32][R184.64], R49 ;  /* 0x00000031b8006986 */ /* 0x000fe2000c101120 */
[----:B------:R-:W-:Y:S02]  /*312c0*/  LOP3.LUT P6, RZ, R4, 0x1, RZ, 0xc0, !PT ;  /* 0x0000000104ff7812 */ /* 0x000fe400078cc0ff */
[----:B------:R-:W-:-:S11]  /*312d0*/  PRMT R4, R72, 0x7770, RZ ;  /* 0x0000777048047816 */ /* 0x000fd600000000ff */
[----:B------:R-:W-:Y:S01]  /*312e0*/  @P6 STG.E.U8 desc[UR32][R186.64], R71 ;  /* 0x00000047ba006986 */ /* 0x000fe2000c101120 */
[----:B------:R-:W-:-:S13]  /*312f0*/  LOP3.LUT P6, RZ, R48, 0x80000000, RZ, 0xc0, !PT ;  /* 0x8000000030ff7812 */ /* 0x000fda00078cc0ff */
        /* <DEDUP_REMOVED lines=32> */
[----:B------:R-:W4:Y:S01]  /*31500*/  LDL.LU.64 R218, [R1+0xd18] ;  /* 0x000d180001da7983 */ /* 0x000f220000300a00 */
[----:B------:R-:W-:-:S03]  /*31510*/  LOP3.LUT P3, RZ, R19, 0x200, RZ, 0xc0, !PT ;  /* 0x0000020013ff7812 */ /* 0x000fc6000786c0ff */
[----:B------:R-:W4:Y:S01]  /*31520*/  LDL.LU.64 R216, [R1+0xd10] ;  /* 0x000d100001d87983 */ /* 0x000f220000300a00 */
        /* <DEDUP_REMOVED lines=14> */
[----:B------:R-:W-:Y:S01]  /*31610*/  LOP3.LUT R48, R48, 0xfeffffff, RZ, 0xc0, !PT ;  /* 0xfeffffff30307812 */ /* 0x000fe200078ec0ff */
[----:B--2---:R0:W-:Y:S04]  /*31620*/  @P3 STG.E.U8 desc[UR32][R220.64], R4 ;  /* 0x00000004dc003986 */ /* 0x0041e8000c101120 */
[----:B0-----:R-:W2:Y:S04]  /*31630*/  LDL.LU.64 R220, [R1+0xd08] ;  /* 0x000d080001dc7983 */ /* 0x001ea80000300a00 */
[----:B------:R-:W2:Y:S02]  /*31640*/  LDL.LU.64 R184, [R1+0xd00] ;  /* 0x000d000001b87983 */ /* 0x000ea40000300a00 */
[----:B------:R-:W-:-:S02]  /*31650*/  @P6 LOP3.LUT R48, R48, 0x1000000, RZ, 0xfc, !PT ;  /* 0x0100000030306812 */ /* 0x000fc400078efcff */
[----:B------:R-:W-:Y:S01]  /*31660*/  LOP3.LUT P6, RZ, R19, 0x4, RZ, 0xc0, !PT ;  /* 0x0000000413ff7812 */ /* 0x000fe200078cc0ff */
[----:B------:R-:W2:Y:S01]  /*31670*/  LDL.LU.64 R186, [R1+0xcf8] ;  /* 0x000cf80001ba7983 */ /* 0x000ea20000300a00 */
[----:B------:R-:W-:-:S03]  /*31680*/  LOP3.LUT R48, R48, 0xfdffffff, RZ, 0xc0, !PT ;  /* 0xfdffffff30307812 */ /* 0x000fc600078ec0ff */
[----:B------:R-:W2:Y:S01]  /*31690*/  LDL.LU.64 R188, [R1+0xcf0] ;  /* 0x000cf00001bc7983 */ /* 0x000ea20000300a00 */
[C---:B------:R-:W-:Y:S02]  /*316a0*/  LOP3.LUT P2, RZ, R19.reuse, 0x100, RZ, 0xc0, !PT ;  /* 0x0000010013ff7812 */ /* 0x040fe4000784c0ff */
[C---:B------:R-:W-:Y:S01]  /*316b0*/  LOP3.LUT P1, RZ, R19.reuse, 0x80, RZ, 0xc0, !PT ;  /* 0x0000008013ff7812 */ /* 0x040fe2000782c0ff */
[----:B------:R-:W2:Y:S04]  /*316c0*/  LDL.LU.64 R190, [R1+0xce8] ;  /* 0x000ce80001be7983 */ /* 0x000ea80000300a00 */
[----:B------:R-:W-:Y:S01]  /*316d0*/  @P6 LOP3.LUT R48, R48, 0x2000000, RZ, 0xfc, !PT ;  /* 0x0200000030306812 */ /* 0x000fe200078efcff */
[----:B------:R-:W2:Y:S01]  /*316e0*/  LDL.LU.64 R168, [R1+0xce0] ;  /* 0x000ce00001a87983 */ /* 0x000ea20000300a00 */
[----:B------:R-:W-:-:S02]  /*316f0*/  LOP3.LUT P6, RZ, R19, 0x8, RZ, 0xc0, !PT ;  /* 0x0000000813ff7812 */ /* 0x000fc400078cc0ff */
[----:B------:R-:W-:Y:S01]  /*31700*/  LOP3.LUT R48, R48, 0xfbffffff, RZ, 0xc0, !PT ;  /* 0xfbffffff30307812 */ /* 0x000fe200078ec0ff */
[----:B------:R-:W2:Y:S01]  /*31710*/  LDL.LU.64 R196, [R1+0xcd8] ;  /* 0x000cd80001c47983 */ /* 0x000ea20000300a00 */
[----:B------:R-:W-:-:S09]  /*31720*/  LOP3.LUT P0, RZ, R19, 0x40, RZ, 0xc0, !PT ;  /* 0x0000004013ff7812 */ /* 0x000fd2000780c0ff */
[----:B------:R-:W-:Y:S02]  /*31730*/  @P6 LOP3.LUT R48, R48, 0x4000000, RZ, 0xfc, !PT ;  /* 0x0400000030306812 */ /* 0x000fe400078efcff */
[----:B------:R-:W-:Y:S02]  /*31740*/  LOP3.LUT P6, RZ, R19, 0x10, RZ, 0xc0, !PT ;  /* 0x0000001013ff7812 */ /* 0x000fe400078cc0ff */
[----:B------:R-:W-:Y:S02]  /*31750*/  LOP3.LUT R48, R48, 0xf7ffffff, RZ, 0xc0, !PT ;  /* 0xf7ffffff30307812 */ /* 0x000fe400078ec0ff */
[----:B------:R-:W-:Y:S02]  /*31760*/  PRMT R73, R73, 0x7773, RZ ;  /* 0x0000777349497816 */ /* 0x000fe400000000ff */
[----:B------:R-:W-:-:S03]  /*31770*/  PRMT R4, R77, 0x7770, RZ ;  /* 0x000077704d047816 */ /* 0x000fc600000000ff */
[----:B---3--:R0:W-:Y:S04]  /*31780*/  @P2 STG.E.U8 desc[UR32][R198.64], R73 ;  /* 0x00000049c6002986 */ /* 0x0081e8000c101120 */
[----:B------:R-:W-:Y:S01]  /*31790*/  @P6 LOP3.LUT R48, R48, 0x8000000, RZ, 0xfc, !PT ;  /* 0x0800000030306812 */ /* 0x000fe200078efcff */
[----:B----4-:R1:W-:Y:S01]  /*317a0*/  @P1 STG.E.U8 desc[UR32][R200.64], R4 ;  /* 0x00000004c8001986 */ /* 0x0103e2000c101120 */
[----:B------:R-:W-:-:S03]  /*317b0*/  LOP3.LUT P6, RZ, R19, 0x20, RZ, 0xc0, !PT ;  /* 0x0000002013ff7812 */ /* 0x000fc600078cc0ff */
[----:B0-----:R-:W3:Y:S01]  /*317c0*/  LDL.LU.64 R198, [R1+0xcd0] ;  /* 0x000cd00001c67983 */ /* 0x001ee20000300a00 */
        /* <DEDUP_REMOVED lines=9> */
[----:B------:R0:W-:Y:S01]  /*31860*/  @P6 STG.E.U8 desc[UR32][R216.64], R77 ;  /* 0x0000004dd8006986 */ /* 0x0001e2000c101120 */
[----:B------:R-:W-:-:S02]  /*31870*/  LOP3.LUT P6, RZ, R48, 0x4000000, RZ, 0xc0, !PT ;  /* 0x0400000030ff7812 */ /* 0x000fc400078cc0ff */
[----:B------:R-:W-:Y:S01]  /*31880*/  PRMT R4, R74, 0x7770, RZ ;  /* 0x000077704a047816 */ /* 0x000fe200000000ff */
[----:B0-----:R-:W4:Y:S10]  /*31890*/  LDL.LU.64 R216, [R1+0xcb0] ;  /* 0x000cb00001d87983 */ /* 0x001f340000300a00 */
[----:B--2---:R0:W-:Y:S04]  /*318a0*/  @P6 STG.E.U8 desc[UR32][R220.64], R4 ;  /* 0x00000004dc006986 */ /* 0x0041e8000c101120 */
[----:B0-----:R-:W2:Y:S01]  /*318b0*/  LDL.LU.64 R220, [R1+0xca8] ;  /* 0x000ca80001dc7983 */ /* 0x001ea20000300a00 */
[----:B------:R-:W-:-:S02]  /*318c0*/  LOP3.LUT P6, RZ, R48, 0x2000000, RZ, 0xc0, !PT ;  /* 0x0200000030ff7812 */ /* 0x000fc400078cc0ff */
[----:B------:R-:W-:-:S11]  /*318d0*/  PRMT R4, R74, 0x7771, RZ ;  /* 0x000077714a047816 */ /* 0x000fd600000000ff */
        /* <DEDUP_REMOVED lines=14> */
[C---:B------:R-:W-:Y:S02]  /*319c0*/  LOP3.LUT P5, RZ, R18.reuse, 0x10000000, RZ, 0xc0, !PT ;  /* 0x1000000012ff7812 */ /* 0x040fe400078ac0ff */
[C---:B------:R-:W-:Y:S02]  /*319d0*/  LOP3.LUT P4, RZ, R18.reuse, 0x8000000, RZ, 0xc0, !PT ;  /* 0x0800000012ff7812 */ /* 0x040fe4000788c0ff */
[----:B------:R-:W-:Y:S02]  /*319e0*/  LOP3.LUT P3, RZ, R18, 0x4000000, RZ, 0xc0, !PT ;  /* 0x0400000012ff7812 */ /* 0x000fe4000786c0ff */
[C---:B0-----:R-:W-:Y:S02]  /*319f0*/  PRMT R4, R78.reuse, 0x7772, RZ ;  /* 0x000077724e047816 */ /* 0x041fe400000000ff */
[----:B------:R-:W-:-:S03]  /*31a00*/  PRMT R78, R78, 0x7773, RZ ;  /* 0x000077734e4e7816 */ /* 0x000fc600000000ff */
[----:B------:R0:W-:Y:S01]  /*31a10*/  @P6 STG.E.U8 desc[UR32][R196.64], R4 ;  /* 0x00000004c4006986 */ /* 0x0001e2000c101120 */
[----:B------:R-:W-:-:S03]  /*31a20*/  LOP3.LUT P2, RZ, R18, 0x2000000, RZ, 0xc0, !PT ;  /* 0x0200000012ff7812 */ /* 0x000fc6000784c0ff */
[----:B---3--:R-:W-:Y:S01]  /*31a30*/  @P5 STG.E.U8 desc[UR32][R198.64], R78 ;  /* 0x0000004ec6005986 */ /* 0x008fe2000c101120 */
[----:B0-----:R-:W-:-:S05]  /*31a40*/  PRMT R4, R75, 0x7770, RZ ;  /* 0x000077704b047816 */ /* 0x001fca00000000ff */
[----:B----4-:R0:W-:Y:S01]  /*31a50*/  @P4 STG.E.U8 desc[UR32][R200.64], R4 ;  /* 0x00000004c8004986 */ /* 0x0101e2000c101120 */
[C---:B------:R-:W-:Y:S02]  /*31a60*/  LOP3.LUT P1, RZ, R18.reuse, 0x1000000, RZ, 0xc0, !PT ;  /* 0x0100000012ff7812 */ /* 0x040fe4000782c0ff */
[----:B------:R-:W-:Y:S02]  /*31a70*/  LOP3.LUT P0, RZ, R18, 0x800000, RZ, 0xc0, !PT ;  /* 0x0080000012ff7812 */ /* 0x000fe4000780c0ff */
[----:B0-----:R-:W-:-:S05]  /*31a80*/  PRMT R4, R75, 0x7771, RZ ;  /* 0x000077714b047816 */ /* 0x001fca00000000ff */
[----:B------:R0:W-:Y:S02]  /*31a90*/  @P3 STG.E.U8 desc[UR32][R170.64], R4 ;  /* 0x00000004aa003986 */ /* 0x0001e4000c101120 */
[C---:B0-----:R-:W-:Y:S02]  /*31aa0*/  PRMT R4, R75.reuse, 0x7772, RZ ;  /* 0x000077724b047816 */ /* 0x041fe400000000ff */
[----:B------:R-:W-:-:S03]  /*31ab0*/  PRMT R75, R75, 0x7773, RZ ;  /* 0x000077734b4b7816 */ /* 0x000fc600000000ff */
[----:B------:R0:W-:Y:S04]  /*31ac0*/  @P2 STG.E.U8 desc[UR32][R218.64], R4 ;  /* 0x00000004da002986 */ /* 0x0001e8000c101120 */
[----:B------:R-:W-:Y:S01]  /*31ad0*/  @P1 STG.E.U8 desc[UR32][R216.64], R75 ;  /* 0x0000004bd8001986 */ /* 0x000fe2000c101120 */
        /* <DEDUP_REMOVED lines=32> */
[----:B------:R-:W-:-:S03]  /*31ce0*/  LOP3.LUT P2, RZ, R18, 0x200000, RZ, 0xc0, !PT ;  /* 0x0020000012ff7812 */ /* 0x000fc6000784c0ff */
[----:B------:R-:W2:Y:S04]  /*31cf0*/  LDL.LU.64 R190, [R1+0xc50] ;  /* 0x000c500001be7983 */ /* 0x000ea80000300a00 */
[----:B------:R-:W-:Y:S01]  /*31d00*/  @P6 LOP3.LUT R48, R48, 0x20000, RZ, 0xfc, !PT ;  /* 0x0002000030306812 */ /* 0x000fe200078efcff */
[----:B------:R-:W2:Y:S01]  /*31d10*/  LDL.LU.64 R168, [R1+0xc48] ;  /* 0x000c480001a87983 */ /* 0x000ea20000300a00 */
[----:B------:R-:W-:Y:S02]  /*31d20*/  LOP3.LUT P6, RZ, R18, 0x10000, RZ, 0xc0, !PT ;  /* 0x0001000012ff7812 */ /* 0x000fe400078cc0ff */
[----:B------:R-:W-:Y:S01]  /*31d30*/  LOP3.LUT R48, R48, 0xfffbffff, RZ, 0xc0, !PT ;  /* 0xfffbffff30307812 */ /* 0x000fe200078ec0ff */
[----:B------:R-:W2:Y:S01]  /*31d40*/  LDL.LU.64 R196, [R1+0xc40] ;  /* 0x000c400001c47983 */ /* 0x000ea20000300a00 */
[----:B------:R-:W-:-:S09]  /*31d50*/  LOP3.LUT P1, RZ, R18, 0x100000, RZ, 0xc0, !PT ;  /* 0x0010000012ff7812 */ /* 0x000fd2000782c0ff */
[----:B------:R-:W-:Y:S02]  /*31d60*/  @P6 LOP3.LUT R48, R48, 0x40000, RZ, 0xfc, !PT ;  /* 0x0004000030306812 */ /* 0x000fe400078efcff */
[C---:B------:R-:W-:Y:S02]  /*31d70*/  LOP3.LUT P6, RZ, R18.reuse, 0x20000, RZ, 0xc0, !PT ;  /* 0x0002000012ff7812 */ /* 0x040fe400078cc0ff */
[----:B------:R-:W-:Y:S02]  /*31d80*/  LOP3.LUT P0, RZ, R18, 0x80000, RZ, 0xc0, !PT ;  /* 0x0008000012ff7812 */ /* 0x000fe4000780c0ff */
[----:B------:R-:W-:Y:S02]  /*31d90*/  LOP3.LUT R48, R48, 0xfff7ffff, RZ, 0xc0, !PT ;  /* 0xfff7ffff30307812 */ /* 0x000fe400078ec0ff */
[C---:B------:R-:W-:Y:S02]  /*31da0*/  PRMT R4, R79.reuse, 0x7772, RZ ;  /* 0x000077724f047816 */ /* 0x040fe400000000ff */
[----:B------:R-:W-:-:S03]  /*31db0*/  PRMT R79, R79, 0x7773, RZ ;  /* 0x000077734f4f7816 */ /* 0x000fc600000000ff */
[----:B---3--:R0:W-:Y:S02]  /*31dc0*/  @P2 STG.E.U8 desc[UR32][R198.64], R4 ;  /* 0x00000004c6002986 */ /* 0x0081e4000c101120 */
[----:B------:R-:W-:Y:S02]  /*31dd0*/  @P6 LOP3.LUT R48, R48, 0x80000, RZ, 0xfc, !PT ;  /* 0x0008000030306812 */ /* 0x000fe400078efcff */
[----:B------:R-:W-:Y:S01]  /*31de0*/  LOP3.LUT P6, RZ, R18, 0x40000, RZ, 0xc0, !PT ;  /* 0x0004000012ff7812 */ /* 0x000fe200078cc0ff */
[----:B----4-:R1:W-:Y:S01]  /*31df0*/  @P1 STG.E.U8 desc[UR32][R200.64], R79 ;  /* 0x0000004fc8001986 */ /* 0x0103e2000c101120 */
[----:B0-----:R-:W-:-:S03]  /*31e00*/  PRMT R4, R80, 0x7770, RZ ;  /* 0x0000777050047816 */ /* 0x001fc600000000ff */
[----:B------:R-:W3:Y:S04]  /*31e10*/  LDL.LU.64 R198, [R1+0xc38] ;  /* 0x000c380001c67983 */ /* 0x000ee80000300a00 */
        /* <DEDUP_REMOVED lines=28> */
[----:B------:R-:W-:-:S09]  /*31fe0*/  LOP3.LUT P5, RZ, R18, 0x200, RZ, 0xc0, !PT ;  /* 0x0000020012ff7812 */ /* 0x000fd200078ac0ff */
[----:B------:R0:W-:Y:S01]  /*31ff0*/  @P6 STG.E.U8 desc[UR32][R168.64], R4 ;  /* 0x00000004a8006986 */ /* 0x0001e2000c101120 */
[----:B------:R-:W-:Y:S02]  /*32000*/  LOP3.LUT P6, RZ, R48, 0x1000, RZ, 0xc0, !PT ;  /* 0x0000100030ff7812 */ /* 0x000fe400078cc0ff */
[C---:B------:R-:W-:Y:S02]  /*32010*/  LOP3.LUT P4, RZ, R18.reuse, 0x100, RZ, 0xc0, !PT ;  /* 0x0000010012ff7812 */ /* 0x040fe4000788c0ff */
[----:B------:R-:W-:Y:S02]  /*32020*/  LOP3.LUT P3, RZ, R18, 0x1, RZ, 0xc0, !PT ;  /* 0x0000000112ff7812 */ /* 0x000fe4000786c0ff */
[----:B0-----:R-:W-:-:S07]  /*32030*/  PRMT R4, R81, 0x7771, RZ ;  /* 0x0000777151047816 */ /* 0x001fce00000000ff */
[----:B------:R0:W-:Y:S01]  /*32040*/  @P6 STG.E.U8 desc[UR32][R196.64], R4 ;  /* 0x00000004c4006986 */ /* 0x0001e2000c101120 */
[----:B------:R-:W-:Y:S02]  /*32050*/  LOP3.LUT P2, RZ, R17, 0x80000000, RZ, 0xc0, !PT ;  /* 0x8000000011ff7812 */ /* 0x000fe4000784c0ff */
[C---:B0-----:R-:W-:Y:S02]  /*32060*/  PRMT R4, R81.reuse, 0x7772, RZ ;  /* 0x0000777251047816 */ /* 0x041fe400000000ff */
[----:B------:R-:W-:-:S03]  /*32070*/  PRMT R81, R81, 0x7773, RZ ;  /* 0x0000777351517816 */ /* 0x000fc600000000ff */
[----:B---3--:R0:W-:Y:S01]  /*32080*/  @P5 STG.E.U8 desc[UR32][R198.64], R4 ;  /* 0x00000004c6005986 */ /* 0x0081e2000c101120 */
[C---:B------:R-:W-:Y:S02]  /*32090*/  LOP3.LUT P1, RZ, R17.reuse, 0x40000000, RZ, 0xc0, !PT ;  /* 0x4000000011ff7812 */ /* 0x040fe4000782c0ff */
[----:B------:R-:W-:Y:S01]  /*320a0*/  LOP3.LUT P0, RZ, R17, 0x4000000, RZ, 0xc0, !PT ;  /* 0x0400000011ff7812 */ /* 0x000fe2000780c0ff */
        /* <DEDUP_REMOVED lines=35> */
[----:B------:R-:W2:Y:S01]  /*322e0*/  LDL.LU.64 R186, [R1+0x180] ;  /* 0x0001800001ba7983 */ /* 0x000ea20000300a00 */
[C---:B------:R-:W-:Y:S02]  /*322f0*/  LOP3.LUT P6, RZ, R17.reuse, 0x80, RZ, 0xc0, !PT ;  /* 0x0000008011ff7812 */ /* 0x040fe400078cc0ff */
[----:B------:R-:W-:Y:S01]  /*32300*/  LOP3.LUT R48, R48, 0xfffffdff, RZ, 0xc0, !PT ;  /* 0xfffffdff30307812 */ /* 0x000fe200078ec0ff */
[----:B------:R-:W2:Y:S04]  /*32310*/  LDL.LU.64 R188, [R1+0x178] ;  /* 0x0001780001bc7983 */ /* 0x000ea80000300a00 */
[----:B------:R-:W2:Y:S01]  /*32320*/  LDL.LU.64 R190, [R1+0x170] ;  /* 0x0001700001be7983 */ /* 0x000ea20000300a00 */
[C---:B------:R-:W-:Y:S02]  /*32330*/  LOP3.LUT P2, RZ, R17.reuse, 0x8000, RZ, 0xc0, !PT ;  /* 0x0000800011ff7812 */ /* 0x040fe4000784c0ff */
[----:B------:R-:W-:Y:S01]  /*32340*/  LOP3.LUT P1, RZ, R17, 0x4000, RZ, 0xc0, !PT ;  /* 0x0000400011ff7812 */ /* 0x000fe2000782c0ff */
[----:B------:R-:W2:Y:S02]  /*32350*/  LDL.LU.64 R168, [R1+0x168] ;  /* 0x0001680001a87983 */ /* 0x000ea40000300a00 */
[----:B------:R-:W-:-:S02]  /*32360*/  @P6 LOP3.LUT R48, R48, 0x200, RZ, 0xfc, !PT ;  /* 0x0000020030306812 */ /* 0x000fc400078efcff */
[----:B------:R-:W-:Y:S01]  /*32370*/  LOP3.LUT P6, RZ, R17, 0x40, RZ, 0xc0, !PT ;  /* 0x0000004011ff7812 */ /* 0x000fe200078cc0ff */
[----:B------:R-:W2:Y:S01]  /*32380*/  LDL.LU.64 R196, [R1+0x160] ;  /* 0x0001600001c47983 */ /* 0x000ea20000300a00 */
[----:B------:R-:W-:-:S11]  /*32390*/  LOP3.LUT R48, R48, 0xfffffbff, RZ, 0xc0, !PT ;  /* 0xfffffbff30307812 */ /* 0x000fd600078ec0ff */
[----:B------:R-:W-:Y:S02]  /*323a0*/  @P6 LOP3.LUT R48, R48, 0x400, RZ, 0xfc, !PT ;  /* 0x0000040030306812 */ /* 0x000fe400078efcff */
[C---:B------:R-:W-:Y:S02]  /*323b0*/  LOP3.LUT P6, RZ, R17.reuse, 0x20, RZ, 0xc0, !PT ;  /* 0x0000002011ff7812 */ /* 0x040fe400078cc0ff */
[----:B------:R-:W-:Y:S02]  /*323c0*/  LOP3.LUT R48, R48, 0xfffff7ff, RZ, 0xc0, !PT ;  /* 0xfffff7ff30307812 */ /* 0x000fe400078ec0ff */
[----:B------:R-:W-:Y:S02]  /*323d0*/  PRMT R4, R82, 0x7771, RZ ;  /* 0x0000777152047816 */ /* 0x000fe400000000ff */
[----:B------:R-:W-:-:S03]  /*323e0*/  LOP3.LUT P0, RZ, R17, 0x200, RZ, 0xc0, !PT ;  /* 0x0000020011ff7812 */ /* 0x000fc6000780c0ff */
[----:B---3--:R0:W-:Y:S04]  /*323f0*/  @P2 STG.E.U8 desc[UR32][R198.64], R4 ;  /* 0x00000004c6002986 */ /* 0x0081e8000c101120 */
[----:B------:R-:W-:Y:S02]  /*32400*/  @P6 LOP3.LUT R48, R48, 0x800, RZ, 0xfc, !PT ;  /* 0x0000080030306812 */ /* 0x000fe400078efcff */
[----:B------:R-:W-:Y:S02]  /*32410*/  LOP3.LUT P6, RZ, R17, 0x4, RZ, 0xc0, !PT ;  /* 0x0000000411ff7812 */ /* 0x000fe400078cc0ff */
[C---:B0-----:R-:W-:Y:S01]  /*32420*/  PRMT R4, R82.reuse, 0x7772, RZ ;  /* 0x0000777252047816 */ /* 0x041fe200000000ff */
[----:B------:R-:W3:Y:S01]  /*32430*/  LDL.LU.64 R198, [R1+0x158] ;  /* 0x0001580001c67983 */ /* 0x000ee20000300a00 */
[----:B------:R-:W-:-:S03]  /*32440*/  PRMT R82, R82, 0x7773, RZ ;  /* 0x0000777352527816 */ /* 0x000fc600000000ff */
[----:B----4-:R0:W-:Y:S04]  /*32450*/  @P1 STG.E.U8 desc[UR32][R200.64], R4 ;  /* 0x00000004c8001986 */ /* 0x0101e8000c101120 */
[----:B------:R1:W-:Y:S01]  /*32460*/  @P0 STG.E.U8 desc[UR32][R170.64], R82 ;  /* 0x00000052aa000986 */ /* 0x0003e2000c101120 */
[----:B0-----:R-:W-:-:S03]  /*32470*/  PRMT R4, R86, 0x7770, RZ ;  /* 0x0000777056047816 */ /* 0x001fc600000000ff */
[----:B------:R-:W4:Y:S04]  /*32480*/  LDL.LU.64 R200, [R1+0x150] ;  /* 0x0001500001c87983 */ /* 0x000f280000300a00 */
[----:B------:R0:W-:Y:S01]  /*32490*/  @P6 STG.E.U8 desc[UR32][R218.64], R4 ;  /* 0x00000004da006986 */ /* 0x0001e2000c101120 */
[----:B------:R-:W-:-:S03]  /*324a0*/  LOP3.LUT P6, RZ, R48, 0x800, RZ, 0xc0, !PT ;  /* 0x0000080030ff7812 */ /* 0x000fc600078cc0ff */
[----:B-1----:R-:W4:Y:S01]  /*324b0*/  LDL.LU.64 R170, [R1+0x148] ;  /* 0x0001480001aa7983 */ /* 0x002f220000300a00 */
[----:B0-----:R-:W-:-:S03]  /*324c0*/  PRMT R4, R86, 0x7771, RZ ;  /* 0x0000777156047816 */ /* 0x001fc600000000ff */
[----:B------:R-:W4:Y:S06]  /*324d0*/  LDL.LU.64 R218, [R1+0x140] ;  /* 0x0001400001da7983 */ /* 0x000f2c0000300a00 */
[----:B------:R0:W-:Y:S01]  /*324e0*/  @P6 STG.E.U8 desc[UR32][R216.64], R4 ;  /* 0x00000004d8006986 */ /* 0x0001e2000c101120 */
[----:B------:R-:W-:-:S03]  /*324f0*/  LOP3.LUT P6, RZ, R48, 0x400, RZ, 0xc0, !PT ;  /* 0x0000040030ff7812 */ /* 0x000fc600078cc0ff */
[----:B0-----:R-:W4:Y:S01]  /*32500*/  LDL.LU.64 R216, [R1+0x138] ;  /* 0x0001380001d87983 */ /* 0x001f220000300a00 */
[----:B------:R-:W-:-:S09]  /*32510*/  PRMT R4, R86, 0x7772, RZ ;  /* 0x0000777256047816 */ /* 0x000fd200000000ff */
[----:B--2---:R0:W-:Y:S04]  /*32520*/  @P6 STG.E.U8 desc[UR32][R220.64], R4 ;  /* 0x00000004dc006986 */ /* 0x0041e8000c101120 */
[----:B0-----:R-:W2:Y:S01]  /*32530*/  LDL.LU.64 R220, [R1+0x130] ;  /* 0x0001300001dc7983 */ /* 0x001ea20000300a00 */
[----:B------:R-:W-:Y:S02]  /*32540*/  LOP3.LUT P6, RZ, R48, 0x200, RZ, 0xc0, !PT ;  /* 0x0000020030ff7812 */ /* 0x000fe400078cc0ff */
[----:B------:R-:W-:Y:S02]  /*32550*/  PRMT R86, R86, 0x7773, RZ ;  /* 0x0000777356567816 */ /* 0x000fe400000000ff */
[----:B------:R-:W-:-:S09]  /*32560*/  PRMT R4, R83, 0x7770, RZ ;  /* 0x0000777053047816 */ /* 0x000fd200000000ff */
[----:B------:R-:W-:Y:S01]  /*32570*/  @P6 STG.E.U8 desc[UR32][R184.64], R86 ;  /* 0x00000056b8006986 */ /* 0x000fe2000c101120 */
[----:B------:R-:W-:-:S13]  /*32580*/  LOP3.LUT P6, RZ, R48, 0x100, RZ, 0xc0, !PT ;  /* 0x0000010030ff7812 */ /* 0x000fda00078cc0ff */
        /* <DEDUP_REMOVED lines=8> */
[----:B------:R-:W-:Y:S02]  /*32610*/  PRMT R83, R83, 0x7773, RZ ;  /* 0x0000777353537816 */ /* 0x000fe400000000ff */
[----:B------:R-:W-:-:S09]  /*32620*/  LOP3.LUT P5, RZ, R17, 0x20000, RZ, 0xc0, !PT ;  /* 0x0002000011ff7812 */ /* 0x000fd200078ac0ff */
[----:B------:R-:W-:Y:S01]  /*32630*/  @P6 STG.E.U8 desc[UR32][R168.64], R83 ;  /* 0x00000053a8006986 */ /* 0x000fe2000c101120 */
[----:B------:R-:W-:Y:S02]  /*32640*/  LOP3.LUT P6, RZ, R48, 0x10, RZ, 0xc0, !PT ;  /* 0x0000001030ff7812 */ /* 0x000fe400078cc0ff */
[----:B0-----:R-:W-:Y:S02]  /*32650*/  PRMT R4, R87, 0x7770, RZ ;  /* 0x0000777057047816 */ /* 0x001fe400000000ff */
[C---:B------:R-:W-:Y:S02]  /*32660*/  LOP3.LUT P4, RZ, R17.reuse, 0x40000, RZ, 0xc0, !PT ;  /* 0x0004000011ff7812 */ /* 0x040fe4000788c0ff */
[C---:B------:R-:W-:Y:S02]  /*32670*/  LOP3.LUT P3, RZ, R17.reuse, 0x80000, RZ, 0xc0, !PT ;  /* 0x0008000011ff7812 */ /* 0x040fe4000786c0ff */
[----:B------:R-:W-:-:S05]  /*32680*/  LOP3.LUT P2, RZ, R17, 0x100000, RZ, 0xc0, !PT ;  /* 0x0010000011ff7812 */ /* 0x000fca000784c0ff */
[----:B------:R0:W-:Y:S01]  /*32690*/  @P6 STG.E.U8 desc[UR32][R196.64], R4 ;  /* 0x00000004c4006986 */ /* 0x0001e2000c101120 */
[----:B------:R-:W-:Y:S02]  /*326a0*/  LOP3.LUT P1, RZ, R17, 0x200000, RZ, 0xc0, !PT ;  /* 0x0020000011ff7812 */ /* 0x000fe4000782c0ff */
[----:B0-----:R-:W-:-:S05]  /*326b0*/  PRMT R4, R87, 0x7771, RZ ;  /* 0x0000777157047816 */ /* 0x001fca00000000ff */
[----:B---3--:R0:W-:Y:S01]  /*326c0*/  @P5 STG.E.U8 desc[UR32][R198.64], R4 ;  /* 0x00000004c6005986 */ /* 0x0081e2000c101120 */
[----:B------:R-:W-:Y:S02]  /*326d0*/  LOP3.LUT P0, RZ, R17, 0x400000, RZ, 0xc0, !PT ;  /* 0x0040000011ff7812 */ /* 0x000fe4000780c0ff */
        /* <DEDUP_REMOVED lines=57> */
[----:B------:R-:W3:Y:S04]  /*32a70*/  LDL.LU.64 R198, [R1+0xb68] ;  /* 0x000b680001c67983 */ /* 0x000ee80000300a00 */
[----:B----4-:R0:W-:Y:S02]  /*32a80*/  @P1 STG.E.U8 desc[UR32][R200.64], R4 ;  /* 0x00000004c8001986 */ /* 0x0101e4000c101120 */
[----:B0-----:R-:W-:-:S02]  /*32a90*/  PRMT R4, R92, 0x7772, RZ ;  /* 0x000077725c047816 */ /* 0x001fc400000000ff */
        /* <DEDUP_REMOVED lines=31> */
[----:B------:R-:W-:Y:S02]  /*32c90*/  LOP3.LUT P4, RZ, R17, 0x10, RZ, 0xc0, !PT ;  /* 0x0000001011ff7812 */ /* 0x000fe4000788c0ff */
[----:B------:R-:W-:Y:S02]  /*32ca0*/  PRMT R93, R93, 0x7773, RZ ;  /* 0x000077735d5d7816 */ /* 0x000fe400000000ff */
[----:B------:R-:W-:Y:S02]  /*32cb0*/  LOP3.LUT P3, RZ, R17, 0x2, RZ, 0xc0, !PT ;  /* 0x0000000211ff7812 */ /* 0x000fe4000786c0ff */
[----:B0-----:R-:W-:-:S05]  /*32cc0*/  PRMT R4, R90, 0x7770, RZ ;  /* 0x000077705a047816 */ /* 0x001fca00000000ff */
[----:B------:R-:W-:Y:S04]  /*32cd0*/  @P6 STG.E.U8 desc[UR32][R196.64], R93 ;  /* 0x0000005dc4006986 */ /* 0x000fe8000c101120 */
[----:B---3--:R0:W-:Y:S01]  /*32ce0*/  @P5 STG.E.U8 desc[UR32][R198.64], R4 ;  /* 0x00000004c6005986 */ /* 0x0081e2000c101120 */
[----:B------:R-:W-:Y:S02]  /*32cf0*/  LOP3.LUT P2, RZ, R17, 0x1, RZ, 0xc0, !PT ;  /* 0x0000000111ff7812 */ /* 0x000fe4000784c0ff */
[----:B------:R-:W-:Y:S02]  /*32d00*/  LOP3.LUT P1, RZ, R16, 0x80000000, RZ, 0xc0, !PT ;  /* 0x8000000010ff7812 */ /* 0x000fe4000782c0ff */
[----:B0-----:R-:W-:-:S05]  /*32d10*/  PRMT R4, R90, 0x7771, RZ ;  /* 0x000077715a047816 */ /* 0x001fca00000000ff */
[----:B----4-:R0:W-:Y:S01]  /*32d20*/  @P4 STG.E.U8 desc[UR32][R200.64], R4 ;  /* 0x00000004c8004986 */ /* 0x0101e2000c101120 */
[----:B------:R-:W-:Y:S02]  /*32d30*/  LOP3.LUT P0, RZ, R16, 0x40000000, RZ, 0xc0, !PT ;  /* 0x4000000010ff7812 */ /* 0x000fe4000780c0ff */
        /* <DEDUP_REMOVED lines=142> */
[C---:B------:R-:W-:Y:S02]  /*33620*/  LOP3.LUT P6, RZ, R16.reuse, 0x10, RZ, 0xc0, !PT ;  /* 0x0000001010ff7812 */ /* 0x040fe400078cc0ff */
        /* <DEDUP_REMOVED lines=92> */
[----:B------:R-:W-:Y:S02]  /*33bf0*/  LOP3.LUT P6, RZ, R15, 0x10000, RZ, 0xc0, !PT ;  /* 0x000100000fff7812 */ /* 0x000fe400078cc0ff */
        /* <DEDUP_REMOVED lines=11> */
[----:B------:R-:W-:Y:S02]  /*33cb0*/  LOP3.LUT P6, RZ, R15, 0x40000, RZ, 0xc0, !PT ;  /* 0x000400000fff7812 */ /* 0x000fe400078cc0ff */
        /* <DEDUP_REMOVED lines=145> */
[----:B------:R-:W-:Y:S04]  /*345d0*/  @P6 STG.E.U8 desc[UR32][R196.64], R107 ;  /* 0x0000006bc4006986 */ /* 0x000fe8000c101120 */
[----:B---3--:R0:W-:Y:S01]  /*345e0*/  @P5 STG.E.U8 desc[UR32][R198.64], R4 ;  /* 0x00000004c6005986 */ /* 0x0081e2000c101120 */
[C---:B------:R-:W-:Y:S02]  /*345f0*/  LOP3.LUT P2, RZ, R14.reuse, 0x100000, RZ, 0xc0, !PT ;  /* 0x001000000eff7812 */ /* 0x040fe4000784c0ff */
        /* <DEDUP_REMOVED lines=43> */
[----:B------:R-:W-:Y:S01]  /*348b0*/  LOP3.LUT P1, RZ, R14, 0x8000, RZ, 0xc0, !PT ;  /* 0x000080000eff7812 */ /* 0x000fe2000782c0ff */
        /* <DEDUP_REMOVED lines=58> */
[----:B------:R-:W-:Y:S02]  /*34c60*/  LOP3.LUT P1, RZ, R14, 0x1, RZ, 0xc0, !PT ;  /* 0x000000010eff7812 */ /* 0x000fe4000782c0ff */
        /* <DEDUP_REMOVED lines=64> */
[C---:B------:R-:W-:Y:S02]  /*35070*/  LOP3.LUT P6, RZ, R16.reuse, 0x80000, RZ, 0xc0, !PT ;  /* 0x0008000010ff7812 */ /* 0x040fe400078cc0ff */
        /* <DEDUP_REMOVED lines=25> */
[----:B------:R-:W-:Y:S02]  /*35210*/  LOP3.LUT P4, RZ, R0, 0x8000, RZ, 0xc0, !PT ;  /* 0x0000800000ff7812 */ /* 0x000fe4000788c0ff */
[----:B------:R-:W-:Y:S02]  /*35220*/  LOP3.LUT P3, RZ, R13, 0x10000, RZ, 0xc0, !PT ;  /* 0x000100000dff7812 */ /* 0x000fe4000786c0ff */
[----:B0-----:R-:W-:-:S07]  /*35230*/  PRMT R4, R120, 0x7771, RZ ;  /* 0x0000777178047816 */ /* 0x001fce00000000ff */
[----:B------:R0:W-:Y:S01]  /*35240*/  @P6 STG.E.U8 desc[UR32][R196.64], R4 ;  /* 0x00000004c4006986 */ /* 0x0001e2000c101120 */
[----:B------:R-:W-:Y:S02]  /*35250*/  LOP3.LUT P2, RZ, R13, 0x8000, RZ, 0xc0, !PT ;  /* 0x000080000dff7812 */ /* 0x000fe4000784c0ff */
[C---:B0-----:R-:W-:Y:S02]  /*35260*/  PRMT R4, R120.reuse, 0x7772, RZ ;  /* 0x0000777278047816 */ /* 0x041fe400000000ff */
[----:B------:R-:W-:-:S03]  /*35270*/  PRMT R120, R120, 0x7773, RZ ;  /* 0x0000777378787816 */ /* 0x000fc600000000ff */
[----:B---3--:R0:W-:Y:S01]  /*35280*/  @P5 STG.E.U8 desc[UR32][R198.64], R4 ;  /* 0x00000004c6005986 */ /* 0x0081e2000c101120 */
[----:B------:R-:W-:Y:S02]  /*35290*/  LOP3.LUT P1, RZ, R13, 0x4000, RZ, 0xc0, !PT ;  /* 0x000040000dff7812 */ /* 0x000fe4000782c0ff */
        /* <DEDUP_REMOVED lines=93> */
[----:B------:R-:W-:Y:S02]  /*35870*/  LOP3.LUT P3, RZ, R0, 0x400, RZ, 0xc0, !PT ;  /* 0x0000040000ff7812 */ /* 0x000fe4000786c0ff */
        /* <DEDUP_REMOVED lines=146> */
[----:B------:R-:W-:Y:S02]  /*361a0*/  LOP3.LUT P2, RZ, R0, 0x10, RZ, 0xc0, !PT ;  /* 0x0000001000ff7812 */ /* 0x000fe4000784c0ff */
        /* <DEDUP_REMOVED lines=155> */
[C---:B0-----:R-:W-:Y:S01]  /*36b60*/  PRMT R4, R141.reuse, 0x7772, RZ ;  /* 0x000077728d047816 */ /* 0x041fe200000000ff */
[----:B------:R-:W2:Y:S01]  /*36b70*/  LDL.LU.64 R196, [R1+0x7d8] ;  /* 0x0007d80001c47983 */ /* 0x000ea20000300a00 */
[----:B------:R-:W-:-:S03]  /*36b80*/  PRMT R141, R141, 0x7773, RZ ;  /* 0x000077738d8d7816 */ /* 0x000fc600000000ff */
[----:B---3--:R0:W-:Y:S01]  /*36b90*/  @P5 STG.E.U8 desc[UR32][R198.64], R4 ;  /* 0x00000004c6005986 */ /* 0x0081e2000c101120 */
[----:B------:R-:W-:Y:S02]  /*36ba0*/  LOP3.LUT P1, RZ, R10, 0x200000, RZ, 0xc0, !PT ;  /* 0x002000000aff7812 */ /* 0x000fe4000782c0ff */
[----:B------:R-:W-:Y:S01]  /*36bb0*/  LOP3.LUT P0, RZ, R5, 0x8000000, RZ, 0xc0, !PT ;  /* 0x0800000005ff7812 */ /* 0x000fe2000780c0ff */
[----:B----4-:R-:W-:Y:S01]  /*36bc0*/  @P4 STG.E.U8 desc[UR32][R200.64], R141 ;  /* 0x0000008dc8004986 */ /* 0x010fe2000c101120 */
[----:B0-----:R-:W-:-:S03]  /*36bd0*/  PRMT R4, R138, 0x7770, RZ ;  /* 0x000077708a047816 */ /* 0x001fc600000000ff */
[----:B------:R-:W3:Y:S04]  /*36be0*/  LDL.LU.64 R198, [R1+0x7f8] ;  /* 0x0007f80001c67983 */ /* 0x000ee80000300a00 */
        /* <DEDUP_REMOVED lines=8> */
[----:B------:R-:W4:Y:S04]  /*36c70*/  LDL.LU.64 R200, [R1+0x7e8] ;  /* 0x0007e80001c87983 */ /* 0x000f280000300a00 */
[----:B------:R-:W4:Y:S04]  /*36c80*/  LDL.LU.64 R218, [R1+0x820] ;  /* 0x0008200001da7983 */ /* 0x000f280000300a00 */
[----:B------:R-:W4:Y:S04]  /*36c90*/  LDL.LU.64 R170, [R1+0x838] ;  /* 0x0008380001aa7983 */ /* 0x000f280000300a00 */
[----:B------:R-:W4:Y:S01]  /*36ca0*/  LDL.LU.64 R216, [R1+0x830] ;  /* 0x0008300001d87983 */ /* 0x000f220000300a00 */
[----:B------:R-:W-:-:S03]  /*36cb0*/  LOP3.LUT P5, RZ, R10, 0x100000, RZ, 0xc0, !PT ;  /* 0x001000000aff7812 */ /* 0x000fc600078ac0ff */
[----:B------:R-:W4:Y:S04]  /*36cc0*/  LDL.LU.64 R186, [R1+0x828] ;  /* 0x0008280001ba7983 */ /* 0x000f280000300a00 */
[----:B------:R-:W4:Y:S01]  /*36cd0*/  LDL.LU.64 R188, [R1+0x858] ;  /* 0x0008580001bc7983 */ /* 0x000f220000300a00 */
[----:B------:R-:W-:Y:S02]  /*36ce0*/  LOP3.LUT P4, RZ, R10, 0x80000, RZ, 0xc0, !PT ;  /* 0x000800000aff7812 */ /* 0x000fe4000788c0ff */
[----:B------:R-:W-:Y:S01]  /*36cf0*/  PRMT R4, R142, 0x7770, RZ ;  /* 0x000077708e047816 */ /* 0x000fe200000000ff */
[----:B------:R-:W4:Y:S01]  /*36d00*/  LDL.LU.64 R190, [R1+0x878] ;  /* 0x0008780001be7983 */ /* 0x000f220000300a00 */
[----:B------:R-:W-:-:S03]  /*36d10*/  LOP3.LUT P3, RZ, R10, 0x40000, RZ, 0xc0, !PT ;  /* 0x000400000aff7812 */ /* 0x000fc6000786c0ff */
[----:B------:R0:W-:Y:S02]  /*36d20*/  @P5 STG.E.U8 desc[UR32][R196.64], R4 ;  /* 0x00000004c4005986 */ /* 0x0001e4000c101120 */
[----:B0-----:R-:W-:-:S05]  /*36d30*/  PRMT R4, R142, 0x7771, RZ ;  /* 0x000077718e047816 */ /* 0x001fca00000000ff */
[----:B---3--:R0:W-:Y:S02]  /*36d40*/  @P4 STG.E.U8 desc[UR32][R198.64], R4 ;  /* 0x00000004c6004986 */ /* 0x0081e4000c101120 */
[----:B0-----:R-:W-:Y:S02]  /*36d50*/  PRMT R4, R142, 0x7772, RZ ;  /* 0x000077728e047816 */ /* 0x001fe400000000ff */
[----:B------:R-:W-:Y:S02]  /*36d60*/  LOP3.LUT P0, RZ, R5, 0x2000000, RZ, 0xc0, !PT ;  /* 0x0200000005ff7812 */ /* 0x000fe4000780c0ff */
[----:B------:R-:W-:-:S11]  /*36d70*/  LOP3.LUT R13, R13, 0xfffffdff, RZ, 0xc0, !PT ;  /* 0xfffffdff0d0d7812 */ /* 0x000fd600078ec0ff */
[----:B------:R-:W-:Y:S02]  /*36d80*/  @P0 LOP3.LUT R13, R13, 0x200, RZ, 0xfc, !PT ;  /* 0x000002000d0d0812 */ /* 0x000fe400078efcff */
[C---:B------:R-:W-:Y:S01]  /*36d90*/  LOP3.LUT P0, RZ, R10.reuse, 0x8000, RZ, 0xc0, !PT ;  /* 0x000080000aff7812 */ /* 0x040fe2000780c0ff */
[----:B--2---:R0:W-:Y:S04]  /*36da0*/  @P3 STG.E.U8 desc[UR32][R220.64], R4 ;  /* 0x00000004dc003986 */ /* 0x0041e8000c101120 */
[----:B0-----:R-:W2:Y:S01]  /*36db0*/  LDL.LU.64 R220, [R1+0x870] ;  /* 0x0008700001dc7983 */ /* 0x001ea20000300a00 */
[----:B------:R-:W-:Y:S02]  /*36dc0*/  LOP3.LUT R13, R13, 0xfffffbff, RZ, 0xc0, !PT ;  /* 0xfffffbff0d0d7812 */ /* 0x000fe400078ec0ff */
[----:B------:R-:W-:Y:S01]  /*36dd0*/  LOP3.LUT P1, RZ, R10, 0x800, RZ, 0xc0, !PT ;  /* 0x000008000aff7812 */ /* 0x000fe2000782c0ff */
[----:B------:R-:W3:Y:S04]  /*36de0*/  LDL.LU.64 R168, [R1+0x868] ;  /* 0x0008680001a87983 */ /* 0x000ee80000300a00 */
[----:B------:R-:W-:-:S02]  /*36df0*/  @P0 LOP3.LUT R13, R13, 0x400, RZ, 0xfc, !PT ;  /* 0x000004000d0d0812 */ /* 0x000fc400078efcff */
[----:B------:R-:W-:Y:S01]  /*36e00*/  LOP3.LUT P0, RZ, R10, 0x10000, RZ, 0xc0, !PT ;  /* 0x000100000aff7812 */ /* 0x000fe2000780c0ff */
[----:B------:R-:W3:Y:S01]  /*36e10*/  LDL.LU.64 R196, [R1+0x8a0] ;  /* 0x0008a00001c47983 */ /* 0x000ee20000300a00 */
[----:B------:R-:W-:Y:S02]  /*36e20*/  LOP3.LUT R13, R13, 0xfffff7ff, RZ, 0xc0, !PT ;  /* 0xfffff7ff0d0d7812 */ /* 0x000fe400078ec0ff */
[----:B------:R-:W-:Y:S01]  /*36e30*/  LOP3.LUT P2, RZ, R5, 0x4000000, RZ, 0xc0, !PT ;  /* 0x0400000005ff7812 */ /* 0x000fe2000784c0ff */
[----:B------:R-:W3:Y:S08]  /*36e40*/  LDL.LU.64 R198, [R1+0x8b8] ;  /* 0x0008b80001c67983 */ /* 0x000ef00000300a00 */
[----:B------:R-:W-:-:S04]  /*36e50*/  @P0 LOP3.LUT R13, R13, 0x800, RZ, 0xfc, !PT ;  /* 0x000008000d0d0812 */ /* 0x000fc800078efcff */
[----:B------:R-:W-:-:S04]  /*36e60*/  LOP3.LUT R13, R13, 0xffffffdf, RZ, 0xc0, !PT ;  /* 0xffffffdf0d0d7812 */ /* 0x000fc800078ec0ff */
        /* <DEDUP_REMOVED lines=8> */
[----:B------:R-:W-:Y:S02]  /*36ef0*/  LOP3.LUT P1, RZ, R10, 0x2000, RZ, 0xc0, !PT ;  /* 0x000020000aff7812 */ /* 0x000fe4000782c0ff */
[----:B------:R-:W-:Y:S02]  /*36f00*/  LOP3.LUT R13, R13, 0xfffffeff, RZ, 0xc0, !PT ;  /* 0xfffffeff0d0d7812 */ /* 0x000fe400078ec0ff */
[----:B------:R-:W-:Y:S02]  /*36f10*/  PRMT R142, R142, 0x7773, RZ ;  /* 0x000077738e8e7816 */ /* 0x000fe400000000ff */
[----:B------:R-:W-:-:S03]  /*36f20*/  PRMT R4, R139, 0x7770, RZ ;  /* 0x000077708b047816 */ /* 0x000fc600000000ff */
[----:B----4-:R-:W-:Y:S04]  /*36f30*/  @P2 STG.E.U8 desc[UR32][R200.64], R142 ;  /* 0x0000008ec8002986 */ /* 0x010fe8000c101120 */
[----:B------:R-:W-:Y:S01]  /*36f40*/  @P1 LOP3.LUT R13, R13, 0x100, RZ, 0xfc, !PT ;  /* 0x000001000d0d1812 */ /* 0x000fe200078efcff */
[----:B------:R0:W-:Y:S03]  /*36f50*/  @P0 STG.E.U8 desc[UR32][R218.64], R4 ;  /* 0x00000004da000986 */ /* 0x0001e6000c101120 */
[----:B------:R-:W-:Y:S02]  /*36f60*/  LOP3.LUT P0, RZ, R13, 0x800, RZ, 0xc0, !PT ;  /* 0x000008000dff7812 */ /* 0x000fe4000780c0ff */
[----:B0-----:R-:W-:Y:S01]  /*36f70*/  PRMT R4, R139, 0x7771, RZ ;  /* 0x000077718b047816 */ /* 0x001fe200000000ff */
[----:B------:R-:W4:Y:S10]  /*36f80*/  LDL.LU.64 R218, [R1+0x8b0] ;  /* 0x0008b00001da7983 */ /* 0x000f340000300a00 */
[----:B------:R0:W-:Y:S01]  /*36f90*/  @P0 STG.E.U8 desc[UR32][R170.64], R4 ;  /* 0x00000004aa000986 */ /* 0x0001e2000c101120 */
[----:B------:R-:W-:-:S02]  /*36fa0*/  LOP3.LUT P0, RZ, R13, 0x400, RZ, 0xc0, !PT ;  /* 0x000004000dff7812 */ /* 0x000fc4000780c0ff */
[----:B------:R-:W-:Y:S01]  /*36fb0*/  LOP3.LUT P1, RZ, R10, 0x4000, RZ, 0xc0, !PT ;  /* 0x000040000aff7812 */ /* 0x000fe2000782c0ff */
[----:B------:R-:W4:Y:S01]  /*36fc0*/  LDL.LU.64 R200, [R1+0x8a8] ;  /* 0x0008a80001c87983 */ /* 0x000f220000300a00 */
[----:B0-----:R-:W-:-:S03]  /*36fd0*/  PRMT R4, R139, 0x7772, RZ ;  /* 0x000077728b047816 */ /* 0x001fc600000000ff */
[----:B------:R-:W4:Y:S06]  /*36fe0*/  LDL.LU.64 R170, [R1+0x8d8] ;  /* 0x0008d80001aa7983 */ /* 0x000f2c0000300a00 */
[----:B------:R0:W-:Y:S01]  /*36ff0*/  @P0 STG.E.U8 desc[UR32][R216.64], R4 ;  /* 0x00000004d8000986 */ /* 0x0001e2000c101120 */
[----:B------:R-:W-:Y:S02]  /*37000*/  LOP3.LUT P0, RZ, R13, 0x200, RZ, 0xc0, !PT ;  /* 0x000002000dff7812 */ /* 0x000fe4000780c0ff */
[----:B------:R-:W-:Y:S02]  /*37010*/  PRMT R139, R139, 0x7773, RZ ;  /* 0x000077738b8b7816 */ /* 0x000fe400000000ff */
[----:B0-----:R-:W-:Y:S01]  /*37020*/  PRMT R4, R143, 0x7770, RZ ;  /* 0x000077708f047816 */ /* 0x001fe200000000ff */
[----:B------:R-:W4:Y:S08]  /*37030*/  LDL.LU.64 R216, [R1+0x8f8] ;  /* 0x0008f80001d87983 */ /* 0x000f300000300a00 */
[----:B------:R-:W-:Y:S04]  /*37040*/  @P0 STG.E.U8 desc[UR32][R186.64], R139 ;  /* 0x0000008bba000986 */ /* 0x000fe8000c101120 */
[----:B------:R0:W-:Y:S01]  /*37050*/  @P1 STG.E.U8 desc[UR32][R188.64], R4 ;  /* 0x00000004bc001986 */ /* 0x0001e2000c101120 */
[----:B------:R-:W-:-:S02]  /*37060*/  LOP3.LUT P1, RZ, R13, 0x100, RZ, 0xc0, !PT ;  /* 0x000001000dff7812 */ /* 0x000fc4000782c0ff */
[----:B0-----:R-:W-:-:S11]  /*37070*/  PRMT R4, R143, 0x7771, RZ ;  /* 0x000077718f047816 */ /* 0x001fd600000000ff */
[----:B------:R0:W-:Y:S01]  /*37080*/  @P1 STG.E.U8 desc[UR32][R190.64], R4 ;  /* 0x00000004be001986 */ /* 0x0001e2000c101120 */
[----:B------:R-:W-:Y:S02]  /*37090*/  LOP3.LUT P1, RZ, R13, 0x80, RZ, 0xc0, !PT ;  /* 0x000000800dff7812 */ /* 0x000fe4000782c0ff */
[----:B0-----:R-:W-:-:S11]  /*370a0*/  PRMT R4, R143, 0x7772, RZ ;  /* 0x000077728f047816 */ /* 0x001fd600000000ff */
[----:B--2---:R0:W-:Y:S04]  /*370b0*/  @P1 STG.E.U8 desc[UR32][R220.64], R4 ;  /* 0x00000004dc001986 */ /* 0x0041e8000c101120 */
[----:B0-----:R-:W2:Y:S01]  /*370c0*/  LDL.LU.64 R220, [R1+0x8f0] ;  /* 0x0008f00001dc7983 */ /* 0x001ea20000300a00 */
[----:B------:R-:W-:Y:S02]  /*370d0*/  LOP3.LUT P1, RZ, R13, 0x40, RZ, 0xc0, !PT ;  /* 0x000000400dff7812 */ /* 0x000fe4000782c0ff */
[----:B------:R-:W-:Y:S02]  /*370e0*/  PRMT R143, R143, 0x7773, RZ ;  /* 0x000077738f8f7816 */ /* 0x000fe400000000ff */
[----:B------:R-:W-:-:S09]  /*370f0*/  LOP3.LUT P6, RZ, R10, 0x400, RZ, 0xc0, !PT ;  /* 0x000004000aff7812 */ /* 0x000fd200078cc0ff */
[----:B---3--:R-:W-:Y:S01]  /*37100*/  @P1 STG.E.U8 desc[UR32][R168.64], R143 ;  /* 0x0000008fa8001986 */ /* 0x008fe2000c101120 */
[----:B------:R-:W-:Y:S02]  /*37110*/  LOP3.LUT P1, RZ, R13, 0x20, RZ, 0xc0, !PT ;  /* 0x000000200dff7812 */ /* 0x000fe4000782c0ff */
[----:B------:R-:W-:Y:S02]  /*37120*/  PRMT R4, R144, 0x7770, RZ ;  /* 0x0000777090047816 */ /* 0x000fe400000000ff */
        /* <DEDUP_REMOVED lines=9> */
[----:B----4-:R0:W-:Y:S04]  /*371c0*/  @P5 STG.E.U8 desc[UR32][R218.64], R4 ;  /* 0x00000004da005986 */ /* 0x0101e8000c101120 */
[----:B0-----:R-:W3:Y:S01]  /*371d0*/  LDL.LU.64 R218, [R1+0x8e8] ;  /* 0x0008e80001da7983 */ /* 0x001ee20000300a00 */
[----:B------:R-:W-:-:S03]  /*371e0*/  PRMT R4, R148, 0x7770, RZ ;  /* 0x0000777094047816 */ /* 0x000fc600000000ff */
[----:B------:R-:W-:Y:S04]  /*371f0*/  @P4 STG.E.U8 desc[UR32][R200.64], R144 ;  /* 0x00000090c8004986 */ /* 0x000fe8000c101120 */
[----:B------:R0:W-:Y:S02]  /*37200*/  @P3 STG.E.U8 desc[UR32][R170.64], R4 ;  /* 0x00000004aa003986 */ /* 0x0001e4000c101120 */
[----:B0-----:R-:W-:-:S05]  /*37210*/  PRMT R4, R148, 0x7771, RZ ;  /* 0x0000777194047816 */ /* 0x001fca00000000ff */
[----:B------:R0:W-:Y:S04]  /*37220*/  @P2 STG.E.U8 desc[UR32][R216.64], R4 ;  /* 0x00000004d8002986 */ /* 0x0001e8000c101120 */
[----:B0-----:R-:W4:Y:S01]  /*37230*/  LDL.LU.64 R216, [R1+0x918] ;  /* 0x0009180001d87983 */ /* 0x001f220000300a00 */
[----:B------:R-:W-:-:S03]  /*37240*/  LOP3.LUT P0, RZ, R10, 0x40, RZ, 0xc0, !PT ;  /* 0x000000400aff7812 */ /* 0x000fc6000780c0ff */
[----:B------:R-:W4:Y:S01]  /*37250*/  LDL.LU.64 R196, [R1+0x930] ;  /* 0x0009300001c47983 */ /* 0x000f220000300a00 */
[----:B------:R-:W-:-:S09]  /*37260*/  PRMT R4, R148, 0x7772, RZ ;  /* 0x0000777294047816 */ /* 0x000fd200000000ff */
[----:B--2---:R0:W-:Y:S04]  /*37270*/  @P0 STG.E.U8 desc[UR32][R220.64], R4 ;  /* 0x00000004dc000986 */ /* 0x0041e8000c101120 */
[----:B0-----:R-:W2:Y:S04]  /*37280*/  LDL.LU.64 R220, [R1+0x928] ;  /* 0x0009280001dc7983 */ /* 0x001ea80000300a00 */
[----:B------:R-:W2:Y:S04]  /*37290*/  LDL.LU.64 R200, [R1+0x920] ;  /* 0x0009200001c87983 */ /* 0x000ea80000300a00 */
[----:B------:R-:W2:Y:S04]  /*372a0*/  LDL.LU.64 R198, [R1+0x950] ;  /* 0x0009500001c67983 */ /* 0x000ea80000300a00 */
[----:B------:R-:W2:Y:S01]  /*372b0*/  LDL.LU.64 R170, [R1+0x970] ;  /* 0x0009700001aa7983 */ /* 0x000ea20000300a00 */
[----:B------:R-:W-:-:S03]  /*372c0*/  LOP3.LUT P1, RZ, R5, 0x400000, RZ, 0xc0, !PT ;  /* 0x0040000005ff7812 */ /* 0x000fc6000782c0ff */
[----:B------:R-:W2:Y:S01]  /*372d0*/  LDL.LU.64 R190, [R1+0x968] ;  /* 0x0009680001be7983 */ /* 0x000ea20000300a00 */
[----:B------:R-:W-:Y:S02]  /*372e0*/  PRMT R148, R148, 0x7773, RZ ;  /* 0x0000777394947816 */ /* 0x000fe400000000ff */
[C---:B------:R-:W-:Y:S02]  /*372f0*/  LOP3.LUT P6, RZ, R10.reuse, 0x4, RZ, 0xc0, !PT ;  /* 0x000000040aff7812 */ /* 0x040fe400078cc0ff */
[C---:B------:R-:W-:Y:S02]  /*37300*/  LOP3.LUT P5, RZ, R10.reuse, 0x20, RZ, 0xc0, !PT ;  /* 0x000000200aff7812 */ /* 0x040fe400078ac0ff */
[----:B------:R-:W-:Y:S02]  /*37310*/  LOP3.LUT R13, R13, 0xfffffff7, RZ, 0xc0, !PT ;  /* 0xfffffff70d0d7812 */ /* 0x000fe400078ec0ff */
[----:B------:R-:W-:Y:S02]  /*37320*/  PRMT R4, R145, 0x7770, RZ ;  /* 0x0000777091047816 */ /* 0x000fe400000000ff */
[----:B------:R-:W-:-:S05]  /*37330*/  LOP3.LUT P2, RZ, R10, 0x10, RZ, 0xc0, !PT ;  /* 0x000000100aff7812 */ /* 0x000fca000784c0ff */
[----:B------:R-:W-:Y:S02]  /*37340*/  @P6 LOP3.LUT R13, R13, 0x8, RZ, 0xfc, !PT ;  /* 0x000000080d0d6812 */ /* 0x000fe400078efcff */
[----:B------:R-:W-:Y:S02]  /*37350*/  LOP3.LUT P6, RZ, R5, 0x200000, RZ, 0xc0, !PT ;  /* 0x0020000005ff7812 */ /* 0x000fe400078cc0ff */
[----:B------:R-:W-:-:S11]  /*37360*/  LOP3.LUT R13, R13, 0xffffffef, RZ, 0xc0, !PT ;  /* 0xffffffef0d0d7812 */ /* 0x000fd600078ec0ff */
[----:B------:R-:W-:Y:S01]  /*37370*/  @P6 LOP3.LUT R13, R13, 0x10, RZ, 0xfc, !PT ;  /* 0x000000100d0d6812 */ /* 0x000fe200078efcff */
[----:B---3--:R0:W-:Y:S04]  /*37380*/  @P1 STG.E.U8 desc[UR32][R218.64], R148 ;  /* 0x00000094da001986 */ /* 0x0081e8000c101120 */
[----:B0-----:R-:W3:Y:S01]  /*37390*/  LDL.LU.64 R218, [R1+0x960] ;  /* 0x0009600001da7983 */ /* 0x001ee20000300a00 */
[----:B------:R-:W-:-:S03]  /*373a0*/  LOP3.LUT P6, RZ, R10, 0x8, RZ, 0xc0, !PT ;  /* 0x000000080aff7812 */ /* 0x000fc600078cc0ff */
[----:B----4-:R0:W-:Y:S04]  /*373b0*/  @P5 STG.E.U8 desc[UR32][R216.64], R4 ;  /* 0x00000004d8005986 */ /* 0x0101e8000c101120 */
[----:B0-----:R-:W4:Y:S01]  /*373c0*/  LDL.LU.64 R216, [R1+0x9b0] ;  /* 0x0009b00001d87983 */ /* 0x001f220000300a00 */
[----:B------:R-:W-:-:S03]  /*373d0*/  PRMT R4, R145, 0x7771, RZ ;  /* 0x0000777191047816 */ /* 0x000fc600000000ff */
[----:B------:R-:W4:Y:S04]  /*373e0*/  LDL.LU.64 R168, [R1+0x9d8] ;  /* 0x0009d80001a87983 */ /* 0x000f280000300a00 */
[----:B------:R0:W-:Y:S04]  /*373f0*/  @P2 STG.E.U8 desc[UR32][R196.64], R4 ;  /* 0x00000004c4002986 */ /* 0x0001e8000c101120 */
[----:B0-----:R-:W4:Y:S01]  /*37400*/  LDL.LU.64 R196, [R1+0x9d0] ;  /* 0x0009d00001c47983 */ /* 0x001f220000300a00 */
[----:B------:R-:W-:-:S05]  /*37410*/  PRMT R4, R145, 0x7772, RZ ;  /* 0x0000777291047816 */ /* 0x000fca00000000ff */
[----:B--2---:R0:W-:Y:S04]  /*37420*/  @P6 STG.E.U8 desc[UR32][R220.64], R4 ;  /* 0x00000004dc006986 */ /* 0x0041e8000c101120 */
[----:B0-----:R-:W2:Y:S01]  /*37430*/  LDL.LU.64 R220, [R1+0x898] ;  /* 0x0008980001dc7983 */ /* 0x001ea20000300a00 */
[C---:B------:R-:W-:Y:S02]  /*37440*/  LOP3.LUT P3, RZ, R11.reuse, 0x80000000, RZ, 0xc0, !PT ;  /* 0x800000000bff7812 */ /* 0x040fe4000786c0ff */
[----:B------:R-:W-:Y:S02]  /*37450*/  LOP3.LUT P4, RZ, R11, 0x10000000, RZ, 0xc0, !PT ;  /* 0x100000000bff7812 */ /* 0x000fe4000788c0ff */
[----:B------:R-:W-:Y:S02]  /*37460*/  LOP3.LUT R13, R13, 0xfffffffd, RZ, 0xc0, !PT ;  /* 0xfffffffd0d0d7812 */ /* 0x000fe400078ec0ff */
[----:B------:R-:W-:-:S07]  /*37470*/  LOP3.LUT R7, R7, 0x7fffffff, RZ, 0xc0, !PT ;  /* 0x7fffffff07077812 */ /* 0x000fce00078ec0ff */
[----:B------:R-:W-:Y:S02]  /*37480*/  @P3 LOP3.LUT R13, R13, 0x2, RZ, 0xfc, !PT ;  /* 0x000000020d0d3812 */ /* 0x000fe400078efcff */
[----:B------:R-:W-:Y:S02]  /*37490*/  LOP3.LUT P3, RZ, R5, 0x100000, RZ, 0xc0, !PT ;  /* 0x0010000005ff7812 */ /* 0x000fe4000786c0ff */
[----:B------:R-:W-:Y:S02]  /*374a0*/  @P4 LOP3.LUT R7, R7, 0x80000000, RZ, 0xfc, !PT ;  /* 0x8000000007074812 */ /* 0x000fe400078efcff */
[----:B------:R-:W-:Y:S02]  /*374b0*/  LOP3.LUT P4, RZ, R5, 0x80000, RZ, 0xc0, !PT ;  /* 0x0008000005ff7812 */ /* 0x000fe4000788c0ff */
[----:B------:R-:W-:-:S07]  /*374c0*/  LOP3.LUT R13, R13, 0xfffffffb, RZ, 0xc0, !PT ;  /* 0xfffffffb0d0d7812 */ /* 0x000fce00078ec0ff */
[----:B------:R-:W-:-:S04]  /*374d0*/  @P3 LOP3.LUT R13, R13, 0x4, RZ, 0xfc, !PT ;  /* 0x000000040d0d3812 */ /* 0x000fc800078efcff */
[----:B------:R-:W-:-:S04]  /*374e0*/  LOP3.LUT R13, R13, 0xfffffffe, RZ, 0xc0, !PT ;  /* 0xfffffffe0d0d7812 */ /* 0x000fc800078ec0ff */
[----:B------:R-:W-:-:S04]  /*374f0*/  @P4 LOP3.LUT R13, R13, 0x1, RZ, 0xfc, !PT ;  /* 0x000000010d0d4812 */ /* 0x000fc800078efcff */
[----:B------:R-:W-:Y:S02]  /*37500*/  LOP3.LUT P6, RZ, R13, 0x10, RZ, 0xc0, !PT ;  /* 0x000000100dff7812 */ /* 0x000fe400078cc0ff */
[----:B------:R-:W-:Y:S02]  /*37510*/  PRMT R145, R145, 0x7773, RZ ;  /* 0x0000777391917816 */ /* 0x000fe400000000ff */
[----:B------:R-:W-:-:S09]  /*37520*/  LOP3.LUT P0, RZ, R10, 0x2, RZ, 0xc0, !PT ;  /* 0x000000020aff7812 */ /* 0x000fd2000780c0ff */
[----:B------:R0:W-:Y:S01]  /*37530*/  @P6 STG.E.U8 desc[UR32][R200.64], R145 ;  /* 0x00000091c8006986 */ /* 0x0001e2000c101120 */
[----:B------:R-:W-:Y:S02]  /*37540*/  LOP3.LUT P6, RZ, R13, 0x8, RZ, 0xc0, !PT ;  /* 0x000000080dff7812 */ /* 0x000fe400078cc0ff */
[C---:B------:R-:W-:Y:S02]  /*37550*/  PRMT R4, R149.reuse, 0x7770, RZ ;  /* 0x0000777095047816 */ /* 0x040fe400000000ff */
[----:B------:R-:W-:Y:S01]  /*37560*/  LOP3.LUT P3, RZ, R10, 0x1, RZ, 0xc0, !PT ;  /* 0x000000010aff7812 */ /* 0x000fe2000786c0ff */
[----:B0-----:R-:W2:Y:S08]  /*37570*/  LDL.LU.64 R200, [R1+0x818] ;  /* 0x0008180001c87983 */ /* 0x001eb00000300a00 */
[----:B------:R0:W-:Y:S02]  /*37580*/  @P6 STG.E.U8 desc[UR32][R198.64], R4 ;  /* 0x00000004c6006986 */ /* 0x0001e4000c101120 */
[----:B0-----:R-:W-:-:S02]  /*37590*/  PRMT R4, R149, 0x7771, RZ ;  /* 0x0000777195047816 */ /* 0x001fc400000000ff */
[----:B------:R-:W2:Y:S04]  /*375a0*/  LDL.LU.64 R198, [R1+0x720] ;  /* 0x0007200001c67983 */ /* 0x000ea80000300a00 */
[----:B------:R0:W-:Y:S02]  /*375b0*/  @P0 STG.E.U8 desc[UR32][R170.64], R4 ;  /* 0x00000004aa000986 */ /* 0x0001e4000c101120 */
[----:B0-----:R-:W-:Y:S02]  /*375c0*/  PRMT R4, R149, 0x7772, RZ ;  /* 0x0000777295047816 */ /* 0x001fe400000000ff */
[----:B------:R-:W2:Y:S04]  /*375d0*/  LDL.LU.64 R170, [R1+0x5f8] ;  /* 0x0005f80001aa7983 */ /* 0x000ea80000300a00 */
[----:B------:R0:W-:Y:S01]  /*375e0*/  @P3 STG.E.U8 desc[UR32][R190.64], R4 ;  /* 0x00000004be003986 */ /* 0x0001e2000c101120 */
[----:B------:R-:W-:-:S02]  /*375f0*/  LOP3.LUT P3, RZ, R13, 0x4, RZ, 0xc0, !PT ;  /* 0x000000040dff7812 */ /* 0x000fc4000786c0ff */
[----:B------:R-:W-:Y:S02]  /*37600*/  PRMT R149, R149, 0x7773, RZ ;  /* 0x0000777395957816 */ /* 0x000fe400000000ff */
[----:B------:R-:W-:-:S09]  /*37610*/  LOP3.LUT P1, RZ, R11, 0x40000000, RZ, 0xc0, !PT ;  /* 0x400000000bff7812 */ /* 0x000fd2000782c0ff */
[----:B---3--:R1:W-:Y:S01]  /*37620*/  @P3 STG.E.U8 desc[UR32][R218.64], R149 ;  /* 0x00000095da003986 */ /* 0x0083e2000c101120 */
[----:B------:R-:W-:Y:S02]  /*37630*/  LOP3.LUT P3, RZ, R13, 0x2, RZ, 0xc0, !PT ;  /* 0x000000020dff7812 */ /* 0x000fe4000786c0ff */
[C---:B0-----:R-:W-:Y:S02]  /*37640*/  PRMT R4, R146.reuse, 0x7770, RZ ;  /* 0x0000777092047816 */ /* 0x041fe400000000ff */
[----:B------:R-:W-:Y:S01]  /*37650*/  LOP3.LUT P4, RZ, R11, 0x20000000, RZ, 0xc0, !PT ;  /* 0x200000000bff7812 */ /* 0x000fe2000788c0ff */
[----:B-1----:R-:W3:Y:S08]  /*37660*/  LDL.LU.64 R218, [R1+0x4c8] ;  /* 0x0004c80001da7983 */ /* 0x002ef00000300a00 */
[----:B----4-:R0:W-:Y:S02]  /*37670*/  @P3 STG.E.U8 desc[UR32][R216.64], R4 ;  /* 0x00000004d8003986 */ /* 0x0101e4000c101120 */
[----:B0-----:R-:W-:-:S02]  /*37680*/  PRMT R4, R146, 0x7771, RZ ;  /* 0x0000777192047816 */ /* 0x001fc400000000ff */
[----:B------:R-:W4:Y:S04]  /*37690*/  LDL.LU.64 R216, [R1+0x4b0] ;  /* 0x0004b00001d87983 */ /* 0x000f280000300a00 */
[----:B------:R0:W-:Y:S02]  /*376a0*/  @P1 STG.E.U8 desc[UR32][R168.64], R4 ;  /* 0x00000004a8001986 */ /* 0x0001e4000c101120 */
[----:B0-----:R-:W-:-:S05]  /*376b0*/  PRMT R4, R146, 0x7772, RZ ;  /* 0x0000777292047816 */ /* 0x001fca00000000ff */
[----:B------:R-:W-:Y:S01]  /*376c0*/  @P4 STG.E.U8 desc[UR32][R196.64], R4 ;  /* 0x00000004c4004986 */ /* 0x000fe2000c101120 */
[----:B------:R-:W-:Y:S02]  /*376d0*/  LOP3.LUT P4, RZ, R13, 0x1, RZ, 0xc0, !PT ;  /* 0x000000010dff7812 */ /* 0x000fe4000788c0ff */
[----:B------:R-:W-:-:S11]  /*376e0*/  PRMT R146, R146, 0x7773, RZ ;  /* 0x0000777392927816 */ /* 0x000fd600000000ff */
[----:B--2---:R0:W-:Y:S04]  /*376f0*/  @P4 STG.E.U8 desc[UR32][R220.64], R146 ;  /* 0x00000092dc004986 */ /* 0x0041e8000c101120 */
[----:B0-----:R-:W2:Y:S01]  /*37700*/  LDL.LU.64 R220, [R1+0x4a8] ;  /* 0x0004a80001dc7983 */ /* 0x001ea20000300a00 */
[----:B------:R-:W-:Y:S02]  /*37710*/  LOP3.LUT P4, RZ, R7, 0x80000000, RZ, 0xc0, !PT ;  /* 0x8000000007ff7812 */ /* 0x000fe4000788c0ff */
[----:B------:R-:W-:Y:S02]  /*37720*/  PRMT R10, R150, 0x7770, RZ ;  /* 0x00007770960a7816 */ /* 0x000fe400000000ff */
[C---:B------:R-:W-:Y:S02]  /*37730*/  LOP3.LUT P5, RZ, R11.reuse, 0x8000000, RZ, 0xc0, !PT ;  /* 0x080000000bff7812 */ /* 0x040fe400078ac0ff */
[----:B------:R-:W-:-:S02]  /*37740*/  LOP3.LUT P2, RZ, R11, 0x4000000, RZ, 0xc0, !PT ;  /* 0x040000000bff7812 */ /* 0x000fc4000784c0ff */
[C---:B------:R-:W-:Y:S02]  /*37750*/  PRMT R12, R150.reuse, 0x7771, RZ ;  /* 0x00007771960c7816 */ /* 0x040fe400000000ff */
[C---:B------:R-:W-:Y:S02]  /*37760*/  PRMT R13, R150.reuse, 0x7772, RZ ;  /* 0x00007772960d7816 */ /* 0x040fe400000000ff */
[----:B------:R-:W-:Y:S02]  /*37770*/  LOP3.LUT P6, RZ, R5, 0x40000, RZ, 0xc0, !PT ;  /* 0x0004000005ff7812 */ /* 0x000fe400078cc0ff */
[----:B------:R-:W-:Y:S02]  /*37780*/  PRMT R150, R150, 0x7773, RZ ;  /* 0x0000777396967816 */ /* 0x000fe400000000ff */
[----:B------:R-:W-:Y:S01]  /*37790*/  LOP3.LUT P0, RZ, R11, 0x2000000, RZ, 0xc0, !PT ;  /* 0x020000000bff7812 */ /* 0x000fe2000780c0ff */
[----:B------:R0:W-:Y:S04]  /*377a0*/  @P4 STG.E.U8 desc[UR32][R200.64], R10 ;  /* 0x0000000ac8004986 */ /* 0x0001e8000c101120 */
[----:B0-----:R-:W2:Y:S04]  /*377b0*/  LDL.LU.64 R200, [R1+0x4a0] ;  /* 0x0004a00001c87983 */ /* 0x001ea80000300a00 */
[----:B------:R-:W-:Y:S04]  /*377c0*/  @P5 STG.E.U8 desc[UR32][R198.64], R12 ;  /* 0x0000000cc6005986 */ /* 0x000fe8000c101120 */
[----:B------:R0:W-:Y:S04]  /*377d0*/  @P2 STG.E.U8 desc[UR32][R170.64], R13 ;  /* 0x0000000daa002986 */ /* 0x0001e8000c101120 */
[----:B0-----:R-:W2:Y:S04]  /*377e0*/  LDL.LU.64 R170, [R1+0x498] ;  /* 0x0004980001aa7983 */ /* 0x001ea80000300a00 */
[----:B------:R-:W2:Y:S01]  /*377f0*/  LDL.LU.64 R196, [R1+0x490] ;  /* 0x0004900001c47983 */ /* 0x000ea20000300a00 */
[----:B------:R-:W-:-:S03]  /*37800*/  PRMT R4, R147, 0x7770, RZ ;  /* 0x0000777093047816 */ /* 0x000fc600000000ff */
[----:B---3--:R0:W-:Y:S04]  /*37810*/  @P6 STG.E.U8 desc[UR32][R218.64], R150 ;  /* 0x00000096da006986 */ /* 0x0081e8000c101120 */
[----:B0-----:R-:W3:Y:S01]  /*37820*/  LDL.LU.64 R218, [R1+0x488] ;  /* 0x0004880001da7983 */ /* 0x001ee20000300a00 */
[----:B------:R-:W-:-:S03]  /*37830*/  LOP3.LUT P3, RZ, R11, 0x1000000, RZ, 0xc0, !PT ;  /* 0x010000000bff7812 */ /* 0x000fc6000786c0ff */
[----:B----4-:R0:W-:Y:S01]  /*37840*/  @P0 STG.E.U8 desc[UR32][R216.64], R4 ;  /* 0x00000004d8000986 */ /* 0x0101e2000c101120 */
[----:B------:R-:W-:-:S03]  /*37850*/  PRMT R14, R147, 0x7771, RZ ;  /* 0x00007771930e7816 */ /* 0x000fc600000000ff */
[----:B0-----:R-:W4:Y:S04]  /*37860*/  LDL.LU.64 R216, [R1+0x480] ;  /* 0x0004800001d87983 */ /* 0x001f280000300a00 */
[----:B------:R-:W4:Y:S04]  /*37870*/  LDL.LU.64 R198, [R1+0x478] ;  /* 0x0004780001c67983 */ /* 0x000f280000300a00 */
[----:B--2---:R0:W-:Y:S04]  /*37880*/  @P3 STG.E.U8 desc[UR32][R220.64], R14 ;  /* 0x0000000edc003986 */ /* 0x0041e8000c101120 */
[----:B0-----:R-:W2:Y:S01]  /*37890*/  LDL.LU.64 R220, [R1+0x470] ;  /* 0x0004700001dc7983 */ /* 0x001ea20000300a00 */
[----:B------:R-:W-:-:S03]  /*378a0*/  LOP3.LUT P1, RZ, R11, 0x800000, RZ, 0xc0, !PT ;  /* 0x008000000bff7812 */ /* 0x000fc6000782c0ff */
[----:B------:R-:W2:Y:S01]  /*378b0*/  LDL.LU.64 R190, [R1+0x468] ;  /* 0x0004680001be7983 */ /* 0x000ea20000300a00 */
[----:B------:R-:W-:Y:S02]  /*378c0*/  PRMT R10, R147, 0x7772, RZ ;  /* 0x00007772930a7816 */ /* 0x000fe400000000ff */
[----:B------:R-:W-:Y:S02]  /*378d0*/  LOP3.LUT P4, RZ, R5, 0x20000, RZ, 0xc0, !PT ;  /* 0x0002000005ff7812 */ /* 0x000fe4000788c0ff */
[----:B------:R-:W-:Y:S02]  /*378e0*/  LOP3.LUT P5, RZ, R11, 0x400000, RZ, 0xc0, !PT ;  /* 0x004000000bff7812 */ /* 0x000fe400078ac0ff */
[----:B------:R-:W-:Y:S02]  /*378f0*/  LOP3.LUT P2, RZ, R5, 0x10000, RZ, 0xc0, !PT ;  /* 0x0001000005ff7812 */ /* 0x000fe4000784c0ff */
[----:B------:R-:W-:Y:S02]  /*37900*/  PRMT R147, R147, 0x7773, RZ ;  /* 0x0000777393937816 */ /* 0x000fe400000000ff */
[----:B------:R-:W-:-:S02]  /*37910*/  P2R R15, PR, RZ, 0x4 ;  /* 0x00000004ff0f7803 */ /* 0x000fc40000000000 */
[----:B------:R-:W-:Y:S02]  /*37920*/  PRMT R12, R151, 0x7770, RZ ;  /* 0x00007770970c7816 */ /* 0x000fe400000000ff */
[----:B------:R-:W-:-:S04]  /*37930*/  LOP3.LUT P2, RZ, R11, 0x100000, RZ, 0xc0, !PT ;  /* 0x001000000bff7812 */ /* 0x000fc8000784c0ff */
[----:B------:R-:W-:Y:S02]  /*37940*/  P2R R16, PR, RZ, 0x4 ;  /* 0x00000004ff107803 */ /* 0x000fe40000000000 */
[----:B------:R-:W-:Y:S02]  /*37950*/  LOP3.LUT P2, RZ, R11, 0x200000, RZ, 0xc0, !PT ;  /* 0x002000000bff7812 */ /* 0x000fe4000784c0ff */
[C---:B------:R-:W-:Y:S01]  /*37960*/  PRMT R13, R151.reuse, 0x7771, RZ ;  /* 0x00007771970d7816 */ /* 0x040fe200000000ff */
[----:B------:R0:W-:Y:S04]  /*37970*/  @P1 STG.E.U8 desc[UR32][R200.64], R10 ;  /* 0x0000000ac8001986 */ /* 0x0001e8000c101120 */
[----:B0-----:R-:W2:Y:S04]  /*37980*/  LDL.LU.64 R200, [R1+0x460] ;  /* 0x0004600001c87983 */ /* 0x001ea80000300a00 */
[----:B------:R0:W-:Y:S04]  /*37990*/  @P4 STG.E.U8 desc[UR32][R170.64], R147 ;  /* 0x00000093aa004986 */ /* 0x0001e8000c101120 */
[----:B------:R1:W-:Y:S04]  /*379a0*/  @P5 STG.E.U8 desc[UR32][R196.64], R12 ;  /* 0x0000000cc4005986 */ /* 0x0003e8000c101120 */
[----:B0-----:R-:W2:Y:S04]  /*379b0*/  LDL.LU.64 R170, [R1+0x458] ;  /* 0x0004580001aa7983 */ /* 0x001ea80000300a00 */
[----:B------:R-:W2:Y:S04]  /*379c0*/  LDL.LU.64 R168, [R1+0x450] ;  /* 0x0004500001a87983 */ /* 0x000ea80000300a00 */
[----:B-1----:R-:W2:Y:S01]  /*379d0*/  LDL.LU.64 R196, [R1+0x448] ;  /* 0x0004480001c47983 */ /* 0x002ea20000300a00 */
[----:B------:R-:W-:-:S03]  /*379e0*/  PRMT R4, R151, 0x7772, RZ ;  /* 0x0000777297047816 */ /* 0x000fc600000000ff */
[----:B---3--:R0:W-:Y:S01]  /*379f0*/  @P2 STG.E.U8 desc[UR32][R218.64], R13 ;  /* 0x0000000dda002986 */ /* 0x0081e2000c101120 */
[----:B------:R-:W-:-:S03]  /*37a00*/  ISETP.NE.AND P2, PT, R16, RZ, PT ;  /* 0x000000ff1000720c */ /* 0x000fc60003f45270 */
[----:B0-----:R-:W3:Y:S01]  /*37a10*/  LDL.LU.64 R218, [R1+0x440] ;  /* 0x0004400001da7983 */ /* 0x001ee20000300a00 */
[----:B------:R-:W-:-:S09]  /*37a20*/  LOP3.LUT P6, RZ, R11, 0x80000, RZ, 0xc0, !PT ;  /* 0x000800000bff7812 */ /* 0x000fd200078cc0ff */
[----:B----4-:R0:W-:Y:S01]  /*37a30*/  @P2 STG.E.U8 desc[UR32][R216.64], R4 ;  /* 0x00000004d8002986 */ /* 0x0101e2000c101120 */
[----:B------:R-:W-:-:S03]  /*37a40*/  ISETP.NE.AND P2, PT, R15, RZ, PT ;  /* 0x000000ff0f00720c */ /* 0x000fc60003f45270 */
[----:B0-----:R-:W4:Y:S01]  /*37a50*/  LDL.LU.64 R216, [R1+0x438] ;  /* 0x0004380001d87983 */ /* 0x001f220000300a00 */
[----:B------:R-:W-:Y:S02]  /*37a60*/  PRMT R151, R151, 0x7773, RZ ;  /* 0x0000777397977816 */ /* 0x000fe400000000ff */
[----:B------:R-:W-:-:S07]  /*37a70*/  PRMT R10, R152, 0x7770, RZ ;  /* 0x00007770980a7816 */ /* 0x000fce00000000ff */
[----:B------:R0:W-:Y:S04]  /*37a80*/  @P2 STG.E.U8 desc[UR32][R198.64], R151 ;  /* 0x00000097c6002986 */ /* 0x0001e8000c101120 */
[----:B0-----:R-:W4:Y:S04]  /*37a90*/  LDL.LU.64 R198, [R1+0x430] ;  /* 0x0004300001c67983 */ /* 0x001f280000300a00 */
[----:B--2---:R0:W-:Y:S04]  /*37aa0*/  @P6 STG.E.U8 desc[UR32][R220.64], R10 ;  /* 0x0000000adc006986 */ /* 0x0041e8000c101120 */
[----:B0-----:R-:W2:Y:S01]  /*37ab0*/  LDL.LU.64 R220, [R1+0x428] ;  /* 0x0004280001dc7983 */ /* 0x001ea20000300a00 */
[----:B------:R-:W-:-:S04]  /*37ac0*/  LOP3.LUT P0, RZ, R5, 0x8000, RZ, 0xc0, !PT ;  /* 0x0000800005ff7812 */ /* 0x000fc8000780c0ff */
[----:B------:R-:W-:Y:S02]  /*37ad0*/  P2R R18, PR, RZ, 0x1 ;  /* 0x00000001ff127803 */ /* 0x000fe40000000000 */
[----:B------:R-:W-:-:S04]  /*37ae0*/  LOP3.LUT P0, RZ, R11, 0x20000, RZ, 0xc0, !PT ;  /* 0x000200000bff7812 */ /* 0x000fc8000780c0ff */
[----:B------:R-:W-:Y:S02]  /*37af0*/  P2R R17, PR, RZ, 0x1 ;  /* 0x00000001ff117803 */ /* 0x000fe40000000000 */
[----:B------:R-:W-:Y:S02]  /*37b00*/  LOP3.LUT P0, RZ, R11, 0x40000, RZ, 0xc0, !PT ;  /* 0x000400000bff7812 */ /* 0x000fe4000780c0ff */
[----:B------:R-:W-:Y:S02]  /*37b10*/  PRMT R14, R152, 0x7771, RZ ;  /* 0x00007771980e7816 */ /* 0x000fe400000000ff */
[----:B------:R-:W-:-:S09]  /*37b20*/  LOP3.LUT P1, RZ, R5, 0x4000, RZ, 0xc0, !PT ;  /* 0x0000400005ff7812 */ /* 0x000fd2000782c0ff */
[----:B------:R-:W-:Y:S01]  /*37b30*/  @P0 STG.E.U8 desc[UR32][R190.64], R14 ;  /* 0x0000000ebe000986 */ /* 0x000fe2000c101120 */
[----:B------:R-:W-:Y:S02]  /*37b40*/  ISETP.NE.AND P0, PT, R17, RZ, PT ;  /* 0x000000ff1100720c */ /* 0x000fe40003f05270 */
[----:B------:R-:W-:Y:S02]  /*37b50*/  PRMT R12, R152, 0x7772, RZ ;  /* 0x00007772980c7816 */ /* 0x000fe400000000ff */
[----:B------:R-:W-:Y:S02]  /*37b60*/  P2R R48, PR, RZ, 0x2 ;  /* 0x00000002ff307803 */ /* 0x000fe40000000000 */
[C---:B------:R-:W-:Y:S02]  /*37b70*/  LOP3.LUT P1, RZ, R11.reuse, 0x4000, RZ, 0xc0, !PT ;  /* 0x000040000bff7812 */ /* 0x040fe4000782c0ff */
[----:B------:R-:W-:Y:S02]  /*37b80*/  LOP3.LUT P3, RZ, R11, 0x10000, RZ, 0xc0, !PT ;  /* 0x000100000bff7812 */ /* 0x000fe4000786c0ff */
[----:B------:R-:W-:-:S02]  /*37b90*/  P2R R19, PR, RZ, 0x2 ;  /* 0x00000002ff137803 */ /* 0x000fc40000000000 */
[----:B------:R-:W-:Y:S02]  /*37ba0*/  LOP3.LUT P1, RZ, R11, 0x8000, RZ, 0xc0, !PT ;  /* 0x000080000bff7812 */ /* 0x000fe4000782c0ff */
[----:B------:R-:W-:Y:S02]  /*37bb0*/  PRMT R152, R152, 0x7773, RZ ;  /* 0x0000777398987816 */ /* 0x000fe400000000ff */
[----:B------:R-:W-:Y:S01]  /*37bc0*/  PRMT R4, R156, 0x7770, RZ ;  /* 0x000077709c047816 */ /* 0x000fe200000000ff */
[----:B------:R0:W-:Y:S01]  /*37bd0*/  @P0 STG.E.U8 desc[UR32][R200.64], R12 ;  /* 0x0000000cc8000986 */ /* 0x0001e2000c101120 */
[----:B------:R-:W-:Y:S02]  /*37be0*/  ISETP.NE.AND P0, PT, R18, RZ, PT ;  /* 0x000000ff1200720c */ /* 0x000fe40003f05270 */
[C---:B------:R-:W-:Y:S01]  /*37bf0*/  PRMT R13, R156.reuse, 0x7771, RZ ;  /* 0x000077719c0d7816 */ /* 0x040fe200000000ff */
[----:B0-----:R-:W2:Y:S01]  /*37c00*/  LDL.LU.64 R200, [R1+0x420] ;  /* 0x0004200001c87983 */ /* 0x001ea20000300a00 */
[----:B------:R-:W-:-:S09]  /*37c10*/  PRMT R10, R156, 0x7772, RZ ;  /* 0x000077729c0a7816 */ /* 0x000fd200000000ff */
[----:B------:R0:W-:Y:S04]  /*37c20*/  @P0 STG.E.U8 desc[UR32][R170.64], R152 ;  /* 0x00000098aa000986 */ /* 0x0001e8000c101120 */
[----:B------:R-:W-:Y:S04]  /*37c30*/  @P3 STG.E.U8 desc[UR32][R168.64], R4 ;  /* 0x00000004a8003986 */ /* 0x000fe8000c101120 */
[----:B------:R-:W-:Y:S01]  /*37c40*/  @P1 STG.E.U8 desc[UR32][R196.64], R13 ;  /* 0x0000000dc4001986 */ /* 0x000fe2000c101120 */
[----:B------:R-:W-:-:S03]  /*37c50*/  ISETP.NE.AND P1, PT, R19, RZ, PT ;  /* 0x000000ff1300720c */ /* 0x000fc60003f25270 */
[----:B0-----:R-:W2:Y:S01]  /*37c60*/  LDL.LU.64 R170, [R1+0x418] ;  /* 0x0004180001aa7983 */ /* 0x001ea20000300a00 */
[----:B------:R-:W-:-:S09]  /*37c70*/  PRMT R156, R156, 0x7773, RZ ;  /* 0x000077739c9c7816 */ /* 0x000fd200000000ff */
[----:B---3--:R0:W-:Y:S01]  /*37c80*/  @P1 STG.E.U8 desc[UR32][R218.64], R10 ;  /* 0x0000000ada001986 */ /* 0x0081e2000c101120 */
[----:B------:R-:W-:-:S03]  /*37c90*/  ISETP.NE.AND P1, PT, R48, RZ, PT ;  /* 0x000000ff3000720c */ /* 0x000fc60003f25270 */
[----:B0-----:R-:W3:Y:S01]  /*37ca0*/  LDL.LU.64 R218, [R1+0x410] ;  /* 0x0004100001da7983 */ /* 0x001ee20000300a00 */
[----:B------:R-:W-:-:S09]  /*37cb0*/  LOP3.LUT P4, RZ, R11, 0x2000, RZ, 0xc0, !PT ;  /* 0x000020000bff7812 */ /* 0x000fd2000788c0ff */
[----:B----4-:R0:W-:Y:S01]  /*37cc0*/  @P1 STG.E.U8 desc[UR32][R216.64], R156 ;  /* 0x0000009cd8001986 */ /* 0x0101e2000c101120 */
[----:B------:R-:W-:-:S03]  /*37cd0*/  LOP3.LUT P5, RZ, R11, 0x1000, RZ, 0xc0, !PT ;  /* 0x000010000bff7812 */ /* 0x000fc600078ac0ff */
[----:B0-----:R-:W4:Y:S01]  /*37ce0*/  LDL.LU.64 R216, [R1+0x408] ;  /* 0x0004080001d87983 */ /* 0x001f220000300a00 */
[C---:B------:R-:W-:Y:S02]  /*37cf0*/  PRMT R12, R153.reuse, 0x7770, RZ ;  /* 0x00007770990c7816 */ /* 0x040fe400000000ff */
[----:B------:R-:W-:-:S03]  /*37d00*/  PRMT R14, R153, 0x7771, RZ ;  /* 0x00007771990e7816 */ /* 0x000fc600000000ff */
[----:B------:R-:W-:Y:S04]  /*37d10*/  @P4 STG.E.U8 desc[UR32][R198.64], R12 ;  /* 0x0000000cc6004986 */ /* 0x000fe8000c101120 */
[----:B--2---:R0:W-:Y:S04]  /*37d20*/  @P5 STG.E.U8 desc[UR32][R220.64], R14 ;  /* 0x0000000edc005986 */ /* 0x0041e8000c101120 */
[----:B0-----:R-:W2:Y:S01]  /*37d30*/  LDL.LU.64 R220, [R1+0x400] ;  /* 0x0004000001dc7983 */ /* 0x001ea20000300a00 */
[----:B------:R-:W-:-:S03]  /*37d40*/  LOP3.LUT P2, RZ, R11, 0x800, RZ, 0xc0, !PT ;  /* 0x000008000bff7812 */ /* 0x000fc6000784c0ff */
[----:B------:R-:W2:Y:S01]  /*37d50*/  LDL.LU.64 R196, [R1+0x3f8] ;  /* 0x0003f80001c47983 */ /* 0x000ea20000300a00 */
[----:B------:R-:W-:Y:S02]  /*37d60*/  PRMT R4, R153, 0x7772, RZ ;  /* 0x0000777299047816 */ /* 0x000fe400000000ff */
[----:B------:R-:W-:Y:S02]  /*37d70*/  LOP3.LUT P6, RZ, R5, 0x2000, RZ, 0xc0, !PT ;  /* 0x0000200005ff7812 */ /* 0x000fe400078cc0ff */
[----:B------:R-:W-:Y:S02]  /*37d80*/  PRMT R153, R153, 0x7773, RZ ;  /* 0x0000777399997816 */ /* 0x000fe400000000ff */
[----:B------:R-:W-:Y:S02]  /*37d90*/  LOP3.LUT P0, RZ, R11, 0x400, RZ, 0xc0, !PT ;  /* 0x000004000bff7812 */ /* 0x000fe4000780c0ff */
[----:B------:R-:W-:Y:S02]  /*37da0*/  PRMT R10, R157, 0x7770, RZ ;  /* 0x000077709d0a7816 */ /* 0x000fe400000000ff */
[----:B------:R-:W-:-:S02]  /*37db0*/  LOP3.LUT P3, RZ, R11, 0x200, RZ, 0xc0, !PT ;  /* 0x000002000bff7812 */ /* 0x000fc4000786c0ff */
[----:B------:R-:W-:Y:S01]  /*37dc0*/  PRMT R13, R157, 0x7771, RZ ;  /* 0x000077719d0d7816 */ /* 0x000fe200000000ff */
[----:B------:R0:W-:Y:S04]  /*37dd0*/  @P2 STG.E.U8 desc[UR32][R200.64], R4 ;  /* 0x00000004c8002986 */ /* 0x0001e8000c101120 */
[----:B0-----:R-:W2:Y:S04]  /*37de0*/  LDL.LU.64 R200, [R1+0x3f0] ;  /* 0x0003f00001c87983 */ /* 0x001ea80000300a00 */
[----:B------:R0:W-:Y:S04]  /*37df0*/  @P6 STG.E.U8 desc[UR32][R170.64], R153 ;  /* 0x00000099aa006986 */ /* 0x0001e8000c101120 */
[----:B0-----:R-:W2:Y:S04]  /*37e00*/  LDL.LU.64 R170, [R1+0x3e8] ;  /* 0x0003e80001aa7983 */ /* 0x001ea80000300a00 */
[----:B------:R-:W2:Y:S04]  /*37e10*/  LDL.LU.64 R198, [R1+0x3e0] ;  /* 0x0003e00001c67983 */ /* 0x000ea80000300a00 */
[----:B---3--:R0:W-:Y:S04]  /*37e20*/  @P0 STG.E.U8 desc[UR32][R218.64], R10 ;  /* 0x0000000ada000986 */ /* 0x0081e8000c101120 */
[----:B0-----:R-:W3:Y:S04]  /*37e30*/  LDL.LU.64 R218, [R1+0x3d8] ;  /* 0x0003d80001da7983 */ /* 0x001ee80000300a00 */
[----:B------:R-:W3:Y:S01]  /*37e40*/  LDL.LU.64 R190, [R1+0x3d0] ;  /* 0x0003d00001be7983 */ /* 0x000ee20000300a00 */
[----:B------:R-:W-:-:S02]  /*37e50*/  LOP3.LUT P5, RZ, R11, 0x20, RZ, 0xc0, !PT ;  /* 0x000000200bff7812 */ /* 0x000fc400078ac0ff */
[C---:B------:R-:W-:Y:S01]  /*37e60*/  LOP3.LUT P6, RZ, R11.reuse, 0x4, RZ, 0xc0, !PT ;  /* 0x000000040bff7812 */ /* 0x040fe200078cc0ff */
[----:B----4-:R0:W-:Y:S01]  /*37e70*/  @P3 STG.E.U8 desc[UR32][R216.64], R13 ;  /* 0x0000000dd8003986 */ /* 0x0101e2000c101120 */
[----:B------:R-:W-:Y:S02]  /*37e80*/  LOP3.LUT P3, RZ, R6, 0x80000000, RZ, 0xc0, !PT ;  /* 0x8000000006ff7812 */ /* 0x000fe4000786c0ff */
[C---:B------:R-:W-:Y:S02]  /*37e90*/  LOP3.LUT P1, RZ, R11.reuse, 0x100, RZ, 0xc0, !PT ;  /* 0x000001000bff7812 */ /* 0x040fe4000782c0ff */
[----:B------:R-:W-:Y:S02]  /*37ea0*/  P2R R14, PR, RZ, 0x20 ;  /* 0x00000020ff0e7803 */ /* 0x000fe40000000000 */
[----:B------:R-:W-:Y:S02]  /*37eb0*/  P2R R16, PR, RZ, 0x40 ;  /* 0x00000040ff107803 */ /* 0x000fe40000000000 */
[----:B------:R-:W-:Y:S01]  /*37ec0*/  P2R R18, PR, RZ, 0x8 ;  /* 0x00000008ff127803 */ /* 0x000fe20000000000 */
[----:B0-----:R-:W4:Y:S01]  /*37ed0*/  LDL.LU.64 R216, [R1+0x3c8] ;  /* 0x0003c80001d87983 */ /* 0x001f220000300a00 */
[----:B------:R-:W-:-:S02]  /*37ee0*/  LOP3.LUT P5, RZ, R11, 0x40, RZ, 0xc0, !PT ;  /* 0x000000400bff7812 */ /* 0x000fc400078ac0ff */
[C---:B------:R-:W-:Y:S02]  /*37ef0*/  LOP3.LUT P6, RZ, R11.reuse, 0x8, RZ, 0xc0, !PT ;  /* 0x000000080bff7812 */ /* 0x040fe400078cc0ff */
[C---:B------:R-:W-:Y:S02]  /*37f00*/  LOP3.LUT P3, RZ, R11.reuse, 0x1, RZ, 0xc0, !PT ;  /* 0x000000010bff7812 */ /* 0x040fe4000786c0ff */
[----:B------:R-:W-:Y:S02]  /*37f10*/  P2R R12, PR, RZ, 0x20 ;  /* 0x00000020ff0c7803 */ /* 0x000fe40000000000 */
[----:B------:R-:W-:Y:S02]  /*37f20*/  P2R R15, PR, RZ, 0x40 ;  /* 0x00000040ff0f7803 */ /* 0x000fe40000000000 */
[----:B------:R-:W-:Y:S02]  /*37f30*/  P2R R17, PR, RZ, 0x8 ;  /* 0x00000008ff117803 */ /* 0x000fe40000000000 */
[----:B------:R-:W-:-:S02]  /*37f40*/  LOP3.LUT P5, RZ, R11, 0x80, RZ, 0xc0, !PT ;  /* 0x000000800bff7812 */ /* 0x000fc400078ac0ff */
[C---:B------:R-:W-:Y:S02]  /*37f50*/  LOP3.LUT P6, RZ, R11.reuse, 0x10, RZ, 0xc0, !PT ;  /* 0x000000100bff7812 */ /* 0x040fe400078cc0ff */
[----:B------:R-:W-:Y:S02]  /*37f60*/  LOP3.LUT P3, RZ, R11, 0x2, RZ, 0xc0, !PT ;  /* 0x000000020bff7812 */ /* 0x000fe4000786c0ff */
[----:B------:R-:W-:-:S05]  /*37f70*/  PRMT R11, R157, 0x7772, RZ ;  /* 0x000077729d0b7816 */ /* 0x000fca00000000ff */
[----:B--2---:R0:W-:Y:S04]  /*37f80*/  @P1 STG.E.U8 desc[UR32][R220.64], R11 ;  /* 0x0000000bdc001986 */ /* 0x0041e8000c101120 */
[----:B0-----:R-:W2:Y:S01]  /*37f90*/  LDL.LU.64 R220, [R1+0x3c0] ;  /* 0x0003c00001dc7983 */ /* 0x001ea20000300a00 */
[----:B------:R-:W-:Y:S02]  /*37fa0*/  LOP3.LUT P4, RZ, R5, 0x1000, RZ, 0xc0, !PT ;  /* 0x0000100005ff7812 */ /* 0x000fe4000788c0ff */
[----:B------:R-:W-:Y:S01]  /*37fb0*/  PRMT R157, R157, 0x7773, RZ ;  /* 0x000077739d9d7816 */ /* 0x000fe200000000ff */
[----:B------:R-:W2:Y:S01]  /*37fc0*/  LDL.LU.64 R168, [R1+0x3b8] ;  /* 0x0003b80001a87983 */ /* 0x000ea20000300a00 */
[----:B------:R-:W-:-:S09]  /*37fd0*/  PRMT R4, R154, 0x7770, RZ ;  /* 0x000077709a047816 */ /* 0x000fd200000000ff */
[----:B------:R0:W-:Y:S04]  /*37fe0*/  @P4 STG.E.U8 desc[UR32][R196.64], R157 ;  /* 0x0000009dc4004986 */ /* 0x0001e8000c101120 */
[----:B0-----:R-:W2:Y:S01]  /*37ff0*/  LDL.LU.64 R196, [R1+0x3b0] ;  /* 0x0003b00001c47983 */ /* 0x001ea20000300a00 */
[----:B------:R-:W-:Y:S02]  /*38000*/  LOP3.LUT P2, RZ, R5, 0x800, RZ, 0xc0, !PT ;  /* 0x0000080005ff7812 */ /* 0x000fe4000784c0ff */
[----:B------:R-:W-:Y:S01]  /*38010*/  PRMT R10, R154, 0x7772, RZ ;  /* 0x000077729a0a7816 */ /* 0x000fe200000000ff */
[----:B------:R0:W-:Y:S01]  /*38020*/  @P5 STG.E.U8 desc[UR32][R200.64], R4 ;  /* 0x00000004c8005986 */ /* 0x0001e2000c101120 */
[----:B------:R-:W-:Y:S02]  /*38030*/  ISETP.NE.AND P5, PT, R12, RZ, PT ;  /* 0x000000ff0c00720c */ /* 0x000fe40003fa5270 */
[C---:B------:R-:W-:Y:S01]  /*38040*/  PRMT R12, R154.reuse, 0x7771, RZ ;  /* 0x000077719a0c7816 */ /* 0x040fe200000000ff */
[----:B0-----:R-:W2:Y:S01]  /*38050*/  LDL.LU.64 R200, [R1+0x3a8] ;  /* 0x0003a80001c87983 */ /* 0x001ea20000300a00 */
[----:B------:R-:W-:-:S02]  /*38060*/  PRMT R154, R154, 0x7773, RZ ;  /* 0x000077739a9a7816 */ /* 0x000fc400000000ff */
[----:B------:R-:W-:-:S07]  /*38070*/  PRMT R11, R158, 0x7770, RZ ;  /* 0x000077709e0b7816 */ /* 0x000fce00000000ff */
[----:B------:R0:W-:Y:S01]  /*38080*/  @P5 STG.E.U8 desc[UR32][R170.64], R12 ;  /* 0x0000000caa005986 */ /* 0x0001e2000c101120 */
[----:B------:R-:W-:-:S03]  /*38090*/  ISETP.NE.AND P5, PT, R14, RZ, PT ;  /* 0x000000ff0e00720c */ /* 0x000fc60003fa5270 */
[----:B0-----:R-:W2:Y:S10]  /*380a0*/  LDL.LU.64 R170, [R1+0x3a0] ;  /* 0x0003a00001aa7983 */ /* 0x001eb40000300a00 */
[----:B------:R0:W-:Y:S01]  /*380b0*/  @P5 STG.E.U8 desc[UR32][R198.64], R10 ;  /* 0x0000000ac6005986 */ /* 0x0001e2000c101120 */
[----:B------:R-:W-:-:S03]  /*380c0*/  PRMT R13, R158, 0x7771, RZ ;  /* 0x000077719e0d7816 */ /* 0x000fc600000000ff */
[----:B0-----:R-:W2:Y:S04]  /*380d0*/  LDL.LU.64 R198, [R1+0x398] ;  /* 0x0003980001c67983 */ /* 0x001ea80000300a00 */
[----:B---3--:R0:W-:Y:S04]  /*380e0*/  @P2 STG.E.U8 desc[UR32][R218.64], R154 ;  /* 0x0000009ada002986 */ /* 0x0081e8000c101120 */
[----:B------:R-:W-:Y:S01]  /*380f0*/  @P6 STG.E.U8 desc[UR32][R190.64], R11 ;  /* 0x0000000bbe006986 */ /* 0x000fe2000c101120 */
[----:B------:R-:W-:-:S03]  /*38100*/  ISETP.NE.AND P6, PT, R15, RZ, PT ;  /* 0x000000ff0f00720c */ /* 0x000fc60003fc5270 */
[----:B0-----:R-:W3:Y:S10]  /*38110*/  LDL.LU.64 R218, [R1+0x390] ;  /* 0x0003900001da7983 */ /* 0x001ef40000300a00 */
[----:B----4-:R0:W-:Y:S01]  /*38120*/  @P6 STG.E.U8 desc[UR32][R216.64], R13 ;  /* 0x0000000dd8006986 */ /* 0x0101e2000c101120 */
[----:B------:R-:W-:-:S02]  /*38130*/  ISETP.NE.AND P6, PT, R16, RZ, PT ;  /* 0x000000ff1000720c */ /* 0x000fc40003fc5270 */
[----:B------:R-:W-:Y:S01]  /*38140*/  PRMT R4, R158, 0x7772, RZ ;  /* 0x000077729e047816 */ /* 0x000fe200000000ff */
[----:B0-----:R-:W4:Y:S10]  /*38150*/  LDL.LU.64 R216, [R1+0x388] ;  /* 0x0003880001d87983 */ /* 0x001f340000300a00 */
[----:B--2---:R0:W-:Y:S04]  /*38160*/  @P6 STG.E.U8 desc[UR32][R220.64], R4 ;  /* 0x00000004dc006986 */ /* 0x0041e8000c101120 */
[----:B0-----:R-:W2:Y:S01]  /*38170*/  LDL.LU.64 R220, [R1+0x380] ;  /* 0x0003800001dc7983 */ /* 0x001ea20000300a00 */
[----:B------:R-:W-:-:S02]  /*38180*/  LOP3.LUT P0, RZ, R5, 0x400, RZ, 0xc0, !PT ;  /* 0x0000040005ff7812 */ /* 0x000fc4000780c0ff */
[----:B------:R-:W-:Y:S02]  /*38190*/  PRMT R158, R158, 0x7773, RZ ;  /* 0x000077739e9e7816 */ /* 0x000fe400000000ff */
[----:B------:R-:W-:-:S09]  /*381a0*/  PRMT R10, R155, 0x7770, RZ ;  /* 0x000077709b0a7816 */ /* 0x000fd200000000ff */
[----:B------:R-:W-:Y:S04]  /*381b0*/  @P0 STG.E.U8 desc[UR32][R168.64], R158 ;  /* 0x0000009ea8000986 */ /* 0x000fe8000c101120 */
[----:B------:R-:W-:Y:S01]  /*381c0*/  @P3 STG.E.U8 desc[UR32][R196.64], R10 ;  /* 0x0000000ac4003986 */ /* 0x000fe2000c101120 */
[----:B------:R-:W-:Y:S02]  /*381d0*/  ISETP.NE.AND P3, PT, R17, RZ, PT ;  /* 0x000000ff1100720c */ /* 0x000fe40003f65270 */
[C---:B------:R-:W-:Y:S02]  /*381e0*/  PRMT R12, R155.reuse, 0x7771, RZ ;  /* 0x000077719b0c7816 */ /* 0x040fe400000000ff */
[----:B------:R-:W-:Y:S02]  /*381f0*/  PRMT R11, R155, 0x7772, RZ ;  /* 0x000077729b0b7816 */ /* 0x000fe400000000ff */
[----:B------:R-:W-:-:S02]  /*38200*/  LOP3.LUT P1, RZ, R5, 0x200, RZ, 0xc0, !PT ;  /* 0x0000020005ff7812 */ /* 0x000fc4000782c0ff */
[----:B------:R-:W-:Y:S02]  /*38210*/  LOP3.LUT P4, RZ, R6, 0x40000000, RZ, 0xc0, !PT ;  /* 0x4000000006ff7812 */ /* 0x000fe4000788c0ff */
[----:B------:R-:W-:-:S03]  /*38220*/  PRMT R155, R155, 0x7773, RZ ;  /* 0x000077739b9b7816 */ /* 0x000fc600000000ff */
[----:B------:R0:W-:Y:S01]  /*38230*/  @P3 STG.E.U8 desc[UR32][R200.64], R12 ;  /* 0x0000000cc8003986 */ /* 0x0001e2000c101120 */
[----:B------:R-:W-:-:S03]  /*38240*/  ISETP.NE.AND P3, PT, R18, RZ, PT ;  /* 0x000000ff1200720c */ /* 0x000fc60003f65270 */
[----:B0-----:R-:W2:Y:S01]  /*38250*/  LDL.LU.64 R200, [R1+0x378] ;  /* 0x0003780001c87983 */ /* 0x001ea20000300a00 */
[----:B------:R-:W-:Y:S02]  /*38260*/  PRMT R4, R159, 0x7770, RZ ;  /* 0x000077709f047816 */ /* 0x000fe400000000ff */
[----:B------:R-:W-:-:S07]  /*38270*/  LOP3.LUT P5, RZ, R6, 0x20000000, RZ, 0xc0, !PT ;  /* 0x2000000006ff7812 */ /* 0x000fce00078ac0ff */
[----:B------:R0:W-:Y:S04]  /*38280*/  @P3 STG.E.U8 desc[UR32][R170.64], R11 ;  /* 0x0000000baa003986 */ /* 0x0001e8000c101120 */
[----:B0-----:R-:W2:Y:S04]  /*38290*/  LDL.LU.64 R170, [R1+0x370] ;  /* 0x0003700001aa7983 */ /* 0x001ea80000300a00 */
[----:B------:R-:W-:Y:S01]  /*382a0*/  @P1 STG.E.U8 desc[UR32][R198.64], R155 ;  /* 0x0000009bc6001986 */ /* 0x000fe2000c101120 */
[----:B------:R-:W-:-:S03]  /*382b0*/  PRMT R13, R159, 0x7771, RZ ;  /* 0x000077719f0d7816 */ /* 0x000fc600000000ff */
[----:B---3--:R0:W-:Y:S04]  /*382c0*/  @P4 STG.E.U8 desc[UR32][R218.64], R4 ;  /* 0x00000004da004986 */ /* 0x0081e8000c101120 */
[----:B0-----:R-:W3:Y:S04]  /*382d0*/  LDL.LU.64 R218, [R1+0x368] ;  /* 0x0003680001da7983 */ /* 0x001ee80000300a00 */
[----:B------:R-:W3:Y:S01]  /*382e0*/  LDL.LU.64 R196, [R1+0x360] ;  /* 0x0003600001c47983 */ /* 0x000ee20000300a00 */
[----:B------:R-:W-:-:S03]  /*382f0*/  LOP3.LUT P2, RZ, R6, 0x10000000, RZ, 0xc0, !PT ;  /* 0x1000000006ff7812 */ /* 0x000fc6000784c0ff */
[----:B----4-:R0:W-:Y:S01]  /*38300*/  @P5 STG.E.U8 desc[UR32][R216.64], R13 ;  /* 0x0000000dd8005986 */ /* 0x0101e2000c101120 */
[----:B------:R-:W-:-:S03]  /*38310*/  PRMT R10, R159, 0x7772, RZ ;  /* 0x000077729f0a7816 */ /* 0x000fc600000000ff */
[----:B0-----:R-:W4:Y:S06]  /*38320*/  LDL.LU.64 R216, [R1+0x358] ;  /* 0x0003580001d87983 */ /* 0x001f2c0000300a00 */
[----:B--2---:R0:W-:Y:S04]  /*38330*/  @P2 STG.E.U8 desc[UR32][R220.64], R10 ;  /* 0x0000000adc002986 */ /* 0x0041e8000c101120 */
[----:B0-----:R-:W2:Y:S01]  /*38340*/  LDL.LU.64 R220, [R1+0x350] ;  /* 0x0003500001dc7983 */ /* 0x001ea20000300a00 */
[----:B------:R-:W-:-:S02]  /*38350*/  LOP3.LUT P6, RZ, R5, 0x100, RZ, 0xc0, !PT ;  /* 0x0000010005ff7812 */ /* 0x000fc400078cc0ff */
[----:B------:R-:W-:Y:S01]  /*38360*/  PRMT R159, R159, 0x7773, RZ ;  /* 0x000077739f9f7816 */ /* 0x000fe200000000ff */
[----:B------:R-:W2:Y:S01]  /*38370*/  LDL.LU.64 R198, [R1+0x348] ;  /* 0x0003480001c67983 */ /* 0x000ea20000300a00 */
[C---:B------:R-:W-:Y:S02]  /*38380*/  LOP3.LUT P0, RZ, R6.reuse, 0x8000000, RZ, 0xc0, !PT ;  /* 0x0800000006ff7812 */ /* 0x040fe4000780c0ff */
[----:B------:R-:W-:Y:S02]  /*38390*/  LOP3.LUT P4, RZ, R6, 0x800000, RZ, 0xc0, !PT ;  /* 0x0080000006ff7812 */ /* 0x000fe4000788c0ff */
[----:B------:R-:W-:Y:S02]  /*383a0*/  LOP3.LUT P2, RZ, R3, 0x200000, RZ, 0xc0, !PT ;  /* 0x0020000003ff7812 */ /* 0x000fe4000784c0ff */
[----:B------:R-:W-:Y:S02]  /*383b0*/  P2R R14, PR, RZ, 0x10 ;  /* 0x00000010ff0e7803 */ /* 0x000fe40000000000 */
[----:B------:R-:W-:-:S02]  /*383c0*/  P2R R15, PR, RZ, 0x4 ;  /* 0x00000004ff0f7803 */ /* 0x000fc40000000000 */
[C---:B------:R-:W-:Y:S02]  /*383d0*/  LOP3.LUT P3, RZ, R6.reuse, 0x4000000, RZ, 0xc0, !PT ;  /* 0x0400000006ff7812 */ /* 0x040fe4000786c0ff */
[C---:B------:R-:W-:Y:S02]  /*383e0*/  LOP3.LUT P1, RZ, R6.reuse, 0x2000000, RZ, 0xc0, !PT ;  /* 0x0200000006ff7812 */ /* 0x040fe4000782c0ff */
[C---:B------:R-:W-:Y:S02]  /*383f0*/  LOP3.LUT P4, RZ, R6.reuse, 0x1000000, RZ, 0xc0, !PT ;  /* 0x0100000006ff7812 */ /* 0x040fe4000788c0ff */
[C---:B------:R-:W-:Y:S02]  /*38400*/  LOP3.LUT P5, RZ, R6.reuse, 0x400000, RZ, 0xc0, !PT ;  /* 0x0040000006ff7812 */ /* 0x040fe400078ac0ff */
[----:B------:R-:W-:Y:S02]  /*38410*/  LOP3.LUT P2, RZ, R6, 0x200000, RZ, 0xc0, !PT ;  /* 0x0020000006ff7812 */ /* 0x000fe4000784c0ff */
[----:B------:R-:W-:-:S02]  /*38420*/  PRMT R6, R160, 0x7770, RZ ;  /* 0x00007770a0067816 */ /* 0x000fc400000000ff */
[C---:B------:R-:W-:Y:S01]  /*38430*/  PRMT R11, R160.reuse, 0x7771, RZ ;  /* 0x00007771a00b7816 */ /* 0x040fe200000000ff */
[----:B------:R0:W-:Y:S04]  /*38440*/  @P6 STG.E.U8 desc[UR32][R200.64], R159 ;  /* 0x0000009fc8006986 */ /* 0x0001e8000c101120 */
[----:B0-----:R-:W2:Y:S04]  /*38450*/  LDL.LU.64 R200, [R1+0x340] ;  /* 0x0003400001c87983 */ /* 0x001ea80000300a00 */
[----:B------:R-:W2:Y:S01]  /*38460*/  LDL.LU.64 R190, [R1+0x338] ;  /* 0x0003380001be7983 */ /* 0x000ea20000300a00 */
[----:B------:R-:W-:-:S03]  /*38470*/  PRMT R4, R160, 0x7772, RZ ;  /* 0x00007772a0047816 */ /* 0x000fc600000000ff */
[----:B------:R0:W-:Y:S04]  /*38480*/  @P0 STG.E.U8 desc[UR32][R170.64], R6 ;  /* 0x00000006aa000986 */ /* 0x0001e8000c101120 */
[----:B0-----:R-:W2:Y:S01]  /*38490*/  LDL.LU.64 R170, [R1+0x330] ;  /* 0x0003300001aa7983 */ /* 0x001ea20000300a00 */
[----:B------:R-:W-:Y:S02]  /*384a0*/  P2R R12, PR, RZ, 0x10 ;  /* 0x00000010ff0c7803 */ /* 0x000fe40000000000 */
[----:B------:R-:W-:Y:S02]  /*384b0*/  LOP3.LUT P4, RZ, R5, 0x80, RZ, 0xc0, !PT ;  /* 0x0000008005ff7812 */ /* 0x000fe4000788c0ff */
[----:B------:R-:W-:Y:S01]  /*384c0*/  PRMT R160, R160, 0x7773, RZ ;  /* 0x00007773a0a07816 */ /* 0x000fe200000000ff */
[----:B---3--:R0:W-:Y:S04]  /*384d0*/  @P3 STG.E.U8 desc[UR32][R218.64], R11 ;  /* 0x0000000bda003986 */ /* 0x0081e8000c101120 */
[----:B------:R1:W-:Y:S04]  /*384e0*/  @P1 STG.E.U8 desc[UR32][R196.64], R4 ;  /* 0x00000004c4001986 */ /* 0x0003e8000c101120 */
[----:B0-----:R-:W3:Y:S04]  /*384f0*/  LDL.LU.64 R218, [R1+0x328] ;  /* 0x0003280001da7983 */ /* 0x001ee80000300a00 */
[----:B------:R-:W3:Y:S04]  /*38500*/  LDL.LU.64 R168, [R1+0x320] ;  /* 0x0003200001a87983 */ /* 0x000ee80000300a00 */
[----:B-1----:R-:W3:Y:S04]  /*38510*/  LDL.LU.64 R196, [R1+0x318] ;  /* 0x0003180001c47983 */ /* 0x002ee80000300a00 */
[----:B----4-:R0:W-:Y:S01]  /*38520*/  @P4 STG.E.U8 desc[UR32][R216.64], R160 ;  /* 0x000000a0d8004986 */ /* 0x0101e2000c101120 */
[----:B------:R-:W-:-:S02]  /*38530*/  ISETP.NE.AND P4, PT, R12, RZ, PT ;  /* 0x000000ff0c00720c */ /* 0x000fc40003f85270 */
[----:B------:R-:W-:Y:S01]  /*38540*/  PRMT R10, R164, 0x7770, RZ ;  /* 0x00007770a40a7816 */ /* 0x000fe200000000ff */
[----:B0-----:R-:W4:Y:S10]  /*38550*/  LDL.LU.64 R216, [R1+0x310] ;  /* 0x0003100001d87983 */ /* 0x001f340000300a00 */
[----:B--2---:R0:W-:Y:S04]  /*38560*/  @P4 STG.E.U8 desc[UR32][R220.64], R10 ;  /* 0x0000000adc004986 */ /* 0x0041e8000c101120 */
[----:B0-----:R-:W2:Y:S01]  /*38570*/  LDL.LU.64 R220, [R1+0x308] ;  /* 0x0003080001dc7983 */ /* 0x001ea20000300a00 */
[----:B------:R-:W-:-:S02]  /*38580*/  ISETP.NE.AND P4, PT, R14, RZ, PT ;  /* 0x000000ff0e00720c */ /* 0x000fc40003f85270 */
[----:B------:R-:W-:Y:S02]  /*38590*/  P2R R13, PR, RZ, 0x4 ;  /* 0x00000004ff0d7803 */ /* 0x000fe40000000000 */
[----:B------:R-:W-:Y:S02]  /*385a0*/  LOP3.LUT P2, RZ, R5, 0x40, RZ, 0xc0, !PT ;  /* 0x0000004005ff7812 */ /* 0x000fe4000784c0ff */
[C---:B------:R-:W-:Y:S02]  /*385b0*/  PRMT R12, R164.reuse, 0x7771, RZ ;  /* 0x00007771a40c7816 */ /* 0x040fe400000000ff */
[C---:B------:R-:W-:Y:S02]  /*385c0*/  PRMT R6, R164.reuse, 0x7772, RZ ;  /* 0x00007772a4067816 */ /* 0x040fe400000000ff */
[----:B------:R-:W-:-:S03]  /*385d0*/  PRMT R164, R164, 0x7773, RZ ;  /* 0x00007773a4a47816 */ /* 0x000fc600000000ff */
[----:B------:R0:W-:Y:S01]  /*385e0*/  @P4 STG.E.U8 desc[UR32][R198.64], R12 ;  /* 0x0000000cc6004986 */ /* 0x0001e2000c101120 */
[----:B------:R-:W-:Y:S02]  /*385f0*/  LOP3.LUT P0, RZ, R3, 0x40000, RZ, 0xc0, !PT ;  /* 0x0004000003ff7812 */ /* 0x000fe4000780c0ff */
[----:B------:R-:W-:Y:S02]  /*38600*/  PRMT R4, R161, 0x7770, RZ ;  /* 0x00007770a1047816 */ /* 0x000fe400000000ff */
[----:B------:R-:W-:Y:S02]  /*38610*/  P2R R17, PR, RZ, 0x1 ;  /* 0x00000001ff117803 */ /* 0x000fe40000000000 */
[C---:B------:R-:W-:Y:S02]  /*38620*/  LOP3.LUT P0, RZ, R3.reuse, 0x80000, RZ, 0xc0, !PT ;  /* 0x0008000003ff7812 */ /* 0x040fe4000780c0ff */
[----:B------:R-:W-:Y:S01]  /*38630*/  LOP3.LUT P6, RZ, R3, 0x100000, RZ, 0xc0, !PT ;  /* 0x0010000003ff7812 */ /* 0x000fe200078cc0ff */
[----:B0-----:R-:W2:Y:S01]  /*38640*/  LDL.LU.64 R198, [R1+0x300] ;  /* 0x0003000001c67983 */ /* 0x001ea20000300a00 */
[----:B------:R-:W-:-:S02]  /*38650*/  P2R R16, PR, RZ, 0x1 ;  /* 0x00000001ff107803 */ /* 0x000fc40000000000 */
[----:B------:R-:W-:Y:S01]  /*38660*/  LOP3.LUT P0, RZ, R5, 0x20, RZ, 0xc0, !PT ;  /* 0x0000002005ff7812 */ /* 0x000fe2000780c0ff */
[----:B------:R0:W-:Y:S04]  /*38670*/  @P5 STG.E.U8 desc[UR32][R200.64], R6 ;  /* 0x00000006c8005986 */ /* 0x0001e8000c101120 */
[----:B------:R-:W-:Y:S01]  /*38680*/  @P2 STG.E.U8 desc[UR32][R190.64], R164 ;  /* 0x000000a4be002986 */ /* 0x000fe2000c101120 */
[----:B------:R-:W-:-:S03]  /*38690*/  ISETP.NE.AND P2, PT, R13, RZ, PT ;  /* 0x000000ff0d00720c */ /* 0x000fc60003f45270 */
[----:B0-----:R-:W2:Y:S01]  /*386a0*/  LDL.LU.64 R200, [R1+0x2f8] ;  /* 0x0002f80001c87983 */ /* 0x001ea20000300a00 */
[C---:B------:R-:W-:Y:S02]  /*386b0*/  PRMT R11, R161.reuse, 0x7771, RZ ;  /* 0x00007771a10b7816 */ /* 0x040fe400000000ff */
[C---:B------:R-:W-:Y:S02]  /*386c0*/  PRMT R10, R161.reuse, 0x7772, RZ ;  /* 0x00007772a10a7816 */ /* 0x040fe400000000ff */
[----:B------:R-:W-:-:S05]  /*386d0*/  PRMT R161, R161, 0x7773, RZ ;  /* 0x00007773a1a17816 */ /* 0x000fca00000000ff */
[----:B------:R0:W-:Y:S01]  /*386e0*/  @P2 STG.E.U8 desc[UR32][R170.64], R4 ;  /* 0x00000004aa002986 */ /* 0x0001e2000c101120 */
[----:B------:R-:W-:-:S03]  /*386f0*/  ISETP.NE.AND P2, PT, R15, RZ, PT ;  /* 0x000000ff0f00720c */ /* 0x000fc60003f45270 */
[----:B0-----:R-:W2:Y:S01]  /*38700*/  LDL.LU.64 R170, [R1+0x2f0] ;  /* 0x0002f00001aa7983 */ /* 0x001ea20000300a00 */
[----:B------:R-:W-:-:S09]  /*38710*/  PRMT R6, R165, 0x7770, RZ ;  /* 0x00007770a5067816 */ /* 0x000fd200000000ff */
[----:B---3--:R0:W-:Y:S04]  /*38720*/  @P2 STG.E.U8 desc[UR32][R218.64], R11 ;  /* 0x0000000bda002986 */ /* 0x0081e8000c101120 */
[----:B------:R-:W-:Y:S04]  /*38730*/  @P6 STG.E.U8 desc[UR32][R168.64], R10 ;  /* 0x0000000aa8006986 */ /* 0x000fe8000c101120 */
[----:B------:R-:W-:Y:S01]  /*38740*/  @P0 STG.E.U8 desc[UR32][R196.64], R161 ;  /* 0x000000a1c4000986 */ /* 0x000fe2000c101120 */
[----:B------:R-:W-:-:S03]  /*38750*/  ISETP.NE.AND P0, PT, R16, RZ, PT ;  /* 0x000000ff1000720c */ /* 0x000fc60003f05270 */
[----:B0-----:R-:W3:Y:S01]  /*38760*/  LDL.LU.64 R218, [R1+0x2e8] ;  /* 0x0002e80001da7983 */ /* 0x001ee20000300a00 */
[----:B------:R-:W-:-:S09]  /*38770*/  PRMT R12, R165, 0x7771, RZ ;  /* 0x00007771a50c7816 */ /* 0x000fd200000000ff */
[----:B----4-:R0:W-:Y:S01]  /*38780*/  @P0 STG.E.U8 desc[UR32][R216.64], R6 ;  /* 0x00000006d8000986 */ /* 0x0101e2000c101120 */
[----:B------:R-:W-:-:S03]  /*38790*/  ISETP.NE.AND P0, PT, R17, RZ, PT ;  /* 0x000000ff1100720c */ /* 0x000fc60003f05270 */
[----:B0-----:R-:W4:Y:S10]  /*387a0*/  LDL.LU.64 R216, [R1+0x2e0] ;  /* 0x0002e00001d87983 */ /* 0x001f340000300a00 */
[----:B--2---:R0:W-:Y:S04]  /*387b0*/  @P0 STG.E.U8 desc[UR32][R220.64], R12 ;  /* 0x0000000cdc000986 */ /* 0x0041e8000c101120 */
[----:B0-----:R-:W2:Y:S01]  /*387c0*/  LDL.LU.64 R220, [R1+0x2d8] ;  /* 0x0002d80001dc7983 */ /* 0x001ea20000300a00 */
[----:B------:R-:W-:-:S02]  /*387d0*/  LOP3.LUT P3, RZ, R3, 0x20000, RZ, 0xc0, !PT ;  /* 0x0002000003ff7812 */ /* 0x000fc4000786c0ff */
[----:B------:R-:W-:Y:S02]  /*387e0*/  LOP3.LUT P1, RZ, R5, 0x10, RZ, 0xc0, !PT ;  /* 0x0000001005ff7812 */ /* 0x000fe4000782c0ff */
[C---:B------:R-:W-:Y:S02]  /*387f0*/  PRMT R4, R165.reuse, 0x7772, RZ ;  /* 0x00007772a5047816 */ /* 0x040fe400000000ff */
[----:B------:R-:W-:Y:S02]  /*38800*/  PRMT R165, R165, 0x7773, RZ ;  /* 0x00007773a5a57816 */ /* 0x000fe400000000ff */
[----:B------:R-:W-:-:S05]  /*38810*/  LOP3.LUT P4, RZ, R3, 0x10000, RZ, 0xc0, !PT ;  /* 0x0001000003ff7812 */ /* 0x000fca000788c0ff */
[----:B------:R0:W-:Y:S01]  /*38820*/  @P3 STG.E.U8 desc[UR32][R198.64], R4 ;  /* 0x00000004c6003986 */ /* 0x0001e2000c101120 */
[----:B------:R-:W-:-:S03]  /*38830*/  PRMT R10, R162, 0x7770, RZ ;  /* 0x00007770a20a7816 */ /* 0x000fc600000000ff */
[----:B0-----:R-:W2:Y:S04]  /*38840*/  LDL.LU.64 R198, [R1+0x2d0] ;  /* 0x0002d00001c67983 */ /* 0x001ea80000300a00 */
[----:B------:R-:W2:Y:S01]  /*38850*/  LDL.LU.64 R190, [R1+0x2c8] ;  /* 0x0002c80001be7983 */ /* 0x000ea20000300a00 */
[C---:B------:R-:W-:Y:S02]  /*38860*/  LOP3.LUT P5, RZ, R3.reuse, 0x8000, RZ, 0xc0, !PT ;  /* 0x0000800003ff7812 */ /* 0x040fe400078ac0ff */
[----:B------:R-:W-:Y:S01]  /*38870*/  LOP3.LUT P2, RZ, R3, 0x4000, RZ, 0xc0, !PT ;  /* 0x0000400003ff7812 */ /* 0x000fe2000784c0ff */
[----:B------:R0:W-:Y:S04]  /*38880*/  @P1 STG.E.U8 desc[UR32][R200.64], R165 ;  /* 0x000000a5c8001986 */ /* 0x0001e8000c101120 */
[----:B0-----:R-:W2:Y:S01]  /*38890*/  LDL.LU.64 R200, [R1+0x2c0] ;  /* 0x0002c00001c87983 */ /* 0x001ea20000300a00 */
[----:B------:R-:W-:-:S02]  /*388a0*/  PRMT R11, R162, 0x7771, RZ ;  /* 0x00007771a20b7816 */ /* 0x000fc400000000ff */
[C---:B------:R-:W-:Y:S02]  /*388b0*/  PRMT R6, R162.reuse, 0x7772, RZ ;  /* 0x00007772a2067816 */ /* 0x040fe400000000ff */
[----:B------:R-:W-:Y:S01]  /*388c0*/  LOP3.LUT P6, RZ, R5, 0x8, RZ, 0xc0, !PT ;  /* 0x0000000805ff7812 */ /* 0x000fe200078cc0ff */
[----:B------:R0:W-:Y:S04]  /*388d0*/  @P4 STG.E.U8 desc[UR32][R170.64], R10 ;  /* 0x0000000aaa004986 */ /* 0x0001e8000c101120 */
[----:B0-----:R-:W2:Y:S01]  /*388e0*/  LDL.LU.64 R170, [R1+0x2b8] ;  /* 0x0002b80001aa7983 */ /* 0x001ea20000300a00 */
[----:B------:R-:W-:-:S03]  /*388f0*/  PRMT R162, R162, 0x7773, RZ ;  /* 0x00007773a2a27816 */ /* 0x000fc600000000ff */
[----:B---3--:R0:W-:Y:S04]  /*38900*/  @P5 STG.E.U8 desc[UR32][R218.64], R11 ;  /* 0x0000000bda005986 */ /* 0x0081e8000c101120 */
[----:B0-----:R-:W3:Y:S04]  /*38910*/  LDL.LU.64 R218, [R1+0x2b0] ;  /* 0x0002b00001da7983 */ /* 0x001ee80000300a00 */
[----:B------:R-:W3:Y:S04]  /*38920*/  LDL.LU.64 R168, [R1+0x2a8] ;  /* 0x0002a80001a87983 */ /* 0x000ee80000300a00 */
[----:B----4-:R0:W-:Y:S04]  /*38930*/  @P2 STG.E.U8 desc[UR32][R216.64], R6 ;  /* 0x00000006d8002986 */ /* 0x0101e8000c101120 */
[----:B0-----:R-:W4:Y:S04]  /*38940*/  LDL.LU.64 R216, [R1+0x2a0] ;  /* 0x0002a00001d87983 */ /* 0x001f280000300a00 */
[----:B--2---:R0:W-:Y:S04]  /*38950*/  @P6 STG.E.U8 desc[UR32][R220.64], R162 ;  /* 0x000000a2dc006986 */ /* 0x0041e8000c101120 */
[----:B0-----:R-:W2:Y:S01]  /*38960*/  LDL.LU.64 R220, [R1+0x298] ;  /* 0x0002980001dc7983 */ /* 0x001ea20000300a00 */
[----:B------:R-:W-:-:S02]  /*38970*/  LOP3.LUT P1, RZ, R3, 0x400, RZ, 0xc0, !PT ;  /* 0x0000040003ff7812 */ /* 0x000fc4000782c0ff */
[----:B------:R-:W-:Y:S01]  /*38980*/  LOP3.LUT P0, RZ, R3, 0x2000, RZ, 0xc0, !PT ;  /* 0x0000200003ff7812 */ /* 0x000fe2000780c0ff */
[----:B------:R-:W2:Y:S01]  /*38990*/  LDL.LU.64 R196, [R1+0x290] ;  /* 0x0002900001c47983 */ /* 0x000ea20000300a00 */
[----:B------:R-:W-:Y:S02]  /*389a0*/  P2R R13, PR, RZ, 0x2 ;  /* 0x00000002ff0d7803 */ /* 0x000fe40000000000 */
[----:B------:R-:W-:Y:S02]  /*389b0*/  LOP3.LUT P1, RZ, R5, 0x4, RZ, 0xc0, !PT ;  /* 0x0000000405ff7812 */ /* 0x000fe4000782c0ff */
[C---:B------:R-:W-:Y:S02]  /*389c0*/  LOP3.LUT P3, RZ, R3.reuse, 0x1000, RZ, 0xc0, !PT ;  /* 0x0000100003ff7812 */ /* 0x040fe4000786c0ff */
[----:B------:R-:W-:Y:S02]  /*389d0*/  P2R R12, PR, RZ, 0x2 ;  /* 0x00000002ff0c7803 */ /* 0x000fe40000000000 */
[----:B------:R-:W-:-:S02]  /*389e0*/  LOP3.LUT P1, RZ, R3, 0x800, RZ, 0xc0, !PT ;  /* 0x0000080003ff7812 */ /* 0x000fc4000782c0ff */
[C---:B------:R-:W-:Y:S02]  /*389f0*/  LOP3.LUT P5, RZ, R3.reuse, 0x80, RZ, 0xc0, !PT ;  /* 0x0000008003ff7812 */ /* 0x040fe400078ac0ff */
[----:B------:R-:W-:Y:S02]  /*38a00*/  LOP3.LUT P6, RZ, R3, 0x10, RZ, 0xc0, !PT ;  /* 0x0000001003ff7812 */ /* 0x000fe400078cc0ff */
[----:B------:R-:W-:Y:S02]  /*38a10*/  P2R R15, PR, RZ, 0x20 ;  /* 0x00000020ff0f7803 */ /* 0x000fe40000000000 */
[----:B------:R-:W-:Y:S02]  /*38a20*/  P2R R17, PR, RZ, 0x40 ;  /* 0x00000040ff117803 */ /* 0x000fe40000000000 */
[C---:B------:R-:W-:Y:S02]  /*38a30*/  LOP3.LUT P5, RZ, R5.reuse, 0x2, RZ, 0xc0, !PT ;  /* 0x0000000205ff7812 */ /* 0x040fe400078ac0ff */
[----:B------:R-:W-:-:S02]  /*38a40*/  LOP3.LUT P6, RZ, R5, 0x1, RZ, 0xc0, !PT ;  /* 0x0000000105ff7812 */ /* 0x000fc400078cc0ff */
[C---:B------:R-:W-:Y:S02]  /*38a50*/  PRMT R4, R166.reuse, 0x7770, RZ ;  /* 0x00007770a6047816 */ /* 0x040fe400000000ff */
[C---:B------:R-:W-:Y:S02]  /*38a60*/  PRMT R5, R166.reuse, 0x7771, RZ ;  /* 0x00007771a6057816 */ /* 0x040fe400000000ff */
[C---:B------:R-:W-:Y:S01]  /*38a70*/  PRMT R10, R166.reuse, 0x7772, RZ ;  /* 0x00007772a60a7816 */ /* 0x040fe200000000ff */
[----:B------:R0:W-:Y:S04]  /*38a80*/  @P0 STG.E.U8 desc[UR32][R198.64], R4 ;  /* 0x00000004c6000986 */ /* 0x0001e8000c101120 */
[----:B------:R-:W-:Y:S04]  /*38a90*/  @P3 STG.E.U8 desc[UR32][R190.64], R5 ;  /* 0x00000005be003986 */ /* 0x000fe8000c101120 */
[----:B0-----:R-:W2:Y:S01]  /*38aa0*/  LDL.LU.64 R198, [R1+0x288] ;  /* 0x0002880001c67983 */ /* 0x001ea20000300a00 */
[----:B------:R-:W-:-:S03]  /*38ab0*/  PRMT R166, R166, 0x7773, RZ ;  /* 0x00007773a6a67816 */ /* 0x000fc600000000ff */
[----:B------:R0:W-:Y:S01]  /*38ac0*/  @P1 STG.E.U8 desc[UR32][R200.64], R10 ;  /* 0x0000000ac8001986 */ /* 0x0001e2000c101120 */
[----:B------:R-:W-:-:S03]  /*38ad0*/  ISETP.NE.AND P1, PT, R12, RZ, PT ;  /* 0x000000ff0c00720c */ /* 0x000fc60003f25270 */
[----:B0-----:R-:W2:Y:S01]  /*38ae0*/  LDL.LU.64 R200, [R1+0x280] ;  /* 0x0002800001c87983 */ /* 0x001ea20000300a00 */
[C---:B------:R-:W-:Y:S02]  /*38af0*/  LOP3.LUT P4, RZ, R3.reuse, 0x200, RZ, 0xc0, !PT ;  /* 0x0000020003ff7812 */ /* 0x040fe4000788c0ff */
[----:B------:R-:W-:Y:S02]  /*38b00*/  P2R R14, PR, RZ, 0x20 ;  /* 0x00000020ff0e7803 */ /* 0x000fe40000000000 */
[----:B------:R-:W-:Y:S02]  /*38b10*/  LOP3.LUT P5, RZ, R3, 0x100, RZ, 0xc0, !PT ;  /* 0x0000010003ff7812 */ /* 0x000fe400078ac0ff */
[C---:B------:R-:W-:Y:S02]  /*38b20*/  PRMT R6, R163.reuse, 0x7770, RZ ;  /* 0x00007770a3067816 */ /* 0x040fe400000000ff */
[C---:B------:R-:W-:Y:S02]  /*38b30*/  PRMT R11, R163.reuse, 0x7771, RZ ;  /* 0x00007771a30b7816 */ /* 0x040fe400000000ff */
[----:B------:R-:W-:Y:S01]  /*38b40*/  PRMT R4, R163, 0x7772, RZ ;  /* 0x00007772a3047816 */ /* 0x000fe200000000ff */
[----:B------:R0:W-:Y:S01]  /*38b50*/  @P1 STG.E.U8 desc[UR32][R170.64], R166 ;  /* 0x000000a6aa001986 */ /* 0x0001e2000c101120 */
[----:B------:R-:W-:-:S03]  /*38b60*/  ISETP.NE.AND P1, PT, R13, RZ, PT ;  /* 0x000000ff0d00720c */ /* 0x000fc60003f25270 */
[----:B0-----:R-:W2:Y:S01]  /*38b70*/  LDL.LU.64 R170, [R1+0x278] ;  /* 0x0002780001aa7983 */ /* 0x001ea20000300a00 */
[----:B------:R-:W-:-:S09]  /*38b80*/  PRMT R163, R163, 0x7773, RZ ;  /* 0x00007773a3a37816 */ /* 0x000fd200000000ff */
[----:B---3--:R0:W-:Y:S04]  /*38b90*/  @P1 STG.E.U8 desc[UR32][R218.64], R6 ;  /* 0x00000006da001986 */ /* 0x0081e8000c101120 */
[----:B------:R-:W-:Y:S04]  /*38ba0*/  @P4 STG.E.U8 desc[UR32][R168.64], R11 ;  /* 0x0000000ba8004986 */ /* 0x000fe8000c101120 */
[----:B0-----:R-:W3:Y:S04]  /*38bb0*/  LDL.LU.64 R218, [R1+0x270] ;  /* 0x0002700001da7983 */ /* 0x001ee80000300a00 */
[----:B------:R-:W3:Y:S04]  /*38bc0*/  LDL.LU.64 R190, [R1+0x268] ;  /* 0x0002680001be7983 */ /* 0x000ee80000300a00 */
[----:B----4-:R0:W-:Y:S01]  /*38bd0*/  @P5 STG.E.U8 desc[UR32][R216.64], R4 ;  /* 0x00000004d8005986 */ /* 0x0101e2000c101120 */
[----:B------:R-:W-:-:S03]  /*38be0*/  ISETP.NE.AND P5, PT, R14, RZ, PT ;  /* 0x000000ff0e00720c */ /* 0x000fc60003fa5270 */
[----:B0-----:R-:W4:Y:S10]  /*38bf0*/  LDL.LU.64 R216, [R1+0x260] ;  /* 0x0002600001d87983 */ /* 0x001f340000300a00 */
[----:B--2---:R0:W-:Y:S04]  /*38c00*/  @P5 STG.E.U8 desc[UR32][R220.64], R163 ;  /* 0x000000a3dc005986 */ /* 0x0041e8000c101120 */
[----:B0-----:R-:W2:Y:S01]  /*38c10*/  LDL.LU.64 R220, [R1+0x250] ;  /* 0x0002500001dc7983 */ /* 0x001ea20000300a00 */
[----:B------:R-:W-:-:S02]  /*38c20*/  ISETP.NE.AND P5, PT, R15, RZ, PT ;  /* 0x000000ff0f00720c */ /* 0x000fc40003fa5270 */
[C---:B------:R-:W-:Y:S01]  /*38c30*/  LOP3.LUT P2, RZ, R3.reuse, 0x40, RZ, 0xc0, !PT ;  /* 0x0000004003ff7812 */ /* 0x040fe2000784c0ff */
[----:B------:R-:W2:Y:S01]  /*38c40*/  LDL.LU.64 R168, [R1+0x248] ;  /* 0x0002480001a87983 */ /* 0x000ea20000300a00 */
[----:B------:R-:W-:Y:S02]  /*38c50*/  P2R R16, PR, RZ, 0x40 ;  /* 0x00000040ff107803 */ /* 0x000fe40000000000 */
[----:B------:R-:W-:Y:S01]  /*38c60*/  LOP3.LUT P6, RZ, R3, 0x20, RZ, 0xc0, !PT ;  /* 0x0000002003ff7812 */ /* 0x000fe200078cc0ff */
[----:B------:R-:W0:Y:S01]  /*38c70*/  LDS.128 R12, [R2] ;  /* 0x00000000020c7984 */ /* 0x000e220000000c00 */
[C---:B------:R-:W-:Y:S02]  /*38c80*/  PRMT R5, R167.reuse, 0x7770, RZ ;  /* 0x00007770a7057816 */ /* 0x040fe400000000ff */
[C---:B------:R-:W-:Y:S02]  /*38c90*/  PRMT R10, R167.reuse, 0x7771, RZ ;  /* 0x00007771a70a7816 */ /* 0x040fe400000000ff */
[C---:B------:R-:W-:Y:S01]  /*38ca0*/  PRMT R6, R167.reuse, 0x7772, RZ ;  /* 0x00007772a7067816 */ /* 0x040fe200000000ff */
[----:B------:R1:W-:Y:S01]  /*38cb0*/  @P5 STG.E.U8 desc[UR32][R196.64], R5 ;  /* 0x00000005c4005986 */ /* 0x0003e2000c101120 */
[----:B------:R-:W-:-:S02]  /*38cc0*/  PRMT R167, R167, 0x7773, RZ ;  /* 0x00007773a7a77816 */ /* 0x000fc400000000ff */
[C---:B------:R-:W-:Y:S02]  /*38cd0*/  LOP3.LUT P0, RZ, R3.reuse, 0x8, RZ, 0xc0, !PT ;  /* 0x0000000803ff7812 */ /* 0x040fe4000780c0ff */
[C---:B------:R-:W-:Y:S02]  /*38ce0*/  PRMT R4, R172.reuse, 0x7770, RZ ;  /* 0x00007770ac047816 */ /* 0x040fe400000000ff */
[C---:B------:R-:W-:Y:S02]  /*38cf0*/  PRMT R11, R172.reuse, 0x7771, RZ ;  /* 0x00007771ac0b7816 */ /* 0x040fe400000000ff */
[----:B------:R-:W-:Y:S01]  /*38d00*/  LOP3.LUT P3, RZ, R3, 0x4, RZ, 0xc0, !PT ;  /* 0x0000000403ff7812 */ /* 0x000fe2000786c0ff */
[----:B-1----:R-:W2:Y:S04]  /*38d10*/  LDL.LU.64 R196, [R1+0x240] ;  /* 0x0002400001c47983 */ /* 0x002ea80000300a00 */
[----:B------:R1:W-:Y:S01]  /*38d20*/  @P2 STG.E.U8 desc[UR32][R198.64], R10 ;  /* 0x0000000ac6002986 */ /* 0x0003e2000c101120 */
[----:B------:R-:W-:-:S03]  /*38d30*/  PRMT R5, R172, 0x7772, RZ ;  /* 0x00007772ac057816 */ /* 0x000fc600000000ff */
[----:B-1----:R-:W2:Y:S04]  /*38d40*/  LDL.LU.64 R198, [R1+0x238] ;  /* 0x0002380001c67983 */ /* 0x002ea80000300a00 */
[----:B------:R1:W-:Y:S01]  /*38d50*/  @P6 STG.E.U8 desc[UR32][R200.64], R6 ;  /* 0x00000006c8006986 */ /* 0x0003e2000c101120 */
[----:B------:R-:W-:Y:S02]  /*38d60*/  ISETP.NE.AND P6, PT, R16, RZ, PT ;  /* 0x000000ff1000720c */ /* 0x000fe40003fc5270 */
[----:B------:R-:W-:Y:S01]  /*38d70*/  PRMT R172, R172, 0x7773, RZ ;  /* 0x00007773acac7816 */ /* 0x000fe200000000ff */
[----:B-1----:R-:W2:Y:S10]  /*38d80*/  LDL.LU.64 R200, [R1+0x228] ;  /* 0x0002280001c87983 */ /* 0x002eb40000300a00 */
[----:B------:R1:W-:Y:S01]  /*38d90*/  @P6 STG.E.U8 desc[UR32][R170.64], R167 ;  /* 0x000000a7aa006986 */ /* 0x0003e2000c101120 */
[----:B------:R-:W-:-:S03]  /*38da0*/  ISETP.NE.AND P6, PT, R17, RZ, PT ;  /* 0x000000ff1100720c */ /* 0x000fc60003fc5270 */
[----:B-1----:R-:W2:Y:S10]  /*38db0*/  LDL.LU.64 R170, [R1+0x218] ;  /* 0x0002180001aa7983 */ /* 0x002eb40000300a00 */
[----:B---3--:R1:W-:Y:S04]  /*38dc0*/  @P6 STG.E.U8 desc[UR32][R218.64], R4 ;  /* 0x00000004da006986 */ /* 0x0083e8000c101120 */
[----:B------:R-:W-:Y:S01]  /*38dd0*/  @P0 STG.E.U8 desc[UR32][R190.64], R11 ;  /* 0x0000000bbe000986 */ /* 0x000fe2000c101120 */
[----:B------:R-:W-:-:S03]  /*38de0*/  LOP3.LUT P0, RZ, R7, 0x40000000, RZ, 0xc0, !PT ;  /* 0x4000000007ff7812 */ /* 0x000fc6000780c0ff */
[----:B-1----:R-:W3:Y:S04]  /*38df0*/  LDL.LU.64 R218, [R1+0x1e0] ;  /* 0x0001e00001da7983 */ /* 0x002ee80000300a00 */
[----:B----4-:R1:W-:Y:S04]  /*38e00*/  @P3 STG.E.U8 desc[UR32][R216.64], R5 ;  /* 0x00000005d8003986 */ /* 0x0103e8000c101120 */
[----:B-1----:R-:W4:Y:S04]  /*38e10*/  LDL.LU.64 R216, [R1+0x190] ;  /* 0x0001900001d87983 */ /* 0x002f280000300a00 */
[----:B--2---:R1:W-:Y:S04]  /*38e20*/  @P0 STG.E.U8 desc[UR32][R220.64], R172 ;  /* 0x000000acdc000986 */ /* 0x0043e8000c101120 */
[----:B-1----:R-:W2:Y:S01]  /*38e30*/  LDL.LU.64 R220, [R1+0x128] ;  /* 0x0001280001dc7983 */ /* 0x002ea20000300a00 */
[----:B------:R-:W-:-:S02]  /*38e40*/  LOP3.LUT P1, RZ, R3, 0x2, RZ, 0xc0, !PT ;  /* 0x0000000203ff7812 */ /* 0x000fc4000782c0ff */
[----:B------:R-:W-:Y:S02]  /*38e50*/  LOP3.LUT P0, RZ, R3, 0x1, RZ, 0xc0, !PT ;  /* 0x0000000103ff7812 */ /* 0x000fe4000780c0ff */
[----:B0-----:R-:W-:Y:S02]  /*38e60*/  PRMT R3, R12, 0x7770, RZ ;  /* 0x000077700c037816 */ /* 0x001fe400000000ff */
[C---:B------:R-:W-:Y:S02]  /*38e70*/  LOP3.LUT P4, RZ, R0.reuse, 0x80000000, RZ, 0xc0, !PT ;  /* 0x8000000000ff7812 */ /* 0x040fe4000788c0ff */
[----:B------:R-:W-:-:S05]  /*38e80*/  LOP3.LUT P2, RZ, R0, 0x40000000, RZ, 0xc0, !PT ;  /* 0x4000000000ff7812 */ /* 0x000fca000784c0ff */
[----:B------:R0:W-:Y:S01]  /*38e90*/  @P1 STG.E.U8 desc[UR32][R168.64], R3 ;  /* 0x00000003a8001986 */ /* 0x0001e2000c101120 */
[----:B------:R-:W-:Y:S02]  /*38ea0*/  LOP3.LUT P1, RZ, R7, 0x20000000, RZ, 0xc0, !PT ;  /* 0x2000000007ff7812 */ /* 0x000fe4000782c0ff */
[C---:B------:R-:W-:Y:S02]  /*38eb0*/  PRMT R6, R12.reuse, 0x7771, RZ ;  /* 0x000077710c067816 */ /* 0x040fe400000000ff */
[C---:B------:R-:W-:Y:S02]  /*38ec0*/  PRMT R4, R12.reuse, 0x7772, RZ ;  /* 0x000077720c047816 */ /* 0x040fe400000000ff */
[----:B------:R-:W-:Y:S02]  /*38ed0*/  PRMT R12, R12, 0x7773, RZ ;  /* 0x000077730c0c7816 */ /* 0x000fe400000000ff */
[----:B------:R-:W-:Y:S01]  /*38ee0*/  PRMT R5, R173, 0x7770, RZ ;  /* 0x00007770ad057816 */ /* 0x000fe200000000ff */
[----:B------:R-:W-:Y:S01]  /*38ef0*/  @P0 STG.E.U8 desc[UR32][R196.64], R6 ;  /* 0x00000006c4000986 */ /* 0x000fe2000c101120 */
[----:B------:R-:W-:-:S02]  /*38f00*/  LOP3.LUT P5, RZ, R0, 0x20000000, RZ, 0xc0, !PT ;  /* 0x2000000000ff7812 */ /* 0x000fc400078ac0ff */
[----:B------:R-:W-:Y:S01]  /*38f10*/  LOP3.LUT P6, RZ, R0, 0x10000000, RZ, 0xc0, !PT ;  /* 0x1000000000ff7812 */ /* 0x000fe200078cc0ff */
[----:B------:R-:W-:Y:S01]  /*38f20*/  @P4 STG.E.U8 desc[UR32][R198.64], R4 ;  /* 0x00000004c6004986 */ /* 0x000fe2000c101120 */
[C---:B------:R-:W-:Y:S02]  /*38f30*/  PRMT R2, R173.reuse, 0x7771, RZ ;  /* 0x00007771ad027816 */ /* 0x040fe400000000ff */
[C---:B0-----:R-:W-:Y:S02]  /*38f40*/  PRMT R3, R173.reuse, 0x7772, RZ ;  /* 0x00007772ad037816 */ /* 0x041fe400000000ff */
[----:B------:R-:W-:Y:S01]  /*38f50*/  PRMT R173, R173, 0x7773, RZ ;  /* 0x00007773adad7816 */ /* 0x000fe200000000ff */
[----:B------:R-:W-:Y:S04]  /*38f60*/  @P1 STG.E.U8 desc[UR32][R200.64], R12 ;  /* 0x0000000cc8001986 */ /* 0x000fe8000c101120 */
[----:B------:R-:W-:Y:S01]  /*38f70*/  @P2 STG.E.U8 desc[UR32][R170.64], R5 ;  /* 0x00000005aa002986 */ /* 0x000fe2000c101120 */
[----:B------:R-:W-:-:S03]  /*38f80*/  LOP3.LUT P2, RZ, R7, 0x10000000, RZ, 0xc0, !PT ;  /* 0x1000000007ff7812 */ /* 0x000fc6000784c0ff */
[----:B---3--:R-:W-:Y:S04]  /*38f90*/  @P5 STG.E.U8 desc[UR32][R218.64], R2 ;  /* 0x00000002da005986 */ /* 0x008fe8000c101120 */
[----:B----4-:R-:W-:Y:S06]  /*38fa0*/  @P6 STG.E.U8 desc[UR32][R216.64], R3 ;  /* 0x00000003d8006986 */ /* 0x010fec000c101120 */
[----:B--2---:R0:W-:Y:S04]  /*38fb0*/  @P2 STG.E.U8 desc[UR32][R220.64], R173 ;  /* 0x000000addc002986 */ /* 0x0041e8000c101120 */
[----:B0-----:R-:W2:Y:S01]  /*38fc0*/  LDL.LU.64 R220, [R1+0x220] ;  /* 0x0002200001dc7983 */ /* 0x001ea20000300a00 */
[----:B------:R-:W-:-:S02]  /*38fd0*/  LOP3.LUT P3, RZ, R0, 0x8000000, RZ, 0xc0, !PT ;  /* 0x0800000000ff7812 */ /* 0x000fc4000786c0ff */
[----:B------:R-:W-:Y:S02]  /*38fe0*/  PRMT R11, R13, 0x7770, RZ ;  /* 0x000077700d0b7816 */ /* 0x000fe400000000ff */
[C---:B------:R-:W-:Y:S02]  /*38ff0*/  LOP3.LUT P4, RZ, R0.reuse, 0x400000, RZ, 0xc0, !PT ;  /* 0x0040000000ff7812 */ /* 0x040fe4000788c0ff */
[C---:B------:R-:W-:Y:S02]  /*39000*/  LOP3.LUT P2, RZ, R0.reuse, 0x4000000, RZ, 0xc0, !PT ;  /* 0x0400000000ff7812 */ /* 0x040fe4000784c0ff */
[C---:B------:R-:W-:Y:S02]  /*39010*/  LOP3.LUT P1, RZ, R0.reuse, 0x2000000, RZ, 0xc0, !PT ;  /* 0x0200000000ff7812 */ /* 0x040fe4000782c0ff */
[----:B------:R-:W-:-:S03]  /*39020*/  LOP3.LUT P0, RZ, R0, 0x1000000, RZ, 0xc0, !PT ;  /* 0x0100000000ff7812 */ /* 0x000fc6000780c0ff */
[----:B------:R0:W-:Y:S01]  /*39030*/  @P3 STG.E.U8 desc[UR32][R208.64], R11 ;  /* 0x0000000bd0003986 */ /* 0x0001e2000c101120 */
[----:B------:R-:W-:Y:S02]  /*39040*/  LOP3.LUT P3, RZ, R7, 0x8000000, RZ, 0xc0, !PT ;  /* 0x0800000007ff7812 */ /* 0x000fe4000786c0ff */
[----:B------:R-:W-:Y:S02]  /*39050*/  P2R R4, PR, RZ, 0x10 ;  /* 0x00000010ff047803 */ /* 0x000fe40000000000 */
[----:B------:R-:W-:Y:S02]  /*39060*/  LOP3.LUT P4, RZ, R0, 0x800000, RZ, 0xc0, !PT ;  /* 0x0080000000ff7812 */ /* 0x000fe4000788c0ff */
[C---:B------:R-:W-:Y:S02]  /*39070*/  PRMT R17, R13.reuse, 0x7771, RZ ;  /* 0x000077710d117816 */ /* 0x040fe400000000ff */
[C---:B------:R-:W-:Y:S02]  /*39080*/  PRMT R5, R13.reuse, 0x7772, RZ ;  /* 0x000077720d057816 */ /* 0x040fe400000000ff */
[----:B------:R-:W-:-:S02]  /*39090*/  PRMT R13, R13, 0x7773, RZ ;  /* 0x000077730d0d7816 */ /* 0x000fc400000000ff */
[C---:B------:R-:W-:Y:S01]  /*390a0*/  PRMT R3, R174.reuse, 0x7770, RZ ;  /* 0x00007770ae037816 */ /* 0x040fe200000000ff */
[----:B------:R1:W-:Y:S01]  /*390b0*/  @P2 STG.E.U8 desc[UR32][R206.64], R17 ;  /* 0x00000011ce002986 */ /* 0x0003e2000c101120 */
[----:B------:R-:W-:-:S03]  /*390c0*/  PRMT R19, R174, 0x7771, RZ ;  /* 0x00007771ae137816 */ /* 0x000fc600000000ff */
[----:B------:R3:W-:Y:S04]  /*390d0*/  @P1 STG.E.U8 desc[UR32][R204.64], R5 ;  /* 0x00000005cc001986 */ /* 0x0007e8000c101120 */
[----:B------:R4:W-:Y:S04]  /*390e0*/  @P3 STG.E.U8 desc[UR32][R202.64], R13 ;  /* 0x0000000dca003986 */ /* 0x0009e8000c101120 */
[----:B------:R4:W-:Y:S04]  /*390f0*/  @P0 STG.E.U8 desc[UR32][R46.64], R3 ;  /* 0x000000032e000986 */ /* 0x0009e8000c101120 */
[----:B------:R4:W-:Y:S01]  /*39100*/  @P4 STG.E.U8 desc[UR32][R44.64], R19 ;  /* 0x000000132c004986 */ /* 0x0009e2000c101120 */
[----:B------:R-:W-:-:S02]  /*39110*/  ISETP.NE.AND P4, PT, R4, RZ, PT ;  /* 0x000000ff0400720c */ /* 0x000fc40003f85270 */
[----:B------:R-:W-:Y:S02]  /*39120*/  LOP3.LUT P5, RZ, R0, 0x80000, RZ, 0xc0, !PT ;  /* 0x0008000000ff7812 */ /* 0x000fe400078ac0ff */
[----:B0-----:R-:W-:Y:S02]  /*39130*/  PRMT R11, R174, 0x7772, RZ ;  /* 0x00007772ae0b7816 */ /* 0x001fe400000000ff */
[----:B------:R-:W-:Y:S02]  /*39140*/  P2R R6, PR, RZ, 0x20 ;  /* 0x00000020ff067803 */ /* 0x000fe40000000000 */
[----:B------:R-:W-:-:S04]  /*39150*/  LOP3.LUT P5, RZ, R0, 0x100000, RZ, 0xc0, !PT ;  /* 0x0010000000ff7812 */ /* 0x000fc800078ac0ff */
[----:B------:R-:W-:Y:S01]  /*39160*/  P2R R2, PR, RZ, 0x20 ;  /* 0x00000020ff027803 */ /* 0x000fe20000000000 */
[----:B------:R0:W-:Y:S01]  /*39170*/  @P4 STG.E.U8 desc[UR32][R42.64], R11 ;  /* 0x0000000b2a004986 */ /* 0x0001e2000c101120 */
[----:B------:R-:W-:Y:S02]  /*39180*/  LOP3.LUT P4, RZ, R7, 0x4000000, RZ, 0xc0, !PT ;  /* 0x0400000007ff7812 */ /* 0x000fe4000788c0ff */
[----:B------:R-:W-:Y:S02]  /*39190*/  LOP3.LUT P5, RZ, R0, 0x200000, RZ, 0xc0, !PT ;  /* 0x0020000000ff7812 */ /* 0x000fe400078ac0ff */
[----:B-1----:R-:W-:Y:S02]  /*391a0*/  PRMT R17, R174, 0x7773, RZ ;  /* 0x00007773ae117816 */ /* 0x002fe400000000ff */
[----:B---3--:R-:W-:-:S07]  /*391b0*/  PRMT R5, R14, 0x7770, RZ ;  /* 0x000077700e057816 */ /* 0x008fce00000000ff */
[----:B------:R1:W-:Y:S04]  /*391c0*/  @P4 STG.E.U8 desc[UR32][R40.64], R17 ;  /* 0x0000001128004986 */ /* 0x0003e8000c101120 */
[----:B------:R3:W-:Y:S01]  /*391d0*/  @P5 STG.E.U8 desc[UR32][R38.64], R5 ;  /* 0x0000000526005986 */ /* 0x0007e2000c101120 */
[----:B------:R-:W-:Y:S02]  /*391e0*/  ISETP.NE.AND P5, PT, R2, RZ, PT ;  /* 0x000000ff0200720c */ /* 0x000fe40003fa5270 */
[C---:B----4-:R-:W-:Y:S02]  /*391f0*/  PRMT R13, R14.reuse, 0x7771, RZ ;  /* 0x000077710e0d7816 */ /* 0x050fe400000000ff */
[----:B------:R-:W-:-:S09]  /*39200*/  PRMT R3, R14, 0x7772, RZ ;  /* 0x000077720e037816 */ /* 0x000fd200000000ff */
[----:B------:R4:W-:Y:S01]  /*39210*/  @P5 STG.E.U8 desc[UR32][R36.64], R13 ;  /* 0x0000000d24005986 */ /* 0x0009e2000c101120 */
[----:B------:R-:W-:Y:S02]  /*39220*/  ISETP.NE.AND P5, PT, R6, RZ, PT ;  /* 0x000000ff0600720c */ /* 0x000fe40003fa5270 */
[----:B------:R-:W-:Y:S02]  /*39230*/  LOP3.LUT P6, RZ, R0, 0x40000, RZ, 0xc0, !PT ;  /* 0x0004000000ff7812 */ /* 0x000fe400078cc0ff */
[----:B------:R-:W-:-:S09]  /*39240*/  PRMT R19, R14, 0x7773, RZ ;  /* 0x000077730e137816 */ /* 0x000fd200000000ff */
[----:B------:R1:W-:Y:S01]  /*39250*/  @P5 STG.E.U8 desc[UR32][R34.64], R3 ;  /* 0x0000000322005986 */ /* 0x0003e2000c101120 */
[----:B------:R-:W-:Y:S02]  /*39260*/  LOP3.LUT P5, RZ, R7, 0x2000000, RZ, 0xc0, !PT ;  /* 0x0200000007ff7812 */ /* 0x000fe400078ac0ff */
[----:B0-----:R-:W-:Y:S02]  /*39270*/  PRMT R11, R175, 0x7770, RZ ;  /* 0x00007770af0b7816 */ /* 0x001fe400000000ff */
[----:B------:R-:W-:Y:S02]  /*39280*/  LOP3.LUT P4, RZ, R0, 0x10000, RZ, 0xc0, !PT ;  /* 0x0001000000ff7812 */ /* 0x000fe4000788c0ff */
[C---:B------:R-:W-:Y:S02]  /*39290*/  LOP3.LUT P3, RZ, R7.reuse, 0x800000, RZ, 0xc0, !PT ;  /* 0x0080000007ff7812 */ /* 0x040fe4000786c0ff */
[----:B------:R-:W-:-:S05]  /*392a0*/  LOP3.LUT P2, RZ, R7, 0x400000, RZ, 0xc0, !PT ;  /* 0x0040000007ff7812 */ /* 0x000fca000784c0ff */
[----:B------:R0:W-:Y:S01]  /*392b0*/  @P5 STG.E.U8 desc[UR32][R32.64], R19 ;  /* 0x0000001320005986 */ /* 0x0001e2000c101120 */
[----:B------:R-:W-:-:S03]  /*392c0*/  LOP3.LUT P5, RZ, R0, 0x20000, RZ, 0xc0, !PT ;  /* 0x0002000000ff7812 */ /* 0x000fc600078ac0ff */
[----:B------:R0:W-:Y:S01]  /*392d0*/  @P6 STG.E.U8 desc[UR32][R30.64], R11 ;  /* 0x0000000b1e006986 */ /* 0x0001e2000c101120 */
[C---:B------:R-:W-:Y:S02]  /*392e0*/  LOP3.LUT P6, RZ, R7.reuse, 0x1000000, RZ, 0xc0, !PT ;  /* 0x0100000007ff7812 */ /* 0x040fe400078cc0ff */
[C---:B------:R-:W-:Y:S02]  /*392f0*/  LOP3.LUT P1, RZ, R7.reuse, 0x200000, RZ, 0xc0, !PT ;  /* 0x0020000007ff7812 */ /* 0x040fe4000782c0ff */
[----:B------:R-:W-:Y:S02]  /*39300*/  LOP3.LUT P0, RZ, R7, 0x100000, RZ, 0xc0, !PT ;  /* 0x0010000007ff7812 */ /* 0x000fe4000780c0ff */
[C---:B------:R-:W-:Y:S02]  /*39310*/  PRMT R7, R175.reuse, 0x7771, RZ ;  /* 0x00007771af077816 */ /* 0x040fe400000000ff */
[C---:B-1----:R-:W-:Y:S02]  /*39320*/  PRMT R17, R175.reuse, 0x7772, RZ ;  /* 0x00007772af117816 */ /* 0x042fe400000000ff */
[----:B------:R-:W-:-:S02]  /*39330*/  PRMT R175, R175, 0x7773, RZ ;  /* 0x00007773afaf7816 */ /* 0x000fc400000000ff */
[C---:B------:R-:W-:Y:S01]  /*39340*/  PRMT R0, R15.reuse, 0x7770, RZ ;  /* 0x000077700f007816 */ /* 0x040fe200000000ff */
[----:B------:R0:W-:Y:S01]  /*39350*/  @P5 STG.E.U8 desc[UR32][R20.64], R7 ;  /* 0x0000000714005986 */ /* 0x0001e2000c101120 */
[C---:B---3--:R-:W-:Y:S02]  /*39360*/  PRMT R5, R15.reuse, 0x7771, RZ ;  /* 0x000077710f057816 */ /* 0x048fe400000000ff */
[C---:B----4-:R-:W-:Y:S01]  /*39370*/  PRMT R13, R15.reuse, 0x7772, RZ ;  /* 0x000077720f0d7816 */ /* 0x050fe200000000ff */
[----:B------:R0:W-:Y:S04]  /*39380*/  @P4 STG.E.U8 desc[UR32][R28.64], R17 ;  /* 0x000000111c004986 */ /* 0x0001e8000c101120 */
[----:B------:R0:W-:Y:S01]  /*39390*/  @P6 STG.E.U8 desc[UR32][R24.64], R175 ;  /* 0x000000af18006986 */ /* 0x0001e2000c101120 */
[----:B------:R-:W-:-:S03]  /*393a0*/  PRMT R15, R15, 0x7773, RZ ;  /* 0x000077730f0f7816 */ /* 0x000fc600000000ff */
[----:B--2---:R0:W-:Y:S04]  /*393b0*/  @P3 STG.E.U8 desc[UR32][R220.64], R0 ;  /* 0x00000000dc003986 */ /* 0x0041e8000c101120 */
[----:B------:R0:W-:Y:S04]  /*393c0*/  @P2 STG.E.U8 desc[UR32][R26.64], R5 ;  /* 0x000000051a002986 */ /* 0x0001e8000c101120 */
[----:B------:R0:W-:Y:S01]  /*393d0*/  @P1 STG.E.U8 desc[UR32][R22.64], R13 ;  /* 0x0000000d16001986 */ /* 0x0001e2000c101120 */
[----:B------:R-:W-:Y:S05]  /*393e0*/  @!P0 EXIT ;  /* 0x000000000000894d */ /* 0x000fea0003800000 */
[----:B------:R-:W-:Y:S01]  /*393f0*/  STG.E.U8 desc[UR32][R8.64], R15 ;  /* 0x0000000f08007986 */ /* 0x000fe2000c101120 */
[----:B------:R-:W-:Y:S05]  /*39400*/  EXIT ;  /* 0x000000000000794d */ /* 0x000fea0003800000 */
.L_x_2:
[----:B------:R-:W-:-:S00]  /*39410*/  BRA `(.L_x_2) ;  /* 0xfffffffc00fc7947 */ /* 0x000fc0000383ffff */
[----:B------:R-:W-:-:S00]  /*39420*/  NOP ;  /* 0x0000000000007918 */ /* 0x000fc00000000000 */
        /* <DEDUP_REMOVED lines=13> */
.L_x_3:


//--------------------- .nv.shared.matmul_kernel  --------------------------
	.section	.nv.shared.matmul_kernel,"aw",@nobits
	.sectionflags	@""
	.align	16
	.zero		1024


//--------------------- .nv.shared.reserved.0     --------------------------
	.section	.nv.shared.reserved.0,"aw",@nobits
	.weak		__nv_reservedSMEM_offset_0_alias
	.size		__nv_reservedSMEM_offset_0_alias, 0, 0
	.other		__nv_reservedSMEM_offset_0_alias,@"STO_CUDA_RESERVED_SHARED STV_DEFAULT"
__nv_reservedSMEM_offset_0_alias:
	.zero		0


//--------------------- .nv.constant0.matmul_kernel --------------------------
	.section	.nv.constant0.matmul_kernel,"a",@progbits
	.sectionflags	@""
	.align	4
.nv.constant0.matmul_kernel:
	.zero		608


//--------------------- SYMBOLS --------------------------

	.type		.nv.reservedSmem.offset0,@object
	.size		.nv.reservedSmem.offset0,0x4
